// auto-generated by cutlass_sweep.gemm — config: {"arch": "sm_100", "cluster_m": 2, "cluster_n": 2, "dtype": "bf16", "dtype_b": "bf16", "layout": "nt", "stages": 0, "tile_k": 32, "tile_m": 256, "tile_n": 256}
#include "cutlass/cutlass.h"
#include "cutlass/gemm/collective/collective_builder.hpp"
#include "cutlass/gemm/device/gemm_universal_adapter.h"
#include "cutlass/gemm/kernel/gemm_universal.hpp"
#include "cutlass/epilogue/collective/collective_builder.hpp"

using ElemA = cutlass::bfloat16_t;
using ElemB = cutlass::bfloat16_t;
using ElemCD = cutlass::bfloat16_t;
using Acc  = float;
using TileShape    = cute::Shape<cute::_256, cute::_256, cute::_32>;
using ClusterShape = cute::Shape<cute::_2, cute::_2, cute::_1>;

using CollectiveEpilogue = typename cutlass::epilogue::collective::CollectiveBuilder<
    cutlass::arch::Sm100, cutlass::arch::OpClassTensorOp,
    TileShape, ClusterShape,
    cutlass::epilogue::collective::EpilogueTileAuto,
    Acc, Acc,
    ElemCD, cutlass::layout::RowMajor, 128 / cutlass::sizeof_bits<ElemCD>::value,
    ElemCD, cutlass::layout::RowMajor, 128 / cutlass::sizeof_bits<ElemCD>::value,
    cutlass::epilogue::collective::EpilogueScheduleAuto
  >::CollectiveOp;

using CollectiveMainloop = typename cutlass::gemm::collective::CollectiveBuilder<
    cutlass::arch::Sm100, cutlass::arch::OpClassTensorOp,
    ElemA, cutlass::layout::RowMajor, 128 / cutlass::sizeof_bits<ElemA>::value,
    ElemB, cutlass::layout::ColumnMajor, 128 / cutlass::sizeof_bits<ElemB>::value,
    Acc,
    TileShape, ClusterShape,
    cutlass::gemm::collective::StageCountAutoCarveout<static_cast<int>(sizeof(typename CollectiveEpilogue::SharedStorage))>,
    cutlass::gemm::collective::KernelScheduleAuto
  >::CollectiveOp;

using GemmKernel = cutlass::gemm::kernel::GemmUniversal<
    cute::Shape<int,int,int,int>,
    CollectiveMainloop,
    CollectiveEpilogue
>;
using Gemm = cutlass::gemm::device::GemmUniversalAdapter<GemmKernel>;

// Force the device kernel symbol into the cubin without needing a host main.
auto* _anchor = &cutlass::device_kernel<GemmKernel>;


// ===== COMPILED SASS (sm_100a) =====

	.target	sm_100a

	.elftype	@"ET_EXEC"


//--------------------- .note.nv.tkinfo           --------------------------
	.section	.note.nv.tkinfo,"",@"SHT_NOTE"
	.sectionflags	@"SHF_NOTE_NV_TKINFO"
	.tkinfo
        /*0018*/ 	.word	0x00000002
        /*0030*/ 	.string	""
        /*0030*/ 	.string	"ptxas"
        /*0030*/ 	.string	"Cuda compilation tools, release 13.0, V13.0.88"
        /*0030*/ 	.string	"Build cuda_13.0.r13.0/compiler.36424714_0"
        /*0030*/ 	.string	"-arch sm_100a -m 64 "



//--------------------- .note.nv.cuinfo           --------------------------
	.section	.note.nv.cuinfo,"",@"SHT_NOTE"
	.sectionflags	@"SHF_NOTE_NV_CUINFO"
        /*0018*/ 	.short	0x0002
        /*001a*/ 	.short	0x0064
        /*001c*/ 	.short	0x0082
	.zero		2


//--------------------- .nv.info                  --------------------------
	.section	.nv.info,"",@"SHT_CUDA_INFO"
	.align	4


	//----- nvinfo : EIATTR_REGCOUNT
	.align		4
        /*0000*/ 	.byte	0x04, 0x2f
        /*0002*/ 	.short	(.L_19 - .L_18)
	.align		4
.L_18:
        /*0004*/ 	.word	index@(_ZN7cutlass13device_kernelINS_4gemm6kernel13GemmUniversalIN4cute5tupleIJiiiiEEENS1_10collective13CollectiveMmaINS1_35MainloopSm100TmaUmmaWarpSpecializedILi10ELi2ELi2ENS5_IJNS4_1CILi2EEESB_NSA_ILi1EEEEEEEENS5_IJNSA_ILi256EEESF_NSA_ILi32EEEEEENS_10bfloat16_tENS5_IJlSC_lEEESI_SJ_NS4_8TiledMMAINS4_8MMA_AtomIJNS4_26SM100_MMA_F16BF16_2x1SM_SSISI_SI_fLi256ELi256ELNS4_4UMMA5MajorE0ELSO_0ELNSN_7ScaleInE0ELSP_0EEEEEENS4_6LayoutINS5_IJSC_SC_SC_EEENS5_IJNSA_ILi0EEESU_SU_EEEEENS5_IJNS4_10UnderscoreESX_SX_EEEEENS4_28SM100_TMA_2SM_LOAD_MULTICASTENS4_14ComposedLayoutINS4_7SwizzleILi2ELi4ELi3EEENS4_18smem_ptr_flag_bitsILi16EEENSS_INS5_IJNSA_ILi8EEESG_EEENS5_IJSG_SC_EEEEEEEvNS4_8identityENS4_18SM100_TMA_2SM_LOADES1A_vS1B_EENS_8epilogue10collective18CollectiveEpilogueINS1E_23Sm100TmaWarpSpecializedILi4ELi2ELi64ELb1ELb0EEEJNS5_IJNSA_ILi128EEESF_SG_EEENS5_IJNSS_IS1J_SC_EENSS_INSA_ILi64EEESC_EEEEESI_SJ_SI_SJ_NS1E_6fusion15FusionCallbacksIS1I_NS1P_17LinearCombinationISI_fSI_fLNS_15FloatRoundStyleE2EEES1K_S1O_JEEENS4_5SM1004TMEM4LOAD26SM100_TMEM_LOAD_32dp32b64xENS4_13SM90_TMA_LOADENS11_INS12_ILi3ELi4ELi3EEES15_NSS_INS5_IJS16_S1M_EEENS5_IJS1M_SC_EEEEEEENS4_39AutoVectorizingCopyWithAssumedAlignmentILi128EEENS4_14SM90_TMA_STOREES24_S26_S26_EEEvvEEEEvNT_6ParamsE)
        /*0008*/ 	.word	0x000000ad


	//----- nvinfo : EIATTR_FRAME_SIZE
	.align		4
.L_19:
        /*000c*/ 	.byte	0x04, 0x11
        /*000e*/ 	.short	(.L_21 - .L_20)
	.align		4
.L_20:
        /*0010*/ 	.word	index@($__internal_2_$__cuda_sm10x_tcgen05_guardrail_trap_unallocated_columns_being_dealloced)
        /*0014*/ 	.word	0x00000000


	//----- nvinfo : EIATTR_FRAME_SIZE
	.align		4
.L_21:
        /*0018*/ 	.byte	0x04, 0x11
        /*001a*/ 	.short	(.L_23 - .L_22)
	.align		4
.L_22:
        /*001c*/ 	.word	index@($__internal_1_$__cuda_sm10x_tcgen05_guardrail_trap_phase_invalid_during_alloc)
        /*0020*/ 	.word	0x00000000


	//----- nvinfo : EIATTR_FRAME_SIZE
	.align		4
.L_23:
        /*0024*/ 	.byte	0x04, 0x11
        /*0026*/ 	.short	(.L_25 - .L_24)
	.align		4
.L_24:
        /*0028*/ 	.word	index@($__internal_0_$__cuda_sm10x_tcgen05_guardrail_trap_col_being_dealloced_not_returned_by_alloc)
        /*002c*/ 	.word	0x00000000


	//----- nvinfo : EIATTR_FRAME_SIZE
	.align		4
.L_25:
        /*0030*/ 	.byte	0x04, 0x11
        /*0032*/ 	.short	(.L_27 - .L_26)
	.align		4
.L_26:
        /*0034*/ 	.word	index@(_ZN7cutlass13device_kernelINS_4gemm6kernel13GemmUniversalIN4cute5tupleIJiiiiEEENS1_10collective13CollectiveMmaINS1_35MainloopSm100TmaUmmaWarpSpecializedILi10ELi2ELi2ENS5_IJNS4_1CILi2EEESB_NSA_ILi1EEEEEEEENS5_IJNSA_ILi256EEESF_NSA_ILi32EEEEEENS_10bfloat16_tENS5_IJlSC_lEEESI_SJ_NS4_8TiledMMAINS4_8MMA_AtomIJNS4_26SM100_MMA_F16BF16_2x1SM_SSISI_SI_fLi256ELi256ELNS4_4UMMA5MajorE0ELSO_0ELNSN_7ScaleInE0ELSP_0EEEEEENS4_6LayoutINS5_IJSC_SC_SC_EEENS5_IJNSA_ILi0EEESU_SU_EEEEENS5_IJNS4_10UnderscoreESX_SX_EEEEENS4_28SM100_TMA_2SM_LOAD_MULTICASTENS4_14ComposedLayoutINS4_7SwizzleILi2ELi4ELi3EEENS4_18smem_ptr_flag_bitsILi16EEENSS_INS5_IJNSA_ILi8EEESG_EEENS5_IJSG_SC_EEEEEEEvNS4_8identityENS4_18SM100_TMA_2SM_LOADES1A_vS1B_EENS_8epilogue10collective18CollectiveEpilogueINS1E_23Sm100TmaWarpSpecializedILi4ELi2ELi64ELb1ELb0EEEJNS5_IJNSA_ILi128EEESF_SG_EEENS5_IJNSS_IS1J_SC_EENSS_INSA_ILi64EEESC_EEEEESI_SJ_SI_SJ_NS1E_6fusion15FusionCallbacksIS1I_NS1P_17LinearCombinationISI_fSI_fLNS_15FloatRoundStyleE2EEES1K_S1O_JEEENS4_5SM1004TMEM4LOAD26SM100_TMEM_LOAD_32dp32b64xENS4_13SM90_TMA_LOADENS11_INS12_ILi3ELi4ELi3EEES15_NSS_INS5_IJS16_S1M_EEENS5_IJS1M_SC_EEEEEEENS4_39AutoVectorizingCopyWithAssumedAlignmentILi128EEENS4_14SM90_TMA_STOREES24_S26_S26_EEEvvEEEEvNT_6ParamsE)
        /*0038*/ 	.word	0x00000000


	//----- nvinfo : EIATTR_MIN_STACK_SIZE
	.align		4
.L_27:
        /*003c*/ 	.byte	0x04, 0x12
        /*003e*/ 	.short	(.L_29 - .L_28)
	.align		4
.L_28:
        /*0040*/ 	.word	index@(_ZN7cutlass13device_kernelINS_4gemm6kernel13GemmUniversalIN4cute5tupleIJiiiiEEENS1_10collective13CollectiveMmaINS1_35MainloopSm100TmaUmmaWarpSpecializedILi10ELi2ELi2ENS5_IJNS4_1CILi2EEESB_NSA_ILi1EEEEEEEENS5_IJNSA_ILi256EEESF_NSA_ILi32EEEEEENS_10bfloat16_tENS5_IJlSC_lEEESI_SJ_NS4_8TiledMMAINS4_8MMA_AtomIJNS4_26SM100_MMA_F16BF16_2x1SM_SSISI_SI_fLi256ELi256ELNS4_4UMMA5MajorE0ELSO_0ELNSN_7ScaleInE0ELSP_0EEEEEENS4_6LayoutINS5_IJSC_SC_SC_EEENS5_IJNSA_ILi0EEESU_SU_EEEEENS5_IJNS4_10UnderscoreESX_SX_EEEEENS4_28SM100_TMA_2SM_LOAD_MULTICASTENS4_14ComposedLayoutINS4_7SwizzleILi2ELi4ELi3EEENS4_18smem_ptr_flag_bitsILi16EEENSS_INS5_IJNSA_ILi8EEESG_EEENS5_IJSG_SC_EEEEEEEvNS4_8identityENS4_18SM100_TMA_2SM_LOADES1A_vS1B_EENS_8epilogue10collective18CollectiveEpilogueINS1E_23Sm100TmaWarpSpecializedILi4ELi2ELi64ELb1ELb0EEEJNS5_IJNSA_ILi128EEESF_SG_EEENS5_IJNSS_IS1J_SC_EENSS_INSA_ILi64EEESC_EEEEESI_SJ_SI_SJ_NS1E_6fusion15FusionCallbacksIS1I_NS1P_17LinearCombinationISI_fSI_fLNS_15FloatRoundStyleE2EEES1K_S1O_JEEENS4_5SM1004TMEM4LOAD26SM100_TMEM_LOAD_32dp32b64xENS4_13SM90_TMA_LOADENS11_INS12_ILi3ELi4ELi3EEES15_NSS_INS5_IJS16_S1M_EEENS5_IJS1M_SC_EEEEEEENS4_39AutoVectorizingCopyWithAssumedAlignmentILi128EEENS4_14SM90_TMA_STOREES24_S26_S26_EEEvvEEEEvNT_6ParamsE)
        /*0044*/ 	.word	0x00000000
.L_29:


//--------------------- .nv.compat                --------------------------
	.section	.nv.compat,"",@"SHT_CUDA_COMPAT_INFO"
	.align	4
        /*0000*/ 	.byte	0x02, 0x09, 0x01, 0x00, 0x02, 0x02, 0x02, 0x00, 0x02, 0x05, 0x05, 0x00, 0x03, 0x07, 0x01, 0x01
        /*0010*/ 	.byte	0x02, 0x03, 0x01, 0x00, 0x02, 0x06, 0x01, 0x00, 0x04, 0x0b, 0x08, 0x00, 0x09, 0x00, 0x00, 0x00
        /*0020*/ 	.byte	0x00, 0x00, 0x00, 0x00


//--------------------- .nv.info._ZN7cutlass13device_kernelINS_4gemm6kernel13GemmUniversalIN4cute5tupleIJiiiiEEENS1_10collective13CollectiveMmaINS1_35MainloopSm100TmaUmmaWarpSpecializedILi10ELi2ELi2ENS5_IJNS4_1CILi2EEESB_NSA_ILi1EEEEEEEENS5_IJNSA_ILi256EEESF_NSA_ILi32EEEEEENS_10bfloat16_tENS5_IJlSC_lEEESI_SJ_NS4_8TiledMMAINS4_8MMA_AtomIJNS4_26SM100_MMA_F16BF16_2x1SM_SSISI_SI_fLi256ELi256ELNS4_4UMMA5MajorE0ELSO_0ELNSN_7ScaleInE0ELSP_0EEEEEENS4_6LayoutINS5_IJSC_SC_SC_EEENS5_IJNSA_ILi0EEESU_SU_EEEEENS5_IJNS4_10UnderscoreESX_SX_EEEEENS4_28SM100_TMA_2SM_LOAD_MULTICASTENS4_14ComposedLayoutINS4_7SwizzleILi2ELi4ELi3EEENS4_18smem_ptr_flag_bitsILi16EEENSS_INS5_IJNSA_ILi8EEESG_EEENS5_IJSG_SC_EEEEEEEvNS4_8identityENS4_18SM100_TMA_2SM_LOADES1A_vS1B_EENS_8epilogue10collective18CollectiveEpilogueINS1E_23Sm100TmaWarpSpecializedILi4ELi2ELi64ELb1ELb0EEEJNS5_IJNSA_ILi128EEESF_SG_EEENS5_IJNSS_IS1J_SC_EENSS_INSA_ILi64EEESC_EEEEESI_SJ_SI_SJ_NS1E_6fusion15FusionCallbacksIS1I_NS1P_17LinearCombinationISI_fSI_fLNS_15FloatRoundStyleE2EEES1K_S1O_JEEENS4_5SM1004TMEM4LOAD26SM100_TMEM_LOAD_32dp32b64xENS4_13SM90_TMA_LOADENS11_INS12_ILi3ELi4ELi3EEES15_NSS_INS5_IJS16_S1M_EEENS5_IJS1M_SC_EEEEEEENS4_39AutoVectorizingCopyWithAssumedAlignmentILi128EEENS4_14SM90_TMA_STOREES24_S26_S26_EEEvvEEEEvNT_6ParamsE --------------------------
	.section	.nv.info._ZN7cutlass13device_kernelINS_4gemm6kernel13GemmUniversalIN4cute5tupleIJiiiiEEENS1_10collective13CollectiveMmaINS1_35MainloopSm100TmaUmmaWarpSpecializedILi10ELi2ELi2ENS5_IJNS4_1CILi2EEESB_NSA_ILi1EEEEEEEENS5_IJNSA_ILi256EEESF_NSA_ILi32EEEEEENS_10bfloat16_tENS5_IJlSC_lEEESI_SJ_NS4_8TiledMMAINS4_8MMA_AtomIJNS4_26SM100_MMA_F16BF16_2x1SM_SSISI_SI_fLi256ELi256ELNS4_4UMMA5MajorE0ELSO_0ELNSN_7ScaleInE0ELSP_0EEEEEENS4_6LayoutINS5_IJSC_SC_SC_EEENS5_IJNSA_ILi0EEESU_SU_EEEEENS5_IJNS4_10UnderscoreESX_SX_EEEEENS4_28SM100_TMA_2SM_LOAD_MULTICASTENS4_14ComposedLayoutINS4_7SwizzleILi2ELi4ELi3EEENS4_18smem_ptr_flag_bitsILi16EEENSS_INS5_IJNSA_ILi8EEESG_EEENS5_IJSG_SC_EEEEEEEvNS4_8identityENS4_18SM100_TMA_2SM_LOADES1A_vS1B_EENS_8epilogue10collective18CollectiveEpilogueINS1E_23Sm100TmaWarpSpecializedILi4ELi2ELi64ELb1ELb0EEEJNS5_IJNSA_ILi128EEESF_SG_EEENS5_IJNSS_IS1J_SC_EENSS_INSA_ILi64EEESC_EEEEESI_SJ_SI_SJ_NS1E_6fusion15FusionCallbacksIS1I_NS1P_17LinearCombinationISI_fSI_fLNS_15FloatRoundStyleE2EEES1K_S1O_JEEENS4_5SM1004TMEM4LOAD26SM100_TMEM_LOAD_32dp32b64xENS4_13SM90_TMA_LOADENS11_INS12_ILi3ELi4ELi3EEES15_NSS_INS5_IJS16_S1M_EEENS5_IJS1M_SC_EEEEEEENS4_39AutoVectorizingCopyWithAssumedAlignmentILi128EEENS4_14SM90_TMA_STOREES24_S26_S26_EEEvvEEEEvNT_6ParamsE,"",@"SHT_CUDA_INFO"
	.sectionflags	@""
	.align	4


	//----- nvinfo : EIATTR_CUDA_API_VERSION
	.align		4
        /*0000*/ 	.byte	0x04, 0x37
        /*0002*/ 	.short	(.L_31 - .L_30)
.L_30:
        /*0004*/ 	.word	0x00000082


	//----- nvinfo : EIATTR_KPARAM_INFO
	.align		4
.L_31:
        /*0008*/ 	.byte	0x04, 0x17
        /*000a*/ 	.short	(.L_33 - .L_32)
.L_32:
        /*000c*/ 	.word	0x00000000
        /*0010*/ 	.short	0x0000
        /*0012*/ 	.short	0x0000
        /*0014*/ 	.byte	0x00, 0xf0, 0x01, 0x20


	//----- nvinfo : EIATTR_AT_ENTRY_FRAGMENTS
	.align		4
.L_33:
        /*0018*/ 	.byte	0x04, 0x4f
        /*001a*/ 	.short	(.L_35 - .L_34)


	//   ....[0]....
.L_34:
        /*001c*/ 	.word	0x00000007


	//----- nvinfo : EIATTR_RESERVED_SMEM_USED
	.align		4
.L_35:
        /*0020*/ 	.byte	0x01, 0x41
	.zero		2


	//----- nvinfo : EIATTR_SPARSE_MMA_MASK
	.align		4
        /*0024*/ 	.byte	0x03, 0x50
        /*0026*/ 	.short	0x0000


	//----- nvinfo : EIATTR_TCGEN05_2CTA_USED
	.align		4
        /*0028*/ 	.byte	0x01, 0x52
	.zero		2


	//----- nvinfo : EIATTR_MAXREG_COUNT
	.align		4
        /*002c*/ 	.byte	0x03, 0x1b
        /*002e*/ 	.short	0x00ff


	//----- nvinfo : EIATTR_NUM_BARRIERS
	.align		4
        /*0030*/ 	.byte	0x02, 0x4c
        /*0032*/ 	.byte	0x07
	.zero		1


	//----- nvinfo : EIATTR_EXTERNS
	.align		4
        /*0034*/ 	.byte	0x04, 0x0f
        /*0036*/ 	.short	(.L_37 - .L_36)


	//   ....[0]....
	.align		4
.L_36:
        /*0038*/ 	.word	index@(__assertfail)


	//----- nvinfo : EIATTR_MERCURY_ISA_VERSION
	.align		4
.L_37:
        /*003c*/ 	.byte	0x03, 0x5f
        /*003e*/ 	.short	0x0101


	//----- nvinfo : EIATTR_INT_WARP_WIDE_INSTR_OFFSETS
	.align		4
        /*0040*/ 	.byte	0x04, 0x31
        /*0042*/ 	.short	(.L_39 - .L_38)


	//   ....[0]....
.L_38:
        /*0044*/ 	.word	0x00000e20


	//   ....[1]....
        /*0048*/ 	.word	0x00000ec0


	//   ....[2]....
        /*004c*/ 	.word	0x000044c0


	//   ....[3]....
        /*0050*/ 	.word	0x000044e0


	//   ....[4]....
        /*0054*/ 	.word	0x00004510


	//   ....[5]....
        /*0058*/ 	.word	0x00005050


	//   ....[6]....
        /*005c*/ 	.word	0x000050c0


	//   ....[7]....
        /*0060*/ 	.word	0x000051a0


	//   ....[8]....
        /*0064*/ 	.word	0x00005220


	//   ....[9]....
        /*0068*/ 	.word	0x00005320


	//   ....[10]....
        /*006c*/ 	.word	0x000053a0


	//   ....[11]....
        /*0070*/ 	.word	0x00005490


	//   ....[12]....
        /*0074*/ 	.word	0x00005540


	//----- nvinfo : EIATTR_COOP_GROUP_MASK_REGIDS
	.align		4
.L_39:
        /*0078*/ 	.byte	0x04, 0x29
        /*007a*/ 	.short	(.L_41 - .L_40)


	//   ....[0]....
.L_40:
        /*007c*/ 	.word	0xffffffff


	//   ....[1]....
        /*0080*/ 	.word	0xffffffff


	//   ....[2]....
        /*0084*/ 	.word	0xffffffff


	//   ....[3]....
        /*0088*/ 	.word	0xffffffff


	//   ....[4]....
        /*008c*/ 	.word	0xffffffff


	//   ....[5]....
        /*0090*/ 	.word	0xffffffff


	//   ....[6]....
        /*0094*/ 	.word	0xffffffff


	//   ....[7]....
        /*0098*/ 	.word	0xffffffff


	//   ....[8]....
        /*009c*/ 	.word	0xffffffff


	//   ....[9]....
        /*00a0*/ 	.word	0xffffffff


	//   ....[10]....
        /*00a4*/ 	.word	0xffffffff


	//   ....[11]....
        /*00a8*/ 	.word	0xffffffff


	//   ....[12]....
        /*00ac*/ 	.word	0xffffffff


	//   ....[13]....
        /*00b0*/ 	.word	0xffffffff


	//----- nvinfo : EIATTR_COOP_GROUP_INSTR_OFFSETS
	.align		4
.L_41:
        /*00b4*/ 	.byte	0x04, 0x28
        /*00b6*/ 	.short	(.L_43 - .L_42)


	//   ....[0]....
.L_42:
        /*00b8*/ 	.word	0x000000b0


	//   ....[1]....
        /*00bc*/ 	.word	0x00000520


	//   ....[2]....
        /*00c0*/ 	.word	0x000007d0


	//   ....[3]....
        /*00c4*/ 	.word	0x00000960


	//   ....[4]....
        /*00c8*/ 	.word	0x00000a50


	//   ....[5]....
        /*00cc*/ 	.word	0x00000bb0


	//   ....[6]....
        /*00d0*/ 	.word	0x00000d00


	//   ....[7]....
        /*00d4*/ 	.word	0x00000f40


	//   ....[8]....
        /*00d8*/ 	.word	0x00002290


	//   ....[9]....
        /*00dc*/ 	.word	0x000034a0


	//   ....[10]....
        /*00e0*/ 	.word	0x00003970


	//   ....[11]....
        /*00e4*/ 	.word	0x000039a0


	//   ....[12]....
        /*00e8*/ 	.word	0x000043c0


	//   ....[13]....
        /*00ec*/ 	.word	0x000045d0


	//----- nvinfo : EIATTR_VRC_CTA_INIT_COUNT
	.align		4
.L_43:
        /*00f0*/ 	.byte	0x02, 0x4a
        /*00f2*/ 	.byte	0x80
	.zero		1


	//----- nvinfo : EIATTR_SYSCALL_OFFSETS
	.align		4
        /*00f4*/ 	.byte	0x04, 0x46
        /*00f6*/ 	.short	(.L_45 - .L_44)


	//   ....[0]....
.L_44:
        /*00f8*/ 	.word	0x000061c0


	//   ....[1]....
        /*00fc*/ 	.word	0x000062b0


	//   ....[2]....
        /*0100*/ 	.word	0x00006c90


	//   ....[3]....
        /*0104*/ 	.word	0x000080e0


	//   ....[4]....
        /*0108*/ 	.word	0x00009510


	//   ....[5]....
        /*010c*/ 	.word	0x0000a930


	//----- nvinfo : EIATTR_MBARRIER_INSTR_OFFSETS
	.align		4
.L_45:
        /*0110*/ 	.byte	0x04, 0x39
        /*0112*/ 	.short	(.L_47 - .L_46)


	//   ....[0]....
.L_46:
        /*0114*/ 	.word	0x00000670
        /*0118*/ 	.word	0x000000ff
        /*011c*/ 	.word	0x00000000
        /*0120*/ 	.short	0x0100
        /*0122*/ 	.byte	0x04
	.zero		1


	//   ....[1]....
        /*0124*/ 	.word	0x00000680
        /*0128*/ 	.word	0x000000ff
        /*012c*/ 	.word	0x00000050
        /*0130*/ 	.short	0x0100
        /*0132*/ 	.byte	0x04
	.zero		1


	//   ....[2]....
        /*0134*/ 	.word	0x00000690
        /*0138*/ 	.word	0x000000ff
        /*013c*/ 	.word	0x00000008
        /*0140*/ 	.short	0x0100
        /*0142*/ 	.byte	0x04
	.zero		1


	//   ....[3]....
        /*0144*/ 	.word	0x000006a0
        /*0148*/ 	.word	0x000000ff
        /*014c*/ 	.word	0x00000058
        /*0150*/ 	.short	0x0100
        /*0152*/ 	.byte	0x04
	.zero		1


	//   ....[4]....
        /*0154*/ 	.word	0x000006b0
        /*0158*/ 	.word	0x000000ff
        /*015c*/ 	.word	0x00000010
        /*0160*/ 	.short	0x0100
        /*0162*/ 	.byte	0x04
	.zero		1


	//   ....[5]....
        /*0164*/ 	.word	0x000006c0
        /*0168*/ 	.word	0x000000ff
        /*016c*/ 	.word	0x00000060
        /*0170*/ 	.short	0x0100
        /*0172*/ 	.byte	0x04
	.zero		1


	//   ....[6]....
        /*0174*/ 	.word	0x000006d0
        /*0178*/ 	.word	0x000000ff
        /*017c*/ 	.word	0x00000018
        /*0180*/ 	.short	0x0100
        /*0182*/ 	.byte	0x04
	.zero		1


	//   ....[7]....
        /*0184*/ 	.word	0x000006e0
        /*0188*/ 	.word	0x000000ff
        /*018c*/ 	.word	0x00000068
        /*0190*/ 	.short	0x0100
        /*0192*/ 	.byte	0x04
	.zero		1


	//   ....[8]....
        /*0194*/ 	.word	0x000006f0
        /*0198*/ 	.word	0x000000ff
        /*019c*/ 	.word	0x00000020
        /*01a0*/ 	.short	0x0100
        /*01a2*/ 	.byte	0x04
	.zero		1


	//   ....[9]....
        /*01a4*/ 	.word	0x00000700
        /*01a8*/ 	.word	0x000000ff
        /*01ac*/ 	.word	0x00000070
        /*01b0*/ 	.short	0x0100
        /*01b2*/ 	.byte	0x04
	.zero		1


	//   ....[10]....
        /*01b4*/ 	.word	0x00000710
        /*01b8*/ 	.word	0x000000ff
        /*01bc*/ 	.word	0x00000028
        /*01c0*/ 	.short	0x0100
        /*01c2*/ 	.byte	0x04
	.zero		1


	//   ....[11]....
        /*01c4*/ 	.word	0x00000720
        /*01c8*/ 	.word	0x000000ff
        /*01cc*/ 	.word	0x00000078
        /*01d0*/ 	.short	0x0100
        /*01d2*/ 	.byte	0x04
	.zero		1


	//   ....[12]....
        /*01d4*/ 	.word	0x00000730
        /*01d8*/ 	.word	0x000000ff
        /*01dc*/ 	.word	0x00000030
        /*01e0*/ 	.short	0x0100
        /*01e2*/ 	.byte	0x04
	.zero		1


	//   ....[13]....
        /*01e4*/ 	.word	0x00000740
        /*01e8*/ 	.word	0x000000ff
        /*01ec*/ 	.word	0x00000080
        /*01f0*/ 	.short	0x0100
        /*01f2*/ 	.byte	0x04
	.zero		1


	//   ....[14]....
        /*01f4*/ 	.word	0x00000750
        /*01f8*/ 	.word	0x000000ff
        /*01fc*/ 	.word	0x00000038
        /*0200*/ 	.short	0x0100
        /*0202*/ 	.byte	0x04
	.zero		1


	//   ....[15]....
        /*0204*/ 	.word	0x00000760
        /*0208*/ 	.word	0x000000ff
        /*020c*/ 	.word	0x00000088
        /*0210*/ 	.short	0x0100
        /*0212*/ 	.byte	0x04
	.zero		1


	//   ....[16]....
        /*0214*/ 	.word	0x00000770
        /*0218*/ 	.word	0x000000ff
        /*021c*/ 	.word	0x00000040
        /*0220*/ 	.short	0x0100
        /*0222*/ 	.byte	0x04
	.zero		1


	//   ....[17]....
        /*0224*/ 	.word	0x00000780
        /*0228*/ 	.word	0x000000ff
        /*022c*/ 	.word	0x00000090
        /*0230*/ 	.short	0x0100
        /*0232*/ 	.byte	0x04
	.zero		1


	//   ....[18]....
        /*0234*/ 	.word	0x00000790
        /*0238*/ 	.word	0x000000ff
        /*023c*/ 	.word	0x00000048
        /*0240*/ 	.short	0x0100
        /*0242*/ 	.byte	0x04
	.zero		1


	//   ....[19]....
        /*0244*/ 	.word	0x000007a0
        /*0248*/ 	.word	0x000000ff
        /*024c*/ 	.word	0x00000098
        /*0250*/ 	.short	0x0100
        /*0252*/ 	.byte	0x04
	.zero		1


	//   ....[20]....
        /*0254*/ 	.word	0x000008d0
        /*0258*/ 	.word	0x000000ff
        /*025c*/ 	.word	0x000000a0
        /*0260*/ 	.short	0x0100
        /*0262*/ 	.byte	0x04
	.zero		1


	//   ....[21]....
        /*0264*/ 	.word	0x000008e0
        /*0268*/ 	.word	0x000000ff
        /*026c*/ 	.word	0x000000c0
        /*0270*/ 	.short	0x0100
        /*0272*/ 	.byte	0x04
	.zero		1


	//   ....[22]....
        /*0274*/ 	.word	0x000008f0
        /*0278*/ 	.word	0x000000ff
        /*027c*/ 	.word	0x000000a8
        /*0280*/ 	.short	0x0100
        /*0282*/ 	.byte	0x04
	.zero		1


	//   ....[23]....
        /*0284*/ 	.word	0x00000900
        /*0288*/ 	.word	0x000000ff
        /*028c*/ 	.word	0x000000c8
        /*0290*/ 	.short	0x0100
        /*0292*/ 	.byte	0x04
	.zero		1


	//   ....[24]....
        /*0294*/ 	.word	0x00000910
        /*0298*/ 	.word	0x000000ff
        /*029c*/ 	.word	0x000000b0
        /*02a0*/ 	.short	0x0100
        /*02a2*/ 	.byte	0x04
	.zero		1


	//   ....[25]....
        /*02a4*/ 	.word	0x00000920
        /*02a8*/ 	.word	0x000000ff
        /*02ac*/ 	.word	0x000000d0
        /*02b0*/ 	.short	0x0100
        /*02b2*/ 	.byte	0x04
	.zero		1


	//   ....[26]....
        /*02b4*/ 	.word	0x00000930
        /*02b8*/ 	.word	0x000000ff
        /*02bc*/ 	.word	0x000000b8
        /*02c0*/ 	.short	0x0100
        /*02c2*/ 	.byte	0x04
	.zero		1


	//   ....[27]....
        /*02c4*/ 	.word	0x00000940
        /*02c8*/ 	.word	0x000000ff
        /*02cc*/ 	.word	0x000000d8
        /*02d0*/ 	.short	0x0100
        /*02d2*/ 	.byte	0x04
	.zero		1


	//   ....[28]....
        /*02d4*/ 	.word	0x00000a20
        /*02d8*/ 	.word	0x000000ff
        /*02dc*/ 	.word	0x000000e0
        /*02e0*/ 	.short	0x0100
        /*02e2*/ 	.byte	0x06
	.zero		1


	//   ....[29]....
        /*02e4*/ 	.word	0x00000a30
        /*02e8*/ 	.word	0x000000ff
        /*02ec*/ 	.word	0x000000e8
        /*02f0*/ 	.short	0x0100
        /*02f2*/ 	.byte	0x06
	.zero		1


	//   ....[30]....
        /*02f4*/ 	.word	0x00000b60
        /*02f8*/ 	.word	0x000000ff
        /*02fc*/ 	.word	0x000000f0
        /*0300*/ 	.short	0x0100
        /*0302*/ 	.byte	0x06
	.zero		1


	//   ....[31]....
        /*0304*/ 	.word	0x00000b70
        /*0308*/ 	.word	0x000000ff
        /*030c*/ 	.word	0x00000100
        /*0310*/ 	.short	0x0100
        /*0312*/ 	.byte	0x06
	.zero		1


	//   ....[32]....
        /*0314*/ 	.word	0x00000b80
        /*0318*/ 	.word	0x000000ff
        /*031c*/ 	.word	0x000000f8
        /*0320*/ 	.short	0x0100
        /*0322*/ 	.byte	0x06
	.zero		1


	//   ....[33]....
        /*0324*/ 	.word	0x00000b90
        /*0328*/ 	.word	0x000000ff
        /*032c*/ 	.word	0x00000108
        /*0330*/ 	.short	0x0100
        /*0332*/ 	.byte	0x06
	.zero		1


	//   ....[34]....
        /*0334*/ 	.word	0x00000cb0
        /*0338*/ 	.word	0x000000ff
        /*033c*/ 	.word	0x00000110
        /*0340*/ 	.short	0x0100
        /*0342*/ 	.byte	0x04
	.zero		1


	//   ....[35]....
        /*0344*/ 	.word	0x00000cc0
        /*0348*/ 	.word	0x000000ff
        /*034c*/ 	.word	0x00000120
        /*0350*/ 	.short	0x0100
        /*0352*/ 	.byte	0x04
	.zero		1


	//   ....[36]....
        /*0354*/ 	.word	0x00000cd0
        /*0358*/ 	.word	0x000000ff
        /*035c*/ 	.word	0x00000118
        /*0360*/ 	.short	0x0100
        /*0362*/ 	.byte	0x04
	.zero		1


	//   ....[37]....
        /*0364*/ 	.word	0x00000ce0
        /*0368*/ 	.word	0x000000ff
        /*036c*/ 	.word	0x00000128
        /*0370*/ 	.short	0x0100
        /*0372*/ 	.byte	0x04
	.zero		1


	//   ....[38]....
        /*0374*/ 	.word	0x00000dd0
        /*0378*/ 	.word	0x000000ff
        /*037c*/ 	.word	0x00000130
        /*0380*/ 	.short	0x0100
        /*0382*/ 	.byte	0x04
	.zero		1


	//   ....[39]....
        /*0384*/ 	.word	0x00000de0
        /*0388*/ 	.word	0x000000ff
        /*038c*/ 	.word	0x00000140
        /*0390*/ 	.short	0x0100
        /*0392*/ 	.byte	0x04
	.zero		1


	//   ....[40]....
        /*0394*/ 	.word	0x00000df0
        /*0398*/ 	.word	0x000000ff
        /*039c*/ 	.word	0x00000138
        /*03a0*/ 	.short	0x0100
        /*03a2*/ 	.byte	0x04
	.zero		1


	//   ....[41]....
        /*03a4*/ 	.word	0x00000e00
        /*03a8*/ 	.word	0x000000ff
        /*03ac*/ 	.word	0x00000148
        /*03b0*/ 	.short	0x0100
        /*03b2*/ 	.byte	0x04
	.zero		1


	//   ....[42]....
        /*03b4*/ 	.word	0x00000f00
        /*03b8*/ 	.word	0x000000ff
        /*03bc*/ 	.word	0x00000150
        /*03c0*/ 	.short	0x0100
        /*03c2*/ 	.byte	0x06
	.zero		1


	//   ....[43]....
        /*03c4*/ 	.word	0x00001ab0
        /*03c8*/ 	.word	0x00000003
        /*03cc*/ 	.word	0x00000140
        /*03d0*/ 	.short	0x010a
        /*03d2*/ 	.byte	0xff
	.zero		1


	//   ....[44]....
        /*03d4*/ 	.word	0x00001ae0
        /*03d8*/ 	.word	0x00000003
        /*03dc*/ 	.word	0x00000130
        /*03e0*/ 	.short	0x0101
        /*03e2*/ 	.byte	0xff
	.zero		1


	//   ....[45]....
        /*03e4*/ 	.word	0x00001ba0
        /*03e8*/ 	.word	0x000000ff
        /*03ec*/ 	.word	0x00000050
        /*03f0*/ 	.short	0x010a
        /*03f2*/ 	.byte	0x04
	.zero		1


	//   ....[46]....
        /*03f4*/ 	.word	0x00001c70
        /*03f8*/ 	.word	0x000000ff
        /*03fc*/ 	.word	0x00000050
        /*0400*/ 	.short	0x010a
        /*0402*/ 	.byte	0x21
	.zero		1


	//   ....[47]....
        /*0404*/ 	.word	0x00001e20
        /*0408*/ 	.word	0x000000ff
        /*040c*/ 	.word	0x00000050
        /*0410*/ 	.short	0x010a
        /*0412*/ 	.byte	0x05
	.zero		1


	//   ....[48]....
        /*0414*/ 	.word	0x00001f30
        /*0418*/ 	.word	0x000000ff
        /*041c*/ 	.word	0x000000e8
        /*0420*/ 	.short	0x0101
        /*0422*/ 	.byte	0x06
	.zero		1


	//   ....[49]....
        /*0424*/ 	.word	0x00001f50
        /*0428*/ 	.word	0x000000ff
        /*042c*/ 	.word	0x00000050
        /*0430*/ 	.short	0x010a
        /*0432*/ 	.byte	0x04
	.zero		1


	//   ....[50]....
        /*0434*/ 	.word	0x00001fd0
        /*0438*/ 	.word	0x000000ff
        /*043c*/ 	.word	0x00000050
        /*0440*/ 	.short	0x010a
        /*0442*/ 	.byte	0x11
	.zero		1


	//   ....[51]....
        /*0444*/ 	.word	0x00002160
        /*0448*/ 	.word	0x000000ff
        /*044c*/ 	.word	0x00000050
        /*0450*/ 	.short	0x010a
        /*0452*/ 	.byte	0x05
	.zero		1


	//   ....[52]....
        /*0454*/ 	.word	0x000022c0
        /*0458*/ 	.word	0x00000003
        /*045c*/ 	.word	0x000000f0
        /*0460*/ 	.short	0x010a
        /*0462*/ 	.byte	0xff
	.zero		1


	//   ....[53]....
        /*0464*/ 	.word	0x00002410
        /*0468*/ 	.word	0x00000000
        /*046c*/ 	.word	0x00000000
        /*0470*/ 	.short	0x0101
        /*0472*/ 	.byte	0xff
	.zero		1


	//   ....[54]....
        /*0474*/ 	.word	0x000029c0
        /*0478*/ 	.word	0x000000ff
        /*047c*/ 	.word	0x00000000
        /*0480*/ 	.short	0x010a
        /*0482*/ 	.byte	0x04
	.zero		1


	//   ....[55]....
        /*0484*/ 	.word	0x00002a50
        /*0488*/ 	.word	0x000000ff
        /*048c*/ 	.word	0x00000000
        /*0490*/ 	.short	0x010a
        /*0492*/ 	.byte	0x05
	.zero		1


	//   ....[56]....
        /*0494*/ 	.word	0x00002ae0
        /*0498*/ 	.word	0x000000ff
        /*049c*/ 	.word	0x00000000
        /*04a0*/ 	.short	0x010a
        /*04a2*/ 	.byte	0x05
	.zero		1


	//   ....[57]....
        /*04a4*/ 	.word	0x00002b70
        /*04a8*/ 	.word	0x000000ff
        /*04ac*/ 	.word	0x00000000
        /*04b0*/ 	.short	0x010a
        /*04b2*/ 	.byte	0x05
	.zero		1


	//   ....[58]....
        /*04b4*/ 	.word	0x00002c00
        /*04b8*/ 	.word	0x000000ff
        /*04bc*/ 	.word	0x00000000
        /*04c0*/ 	.short	0x010a
        /*04c2*/ 	.byte	0x05
	.zero		1


	//   ....[59]....
        /*04c4*/ 	.word	0x00002c90
        /*04c8*/ 	.word	0x000000ff
        /*04cc*/ 	.word	0x00000000
        /*04d0*/ 	.short	0x010a
        /*04d2*/ 	.byte	0x05
	.zero		1


	//   ....[60]....
        /*04d4*/ 	.word	0x00002d20
        /*04d8*/ 	.word	0x000000ff
        /*04dc*/ 	.word	0x00000000
        /*04e0*/ 	.short	0x010a
        /*04e2*/ 	.byte	0x05
	.zero		1


	//   ....[61]....
        /*04e4*/ 	.word	0x00002db0
        /*04e8*/ 	.word	0x000000ff
        /*04ec*/ 	.word	0x00000000
        /*04f0*/ 	.short	0x010a
        /*04f2*/ 	.byte	0x05
	.zero		1


	//   ....[62]....
        /*04f4*/ 	.word	0x00002e40
        /*04f8*/ 	.word	0x000000ff
        /*04fc*/ 	.word	0x00000000
        /*0500*/ 	.short	0x010a
        /*0502*/ 	.byte	0x05
	.zero		1


	//   ....[63]....
        /*0504*/ 	.word	0x00002ee0
        /*0508*/ 	.word	0x00000000
        /*050c*/ 	.word	0x00000000
        /*0510*/ 	.short	0x010a
        /*0512*/ 	.byte	0xff
	.zero		1


	//   ....[64]....
        /*0514*/ 	.word	0x00003000
        /*0518*/ 	.word	0x00000002
        /*051c*/ 	.word	0x00000130
        /*0520*/ 	.short	0x010a
        /*0522*/ 	.byte	0xff
	.zero		1


	//   ....[65]....
        /*0524*/ 	.word	0x00003060
        /*0528*/ 	.word	0x00000004
        /*052c*/ 	.word	0x00000000
        /*0530*/ 	.short	0x0101
        /*0532*/ 	.byte	0xff
	.zero		1


	//   ....[66]....
        /*0534*/ 	.word	0x00003080
        /*0538*/ 	.word	0x000000ff
        /*053c*/ 	.word	0x00000100
        /*0540*/ 	.short	0x010a
        /*0542*/ 	.byte	0x04
	.zero		1


	//   ....[67]....
        /*0544*/ 	.word	0x000031a0
        /*0548*/ 	.word	0x00000002
        /*054c*/ 	.word	0x000000f0
        /*0550*/ 	.short	0x010a
        /*0552*/ 	.byte	0xff
	.zero		1


	//   ....[68]....
        /*0554*/ 	.word	0x000032b0
        /*0558*/ 	.word	0x00000002
        /*055c*/ 	.word	0x00000000
        /*0560*/ 	.short	0x0101
        /*0562*/ 	.byte	0xff
	.zero		1


	//   ....[69]....
        /*0564*/ 	.word	0x00003340
        /*0568*/ 	.word	0x000000ff
        /*056c*/ 	.word	0x00000100
        /*0570*/ 	.short	0x0106
        /*0572*/ 	.byte	0x04
	.zero		1


	//   ....[70]....
        /*0574*/ 	.word	0x00003360
        /*0578*/ 	.word	0x000000ff
        /*057c*/ 	.word	0x00000100
        /*0580*/ 	.short	0x010a
        /*0582*/ 	.byte	0x04
	.zero		1


	//   ....[71]....
        /*0584*/ 	.word	0x000033f0
        /*0588*/ 	.word	0x000000ff
        /*058c*/ 	.word	0x00000100
        /*0590*/ 	.short	0x0106
        /*0592*/ 	.byte	0x07
	.zero		1


	//   ....[72]....
        /*0594*/ 	.word	0x00003430
        /*0598*/ 	.word	0x00000000
        /*059c*/ 	.word	0x00000100
        /*05a0*/ 	.short	0x010a
        /*05a2*/ 	.byte	0xff
	.zero		1


	//   ....[73]....
        /*05a4*/ 	.word	0x00003670
        /*05a8*/ 	.word	0x000000ff
        /*05ac*/ 	.word	0x00000008
        /*05b0*/ 	.short	0x010a
        /*05b2*/ 	.byte	0x05
	.zero		1


	//   ....[74]....
        /*05b4*/ 	.word	0x00003690
        /*05b8*/ 	.word	0x000000ff
        /*05bc*/ 	.word	0x00000008
        /*05c0*/ 	.short	0x010a
        /*05c2*/ 	.byte	0x05
	.zero		1


	//   ....[75]....
        /*05c4*/ 	.word	0x00003820
        /*05c8*/ 	.word	0x000000ff
        /*05cc*/ 	.word	0x00000008
        /*05d0*/ 	.short	0x010a
        /*05d2*/ 	.byte	0x05
	.zero		1


	//   ....[76]....
        /*05d4*/ 	.word	0x00003840
        /*05d8*/ 	.word	0x000000ff
        /*05dc*/ 	.word	0x00000008
        /*05e0*/ 	.short	0x010a
        /*05e2*/ 	.byte	0x05
	.zero		1


	//   ....[77]....
        /*05e4*/ 	.word	0x00003900
        /*05e8*/ 	.word	0x000000ff
        /*05ec*/ 	.word	0x00000000
        /*05f0*/ 	.short	0x0101
        /*05f2*/ 	.byte	0x04
	.zero		1


	//   ....[78]....
        /*05f4*/ 	.word	0x00003c00
        /*05f8*/ 	.word	0x00000000
        /*05fc*/ 	.word	0x000000f0
        /*0600*/ 	.short	0x010a
        /*0602*/ 	.byte	0xff
	.zero		1


	//   ....[79]....
        /*0604*/ 	.word	0x00003cc0
        /*0608*/ 	.word	0x00000000
        /*060c*/ 	.word	0x00000000
        /*0610*/ 	.short	0x0101
        /*0612*/ 	.byte	0xff
	.zero		1


	//   ....[80]....
        /*0614*/ 	.word	0x00003d80
        /*0618*/ 	.word	0x000000ff
        /*061c*/ 	.word	0x00000000
        /*0620*/ 	.short	0x010a
        /*0622*/ 	.byte	0x04
	.zero		1


	//   ....[81]....
        /*0624*/ 	.word	0x00003d90
        /*0628*/ 	.word	0x000000ff
        /*062c*/ 	.word	0x00000120
        /*0630*/ 	.short	0x010a
        /*0632*/ 	.byte	0x17
	.zero		1


	//   ....[82]....
        /*0634*/ 	.word	0x00003e40
        /*0638*/ 	.word	0x000000ff
        /*063c*/ 	.word	0x00000000
        /*0640*/ 	.short	0x010a
        /*0642*/ 	.byte	0x05
	.zero		1


	//   ....[83]....
        /*0644*/ 	.word	0x00003f80
        /*0648*/ 	.word	0x000000ff
        /*064c*/ 	.word	0x00000000
        /*0650*/ 	.short	0x010a
        /*0652*/ 	.byte	0x04
	.zero		1


	//   ....[84]....
        /*0654*/ 	.word	0x000041d0
        /*0658*/ 	.word	0x000000ff
        /*065c*/ 	.word	0x00000000
        /*0660*/ 	.short	0x010a
        /*0662*/ 	.byte	0x04
	.zero		1


	//   ....[85]....
        /*0664*/ 	.word	0x00004270
        /*0668*/ 	.word	0x00000000
        /*066c*/ 	.word	0x00000000
        /*0670*/ 	.short	0x010a
        /*0672*/ 	.byte	0xff
	.zero		1


	//   ....[86]....
        /*0674*/ 	.word	0x000042b0
        /*0678*/ 	.word	0x00000000
        /*067c*/ 	.word	0x00000000
        /*0680*/ 	.short	0x010a
        /*0682*/ 	.byte	0xff
	.zero		1


	//   ....[87]....
        /*0684*/ 	.word	0x00004320
        /*0688*/ 	.word	0x000000ff
        /*068c*/ 	.word	0x00000000
        /*0690*/ 	.short	0x0101
        /*0692*/ 	.byte	0x04
	.zero		1


	//   ....[88]....
        /*0694*/ 	.word	0x00004360
        /*0698*/ 	.word	0x000000ff
        /*069c*/ 	.word	0x00000150
        /*06a0*/ 	.short	0x010a
        /*06a2*/ 	.byte	0x11
	.zero		1


	//   ....[89]....
        /*06a4*/ 	.word	0x000043b0
        /*06a8*/ 	.word	0x000000ff
        /*06ac*/ 	.word	0x00000000
        /*06b0*/ 	.short	0x0101
        /*06b2*/ 	.byte	0x04
	.zero		1


	//   ....[90]....
        /*06b4*/ 	.word	0x00004850
        /*06b8*/ 	.word	0x0000000c
        /*06bc*/ 	.word	0x000000f0
        /*06c0*/ 	.short	0x010a
        /*06c2*/ 	.byte	0xff
	.zero		1


	//   ....[91]....
        /*06c4*/ 	.word	0x000049c0
        /*06c8*/ 	.word	0x00000000
        /*06cc*/ 	.word	0x00000000
        /*06d0*/ 	.short	0x0101
        /*06d2*/ 	.byte	0xff
	.zero		1


	//   ....[92]....
        /*06d4*/ 	.word	0x00004e50
        /*06d8*/ 	.word	0x000000ff
        /*06dc*/ 	.word	0x000000e8
        /*06e0*/ 	.short	0x010a
        /*06e2*/ 	.byte	0x15
	.zero		1


	//   ....[93]....
        /*06e4*/ 	.word	0x00004fd0
        /*06e8*/ 	.word	0x000000ff
        /*06ec*/ 	.word	0x000000c0
        /*06f0*/ 	.short	0x010a
        /*06f2*/ 	.byte	0x15
	.zero		1


	//   ....[94]....
        /*06f4*/ 	.word	0x00005150
        /*06f8*/ 	.word	0x000000ff
        /*06fc*/ 	.word	0x000000a0
        /*0700*/ 	.short	0x010b
        /*0702*/ 	.byte	0x15
	.zero		1


	//   ....[95]....
        /*0704*/ 	.word	0x00005160
        /*0708*/ 	.word	0x000000ff
        /*070c*/ 	.word	0x00000000
        /*0710*/ 	.short	0x0101
        /*0712*/ 	.byte	0x06
	.zero		1


	//   ....[96]....
        /*0714*/ 	.word	0x00005170
        /*0718*/ 	.word	0x000000ff
        /*071c*/ 	.word	0x000000c8
        /*0720*/ 	.short	0x010a
        /*0722*/ 	.byte	0x15
	.zero		1


	//   ....[97]....
        /*0724*/ 	.word	0x000052d0
        /*0728*/ 	.word	0x000000ff
        /*072c*/ 	.word	0x000000a8
        /*0730*/ 	.short	0x010b
        /*0732*/ 	.byte	0x15
	.zero		1


	//   ....[98]....
        /*0734*/ 	.word	0x000052e0
        /*0738*/ 	.word	0x000000ff
        /*073c*/ 	.word	0x00000000
        /*0740*/ 	.short	0x0101
        /*0742*/ 	.byte	0x06
	.zero		1


	//   ....[99]....
        /*0744*/ 	.word	0x000052f0
        /*0748*/ 	.word	0x000000ff
        /*074c*/ 	.word	0x000000d0
        /*0750*/ 	.short	0x010a
        /*0752*/ 	.byte	0x15
	.zero		1


	//   ....[100]....
        /*0754*/ 	.word	0x00005440
        /*0758*/ 	.word	0x000000ff
        /*075c*/ 	.word	0x000000b0
        /*0760*/ 	.short	0x010b
        /*0762*/ 	.byte	0x15
	.zero		1


	//   ....[101]....
        /*0764*/ 	.word	0x00005450
        /*0768*/ 	.word	0x000000ff
        /*076c*/ 	.word	0x00000000
        /*0770*/ 	.short	0x0101
        /*0772*/ 	.byte	0x06
	.zero		1


	//   ....[102]....
        /*0774*/ 	.word	0x00005460
        /*0778*/ 	.word	0x000000ff
        /*077c*/ 	.word	0x000000d8
        /*0780*/ 	.short	0x010a
        /*0782*/ 	.byte	0x15
	.zero		1


	//   ....[103]....
        /*0784*/ 	.word	0x00005650
        /*0788*/ 	.word	0x000000ff
        /*078c*/ 	.word	0x000000b8
        /*0790*/ 	.short	0x010b
        /*0792*/ 	.byte	0x15
	.zero		1


	//   ....[104]....
        /*0794*/ 	.word	0x00005660
        /*0798*/ 	.word	0x000000ff
        /*079c*/ 	.word	0x00000000
        /*07a0*/ 	.short	0x0101
        /*07a2*/ 	.byte	0x25
	.zero		1


	//   ....[105]....
        /*07a4*/ 	.word	0x00005690
        /*07a8*/ 	.word	0x000000ff
        /*07ac*/ 	.word	0x000000c0
        /*07b0*/ 	.short	0x010a
        /*07b2*/ 	.byte	0x15
	.zero		1


	//   ....[106]....
        /*07b4*/ 	.word	0x000056b0
        /*07b8*/ 	.word	0x000000ff
        /*07bc*/ 	.word	0x000000c8
        /*07c0*/ 	.short	0x010a
        /*07c2*/ 	.byte	0x15
	.zero		1


	//   ....[107]....
        /*07c4*/ 	.word	0x000056d0
        /*07c8*/ 	.word	0x000000ff
        /*07cc*/ 	.word	0x000000d0
        /*07d0*/ 	.short	0x010a
        /*07d2*/ 	.byte	0x15
	.zero		1


	//   ....[108]....
        /*07d4*/ 	.word	0x00005710
        /*07d8*/ 	.word	0x00000000
        /*07dc*/ 	.word	0x000000d8
        /*07e0*/ 	.short	0x010a
        /*07e2*/ 	.byte	0xff
	.zero		1


	//   ....[109]....
        /*07e4*/ 	.word	0x00005a50
        /*07e8*/ 	.word	0x00000003
        /*07ec*/ 	.word	0x000000f0
        /*07f0*/ 	.short	0x010a
        /*07f2*/ 	.byte	0xff
	.zero		1


	//   ....[110]....
        /*07f4*/ 	.word	0x00005bd0
        /*07f8*/ 	.word	0x00000000
        /*07fc*/ 	.word	0x00000000
        /*0800*/ 	.short	0x0101
        /*0802*/ 	.byte	0xff
	.zero		1


	//   ....[111]....
        /*0804*/ 	.word	0x000067a0
        /*0808*/ 	.word	0x000000ff
        /*080c*/ 	.word	0x000000a0
        /*0810*/ 	.short	0x010a
        /*0812*/ 	.byte	0x2c
	.zero		1


	//   ....[112]....
        /*0814*/ 	.word	0x00006880
        /*0818*/ 	.word	0x000000aa
        /*081c*/ 	.word	0x00000110
        /*0820*/ 	.short	0x010a
        /*0822*/ 	.byte	0xff
	.zero		1


	//   ....[113]....
        /*0824*/ 	.word	0x00006a40
        /*0828*/ 	.word	0x000000ff
        /*082c*/ 	.word	0x000000a0
        /*0830*/ 	.short	0x010a
        /*0832*/ 	.byte	0x2c
	.zero		1


	//   ....[114]....
        /*0834*/ 	.word	0x00006b70
        /*0838*/ 	.word	0x000000aa
        /*083c*/ 	.word	0x00000110
        /*0840*/ 	.short	0x010a
        /*0842*/ 	.byte	0xff
	.zero		1


	//   ....[115]....
        /*0844*/ 	.word	0x00007d80
        /*0848*/ 	.word	0x00000000
        /*084c*/ 	.word	0x00000000
        /*0850*/ 	.short	0x0101
        /*0852*/ 	.byte	0xff
	.zero		1


	//   ....[116]....
        /*0854*/ 	.word	0x00007d90
        /*0858*/ 	.word	0x00000003
        /*085c*/ 	.word	0x000000a0
        /*0860*/ 	.short	0x010a
        /*0862*/ 	.byte	0xff
	.zero		1


	//   ....[117]....
        /*0864*/ 	.word	0x00007e70
        /*0868*/ 	.word	0x00000003
        /*086c*/ 	.word	0x000000a0
        /*0870*/ 	.short	0x010a
        /*0872*/ 	.byte	0xff
	.zero		1


	//   ....[118]....
        /*0874*/ 	.word	0x000091b0
        /*0878*/ 	.word	0x0000004d
        /*087c*/ 	.word	0x00000000
        /*0880*/ 	.short	0x0101
        /*0882*/ 	.byte	0xff
	.zero		1


	//   ....[119]....
        /*0884*/ 	.word	0x000091d0
        /*0888*/ 	.word	0x00000000
        /*088c*/ 	.word	0x000000a0
        /*0890*/ 	.short	0x010a
        /*0892*/ 	.byte	0xff
	.zero		1


	//   ....[120]....
        /*0894*/ 	.word	0x000092a0
        /*0898*/ 	.word	0x00000000
        /*089c*/ 	.word	0x000000a0
        /*08a0*/ 	.short	0x010a
        /*08a2*/ 	.byte	0xff
	.zero		1


	//   ....[121]....
        /*08a4*/ 	.word	0x0000a5e0
        /*08a8*/ 	.word	0x0000004a
        /*08ac*/ 	.word	0x00000000
        /*08b0*/ 	.short	0x0101
        /*08b2*/ 	.byte	0xff
	.zero		1


	//   ....[122]....
        /*08b4*/ 	.word	0x0000a600
        /*08b8*/ 	.word	0x00000003
        /*08bc*/ 	.word	0x000000a0
        /*08c0*/ 	.short	0x010a
        /*08c2*/ 	.byte	0xff
	.zero		1


	//   ....[123]....
        /*08c4*/ 	.word	0x0000a6d0
        /*08c8*/ 	.word	0x00000003
        /*08cc*/ 	.word	0x000000a0
        /*08d0*/ 	.short	0x010a
        /*08d2*/ 	.byte	0xff
	.zero		1


	//   ....[124]....
        /*08d4*/ 	.word	0x0000ab60
        /*08d8*/ 	.word	0x000000aa
        /*08dc*/ 	.word	0x00000000
        /*08e0*/ 	.short	0x0101
        /*08e2*/ 	.byte	0xff
	.zero		1


	//   ....[125]....
        /*08e4*/ 	.word	0x0000ba50
        /*08e8*/ 	.word	0x00000000
        /*08ec*/ 	.word	0x00000000
        /*08f0*/ 	.short	0x0101
        /*08f2*/ 	.byte	0xff
	.zero		1


	//   ....[126]....
        /*08f4*/ 	.word	0x0000bce0
        /*08f8*/ 	.word	0x000000ff
        /*08fc*/ 	.word	0x00000000
        /*0900*/ 	.short	0x0101
        /*0902*/ 	.byte	0x04
	.zero		1


	//   ....[127]....
        /*0904*/ 	.word	0x0000bd00
        /*0908*/ 	.word	0x00000003
        /*090c*/ 	.word	0x00000140
        /*0910*/ 	.short	0x010a
        /*0912*/ 	.byte	0xff
	.zero		1


	//   ....[128]....
        /*0914*/ 	.word	0x0000bd60
        /*0918*/ 	.word	0x00000000
        /*091c*/ 	.word	0x00000050
        /*0920*/ 	.short	0x010a
        /*0922*/ 	.byte	0xff
	.zero		1


	//   ....[129]....
        /*0924*/ 	.word	0x0000bdc0
        /*0928*/ 	.word	0x00000000
        /*092c*/ 	.word	0x00000050
        /*0930*/ 	.short	0x010a
        /*0932*/ 	.byte	0xff
	.zero		1


	//   ....[130]....
        /*0934*/ 	.word	0x0000be10
        /*0938*/ 	.word	0x00000003
        /*093c*/ 	.word	0x000000f0
        /*0940*/ 	.short	0x010a
        /*0942*/ 	.byte	0xff
	.zero		1


	//   ....[131]....
        /*0944*/ 	.word	0x0000be70
        /*0948*/ 	.word	0x00000000
        /*094c*/ 	.word	0x00000000
        /*0950*/ 	.short	0x010a
        /*0952*/ 	.byte	0xff
	.zero		1


	//   ....[132]....
        /*0954*/ 	.word	0x0000bed0
        /*0958*/ 	.word	0x00000000
        /*095c*/ 	.word	0x00000000
        /*0960*/ 	.short	0x010a
        /*0962*/ 	.byte	0xff
	.zero		1


	//   ....[133]....
        /*0964*/ 	.word	0x0000bf30
        /*0968*/ 	.word	0x00000000
        /*096c*/ 	.word	0x00000000
        /*0970*/ 	.short	0x010a
        /*0972*/ 	.byte	0xff
	.zero		1


	//   ....[134]....
        /*0974*/ 	.word	0x0000bf90
        /*0978*/ 	.word	0x00000000
        /*097c*/ 	.word	0x00000000
        /*0980*/ 	.short	0x010a
        /*0982*/ 	.byte	0xff
	.zero		1


	//   ....[135]....
        /*0984*/ 	.word	0x0000bff0
        /*0988*/ 	.word	0x00000000
        /*098c*/ 	.word	0x00000000
        /*0990*/ 	.short	0x010a
        /*0992*/ 	.byte	0xff
	.zero		1


	//   ....[136]....
        /*0994*/ 	.word	0x0000c050
        /*0998*/ 	.word	0x00000000
        /*099c*/ 	.word	0x00000000
        /*09a0*/ 	.short	0x010a
        /*09a2*/ 	.byte	0xff
	.zero		1


	//   ....[137]....
        /*09a4*/ 	.word	0x0000c0b0
        /*09a8*/ 	.word	0x00000000
        /*09ac*/ 	.word	0x00000000
        /*09b0*/ 	.short	0x010a
        /*09b2*/ 	.byte	0xff
	.zero		1


	//   ....[138]....
        /*09b4*/ 	.word	0x0000c110
        /*09b8*/ 	.word	0x00000000
        /*09bc*/ 	.word	0x00000000
        /*09c0*/ 	.short	0x010a
        /*09c2*/ 	.byte	0xff
	.zero		1


	//   ....[139]....
        /*09c4*/ 	.word	0x0000c170
        /*09c8*/ 	.word	0x00000000
        /*09cc*/ 	.word	0x00000000
        /*09d0*/ 	.short	0x010a
        /*09d2*/ 	.byte	0xff
	.zero		1


	//   ....[140]....
        /*09d4*/ 	.word	0x0000c1c0
        /*09d8*/ 	.word	0x00000002
        /*09dc*/ 	.word	0x00000130
        /*09e0*/ 	.short	0x010a
        /*09e2*/ 	.byte	0xff
	.zero		1


	//   ....[141]....
        /*09e4*/ 	.word	0x0000c220
        /*09e8*/ 	.word	0x00000002
        /*09ec*/ 	.word	0x00000100
        /*09f0*/ 	.short	0x010a
        /*09f2*/ 	.byte	0xff
	.zero		1


	//   ....[142]....
        /*09f4*/ 	.word	0x0000c270
        /*09f8*/ 	.word	0x00000002
        /*09fc*/ 	.word	0x000000f0
        /*0a00*/ 	.short	0x010a
        /*0a02*/ 	.byte	0xff
	.zero		1


	//   ....[143]....
        /*0a04*/ 	.word	0x0000c2d0
        /*0a08*/ 	.word	0x00000000
        /*0a0c*/ 	.word	0x00000100
        /*0a10*/ 	.short	0x010a
        /*0a12*/ 	.byte	0xff
	.zero		1


	//   ....[144]....
        /*0a14*/ 	.word	0x0000c330
        /*0a18*/ 	.word	0x00000000
        /*0a1c*/ 	.word	0x00000008
        /*0a20*/ 	.short	0x010a
        /*0a22*/ 	.byte	0xff
	.zero		1


	//   ....[145]....
        /*0a24*/ 	.word	0x0000c410
        /*0a28*/ 	.word	0x00000000
        /*0a2c*/ 	.word	0x00000008
        /*0a30*/ 	.short	0x010a
        /*0a32*/ 	.byte	0xff
	.zero		1


	//   ....[146]....
        /*0a34*/ 	.word	0x0000c460
        /*0a38*/ 	.word	0x00000000
        /*0a3c*/ 	.word	0x000000f0
        /*0a40*/ 	.short	0x010a
        /*0a42*/ 	.byte	0xff
	.zero		1


	//   ....[147]....
        /*0a44*/ 	.word	0x0000c4c0
        /*0a48*/ 	.word	0x00000000
        /*0a4c*/ 	.word	0x00000120
        /*0a50*/ 	.short	0x010a
        /*0a52*/ 	.byte	0xff
	.zero		1


	//   ....[148]....
        /*0a54*/ 	.word	0x0000c520
        /*0a58*/ 	.word	0x00000000
        /*0a5c*/ 	.word	0x00000000
        /*0a60*/ 	.short	0x010a
        /*0a62*/ 	.byte	0xff
	.zero		1


	//   ....[149]....
        /*0a64*/ 	.word	0x0000c580
        /*0a68*/ 	.word	0x00000000
        /*0a6c*/ 	.word	0x00000000
        /*0a70*/ 	.short	0x010a
        /*0a72*/ 	.byte	0xff
	.zero		1


	//   ....[150]....
        /*0a74*/ 	.word	0x0000c5e0
        /*0a78*/ 	.word	0x00000000
        /*0a7c*/ 	.word	0x00000150
        /*0a80*/ 	.short	0x010a
        /*0a82*/ 	.byte	0xff
	.zero		1


	//   ....[151]....
        /*0a84*/ 	.word	0x0000c630
        /*0a88*/ 	.word	0x0000000c
        /*0a8c*/ 	.word	0x000000f0
        /*0a90*/ 	.short	0x010a
        /*0a92*/ 	.byte	0xff
	.zero		1


	//   ....[152]....
        /*0a94*/ 	.word	0x0000c690
        /*0a98*/ 	.word	0x00000000
        /*0a9c*/ 	.word	0x000000e8
        /*0aa0*/ 	.short	0x010a
        /*0aa2*/ 	.byte	0xff
	.zero		1


	//   ....[153]....
        /*0aa4*/ 	.word	0x0000c6f0
        /*0aa8*/ 	.word	0x00000000
        /*0aac*/ 	.word	0x000000c0
        /*0ab0*/ 	.short	0x010a
        /*0ab2*/ 	.byte	0xff
	.zero		1


	//   ....[154]....
        /*0ab4*/ 	.word	0x0000c750
        /*0ab8*/ 	.word	0x00000000
        /*0abc*/ 	.word	0x000000c8
        /*0ac0*/ 	.short	0x010a
        /*0ac2*/ 	.byte	0xff
	.zero		1


	//   ....[155]....
        /*0ac4*/ 	.word	0x0000c7b0
        /*0ac8*/ 	.word	0x00000000
        /*0acc*/ 	.word	0x000000d0
        /*0ad0*/ 	.short	0x010a
        /*0ad2*/ 	.byte	0xff
	.zero		1


	//   ....[156]....
        /*0ad4*/ 	.word	0x0000c810
        /*0ad8*/ 	.word	0x00000000
        /*0adc*/ 	.word	0x000000d8
        /*0ae0*/ 	.short	0x010a
        /*0ae2*/ 	.byte	0xff
	.zero		1


	//   ....[157]....
        /*0ae4*/ 	.word	0x0000c870
        /*0ae8*/ 	.word	0x00000000
        /*0aec*/ 	.word	0x000000c0
        /*0af0*/ 	.short	0x010a
        /*0af2*/ 	.byte	0xff
	.zero		1


	//   ....[158]....
        /*0af4*/ 	.word	0x0000c8d0
        /*0af8*/ 	.word	0x00000000
        /*0afc*/ 	.word	0x000000c8
        /*0b00*/ 	.short	0x010a
        /*0b02*/ 	.byte	0xff
	.zero		1


	//   ....[159]....
        /*0b04*/ 	.word	0x0000c930
        /*0b08*/ 	.word	0x00000000
        /*0b0c*/ 	.word	0x000000d0
        /*0b10*/ 	.short	0x010a
        /*0b12*/ 	.byte	0xff
	.zero		1


	//   ....[160]....
        /*0b14*/ 	.word	0x0000c980
        /*0b18*/ 	.word	0x00000003
        /*0b1c*/ 	.word	0x000000f0
        /*0b20*/ 	.short	0x010a
        /*0b22*/ 	.byte	0xff
	.zero		1


	//   ....[161]....
        /*0b24*/ 	.word	0x0000c9e0
        /*0b28*/ 	.word	0x00000000
        /*0b2c*/ 	.word	0x000000a0
        /*0b30*/ 	.short	0x010a
        /*0b32*/ 	.byte	0xff
	.zero		1


	//   ....[162]....
        /*0b34*/ 	.word	0x0000ca30
        /*0b38*/ 	.word	0x000000aa
        /*0b3c*/ 	.word	0x00000110
        /*0b40*/ 	.short	0x010a
        /*0b42*/ 	.byte	0xff
	.zero		1


	//   ....[163]....
        /*0b44*/ 	.word	0x0000ca80
        /*0b48*/ 	.word	0x00000003
        /*0b4c*/ 	.word	0x000000a0
        /*0b50*/ 	.short	0x010a
        /*0b52*/ 	.byte	0xff
	.zero		1


	//   ....[164]....
        /*0b54*/ 	.word	0x0000cad0
        /*0b58*/ 	.word	0x00000000
        /*0b5c*/ 	.word	0x000000a0
        /*0b60*/ 	.short	0x010a
        /*0b62*/ 	.byte	0xff
	.zero		1


	//   ....[165]....
        /*0b64*/ 	.word	0x0000cb20
        /*0b68*/ 	.word	0x00000003
        /*0b6c*/ 	.word	0x000000a0
        /*0b70*/ 	.short	0x010a
        /*0b72*/ 	.byte	0xff
	.zero		1


	//----- nvinfo : EIATTR_NUM_MBARRIERS
	.align		4
.L_47:
        /*0b74*/ 	.byte	0x03, 0x38
        /*0b76*/ 	.short	0x002b


	//----- nvinfo : EIATTR_EXIT_INSTR_OFFSETS
	.align		4
        /*0b78*/ 	.byte	0x04, 0x1c
        /*0b7a*/ 	.short	(.L_49 - .L_48)


	//   ....[0]....
.L_48:
        /*0b7c*/ 	.word	0x00002f10


	//   ....[1]....
        /*0b80*/ 	.word	0x00003400


	//   ....[2]....
        /*0b84*/ 	.word	0x00003460


	//   ....[3]....
        /*0b88*/ 	.word	0x000045e0


	//   ....[4]....
        /*0b8c*/ 	.word	0x00005740


	//   ....[5]....
        /*0b90*/ 	.word	0x00005780


	//   ....[6]....
        /*0b94*/ 	.word	0x0000bbd0


	//   ....[7]....
        /*0b98*/ 	.word	0x0000bc50


	//   ....[8]....
        /*0b9c*/ 	.word	0x0000bc80


	//   ....[9]....
        /*0ba0*/ 	.word	0x0000bcf0


	//----- nvinfo : EIATTR_MAX_THREADS
	.align		4
.L_49:
        /*0ba4*/ 	.byte	0x04, 0x05
        /*0ba6*/ 	.short	(.L_51 - .L_50)
.L_50:
        /*0ba8*/ 	.word	0x00000100
        /*0bac*/ 	.word	0x00000001
        /*0bb0*/ 	.word	0x00000001


	//----- nvinfo : EIATTR_CRS_STACK_SIZE
	.align		4
.L_51:
        /*0bb4*/ 	.byte	0x04, 0x1e
        /*0bb6*/ 	.short	(.L_53 - .L_52)
.L_52:
        /*0bb8*/ 	.word	0x00000000


	//----- nvinfo : EIATTR_CBANK_PARAM_SIZE
	.align		4
.L_53:
        /*0bbc*/ 	.byte	0x03, 0x19
        /*0bbe*/ 	.short	0x0800


	//----- nvinfo : EIATTR_PARAM_CBANK
	.align		4
        /*0bc0*/ 	.byte	0x04, 0x0a
        /*0bc2*/ 	.short	(.L_55 - .L_54)
	.align		4
.L_54:
        /*0bc4*/ 	.word	index@(.nv.constant0._ZN7cutlass13device_kernelINS_4gemm6kernel13GemmUniversalIN4cute5tupleIJiiiiEEENS1_10collective13CollectiveMmaINS1_35MainloopSm100TmaUmmaWarpSpecializedILi10ELi2ELi2ENS5_IJNS4_1CILi2EEESB_NSA_ILi1EEEEEEEENS5_IJNSA_ILi256EEESF_NSA_ILi32EEEEEENS_10bfloat16_tENS5_IJlSC_lEEESI_SJ_NS4_8TiledMMAINS4_8MMA_AtomIJNS4_26SM100_MMA_F16BF16_2x1SM_SSISI_SI_fLi256ELi256ELNS4_4UMMA5MajorE0ELSO_0ELNSN_7ScaleInE0ELSP_0EEEEEENS4_6LayoutINS5_IJSC_SC_SC_EEENS5_IJNSA_ILi0EEESU_SU_EEEEENS5_IJNS4_10UnderscoreESX_SX_EEEEENS4_28SM100_TMA_2SM_LOAD_MULTICASTENS4_14ComposedLayoutINS4_7SwizzleILi2ELi4ELi3EEENS4_18smem_ptr_flag_bitsILi16EEENSS_INS5_IJNSA_ILi8EEESG_EEENS5_IJSG_SC_EEEEEEEvNS4_8identityENS4_18SM100_TMA_2SM_LOADES1A_vS1B_EENS_8epilogue10collective18CollectiveEpilogueINS1E_23Sm100TmaWarpSpecializedILi4ELi2ELi64ELb1ELb0EEEJNS5_IJNSA_ILi128EEESF_SG_EEENS5_IJNSS_IS1J_SC_EENSS_INSA_ILi64EEESC_EEEEESI_SJ_SI_SJ_NS1E_6fusion15FusionCallbacksIS1I_NS1P_17LinearCombinationISI_fSI_fLNS_15FloatRoundStyleE2EEES1K_S1O_JEEENS4_5SM1004TMEM4LOAD26SM100_TMEM_LOAD_32dp32b64xENS4_13SM90_TMA_LOADENS11_INS12_ILi3ELi4ELi3EEES15_NSS_INS5_IJS16_S1M_EEENS5_IJS1M_SC_EEEEEEENS4_39AutoVectorizingCopyWithAssumedAlignmentILi128EEENS4_14SM90_TMA_STOREES24_S26_S26_EEEvvEEEEvNT_6ParamsE)
        /*0bc8*/ 	.short	0x0380
        /*0bca*/ 	.short	0x0800


	//----- nvinfo : EIATTR_SW_WAR
	.align		4
.L_55:
        /*0bcc*/ 	.byte	0x04, 0x36
        /*0bce*/ 	.short	(.L_57 - .L_56)
.L_56:
        /*0bd0*/ 	.word	0x00000008
.L_57:


//--------------------- .nv.callgraph             --------------------------
	.section	.nv.callgraph,"",@"SHT_CUDA_CALLGRAPH"
	.align	4
	.sectionentsize	8
	.align		4
        /*0000*/ 	.word	0x00000000
	.align		4
        /*0004*/ 	.word	0xffffffff
	.align		4
        /*0008*/ 	.word	index@(_ZN7cutlass13device_kernelINS_4gemm6kernel13GemmUniversalIN4cute5tupleIJiiiiEEENS1_10collective13CollectiveMmaINS1_35MainloopSm100TmaUmmaWarpSpecializedILi10ELi2ELi2ENS5_IJNS4_1CILi2EEESB_NSA_ILi1EEEEEEEENS5_IJNSA_ILi256EEESF_NSA_ILi32EEEEEENS_10bfloat16_tENS5_IJlSC_lEEESI_SJ_NS4_8TiledMMAINS4_8MMA_AtomIJNS4_26SM100_MMA_F16BF16_2x1SM_SSISI_SI_fLi256ELi256ELNS4_4UMMA5MajorE0ELSO_0ELNSN_7ScaleInE0ELSP_0EEEEEENS4_6LayoutINS5_IJSC_SC_SC_EEENS5_IJNSA_ILi0EEESU_SU_EEEEENS5_IJNS4_10UnderscoreESX_SX_EEEEENS4_28SM100_TMA_2SM_LOAD_MULTICASTENS4_14ComposedLayoutINS4_7SwizzleILi2ELi4ELi3EEENS4_18smem_ptr_flag_bitsILi16EEENSS_INS5_IJNSA_ILi8EEESG_EEENS5_IJSG_SC_EEEEEEEvNS4_8identityENS4_18SM100_TMA_2SM_LOADES1A_vS1B_EENS_8epilogue10collective18CollectiveEpilogueINS1E_23Sm100TmaWarpSpecializedILi4ELi2ELi64ELb1ELb0EEEJNS5_IJNSA_ILi128EEESF_SG_EEENS5_IJNSS_IS1J_SC_EENSS_INSA_ILi64EEESC_EEEEESI_SJ_SI_SJ_NS1E_6fusion15FusionCallbacksIS1I_NS1P_17LinearCombinationISI_fSI_fLNS_15FloatRoundStyleE2EEES1K_S1O_JEEENS4_5SM1004TMEM4LOAD26SM100_TMEM_LOAD_32dp32b64xENS4_13SM90_TMA_LOADENS11_INS12_ILi3ELi4ELi3EEES15_NSS_INS5_IJS16_S1M_EEENS5_IJS1M_SC_EEEEEEENS4_39AutoVectorizingCopyWithAssumedAlignmentILi128EEENS4_14SM90_TMA_STOREES24_S26_S26_EEEvvEEEEvNT_6ParamsE)
	.align		4
        /*000c*/ 	.word	index@(__assertfail)
	.align		4
        /*0010*/ 	.word	0x00000000
	.align		4
        /*0014*/ 	.word	0xfffffffe
	.align		4
        /*0018*/ 	.word	0x00000000
	.align		4
        /*001c*/ 	.word	0xfffffffd
	.align		4
        /*0020*/ 	.word	0x00000000
	.align		4
        /*0024*/ 	.word	0xfffffffc


//--------------------- .nv.constant4             --------------------------
	.section	.nv.constant4,"a",@progbits
	.align	8
	.align		8
.nv.constant4:
        /*0000*/ 	.dword	__assertfail
	.align		8
        /*0008*/ 	.dword	__unnamed_1
	.align		8
        /*0010*/ 	.dword	__unnamed_2
	.align		8
        /*0018*/ 	.dword	_ZN40_INTERNAL_13fe23f1_4_k_cu_e857604f_223884cuda3std3__45__cpo5beginE
	.align		8
        /*0020*/ 	.dword	_ZN40_INTERNAL_13fe23f1_4_k_cu_e857604f_223884cuda3std3__45__cpo3endE
	.align		8
        /*0028*/ 	.dword	_ZN40_INTERNAL_13fe23f1_4_k_cu_e857604f_223884cuda3std3__45__cpo6cbeginE
	.align		8
        /*0030*/ 	.dword	_ZN40_INTERNAL_13fe23f1_4_k_cu_e857604f_223884cuda3std3__45__cpo4cendE
	.align		8
        /*0038*/ 	.dword	_ZN40_INTERNAL_13fe23f1_4_k_cu_e857604f_223884cuda3std3__442_GLOBAL__N__13fe23f1_4_k_cu_e857604f_223886ignoreE
	.align		8
        /*0040*/ 	.dword	_ZN40_INTERNAL_13fe23f1_4_k_cu_e857604f_223884cuda3std3__419piecewise_constructE
	.align		8
        /*0048*/ 	.dword	_ZN40_INTERNAL_13fe23f1_4_k_cu_e857604f_223884cuda3std3__48in_placeE
	.align		8
        /*0050*/ 	.dword	_ZN40_INTERNAL_13fe23f1_4_k_cu_e857604f_223884cuda3std6ranges3__45__cpo4swapE
	.align		8
        /*0058*/ 	.dword	_ZN40_INTERNAL_13fe23f1_4_k_cu_e857604f_223884cuda3std6ranges3__45__cpo9iter_moveE
	.align		8
        /*0060*/ 	.dword	_ZN40_INTERNAL_13fe23f1_4_k_cu_e857604f_223884cute7productE
	.align		8
        /*0068*/ 	.dword	_ZN40_INTERNAL_13fe23f1_4_k_cu_e857604f_223884cute1_E
	.align		8
        /*0070*/ 	.dword	$str$25
	.align		8
        /*0078*/ 	.dword	$str$26
	.align		8
        /*0080*/ 	.dword	$str$27
	.align		8
        /*0088*/ 	.dword	$str$28


//--------------------- .text._ZN7cutlass13device_kernelINS_4gemm6kernel13GemmUniversalIN4cute5tupleIJiiiiEEENS1_10collective13CollectiveMmaINS1_35MainloopSm100TmaUmmaWarpSpecializedILi10ELi2ELi2ENS5_IJNS4_1CILi2EEESB_NSA_ILi1EEEEEEEENS5_IJNSA_ILi256EEESF_NSA_ILi32EEEEEENS_10bfloat16_tENS5_IJlSC_lEEESI_SJ_NS4_8TiledMMAINS4_8MMA_AtomIJNS4_26SM100_MMA_F16BF16_2x1SM_SSISI_SI_fLi256ELi256ELNS4_4UMMA5MajorE0ELSO_0ELNSN_7ScaleInE0ELSP_0EEEEEENS4_6LayoutINS5_IJSC_SC_SC_EEENS5_IJNSA_ILi0EEESU_SU_EEEEENS5_IJNS4_10UnderscoreESX_SX_EEEEENS4_28SM100_TMA_2SM_LOAD_MULTICASTENS4_14ComposedLayoutINS4_7SwizzleILi2ELi4ELi3EEENS4_18smem_ptr_flag_bitsILi16EEENSS_INS5_IJNSA_ILi8EEESG_EEENS5_IJSG_SC_EEEEEEEvNS4_8identityENS4_18SM100_TMA_2SM_LOADES1A_vS1B_EENS_8epilogue10collective18CollectiveEpilogueINS1E_23Sm100TmaWarpSpecializedILi4ELi2ELi64ELb1ELb0EEEJNS5_IJNSA_ILi128EEESF_SG_EEENS5_IJNSS_IS1J_SC_EENSS_INSA_ILi64EEESC_EEEEESI_SJ_SI_SJ_NS1E_6fusion15FusionCallbacksIS1I_NS1P_17LinearCombinationISI_fSI_fLNS_15FloatRoundStyleE2EEES1K_S1O_JEEENS4_5SM1004TMEM4LOAD26SM100_TMEM_LOAD_32dp32b64xENS4_13SM90_TMA_LOADENS11_INS12_ILi3ELi4ELi3EEES15_NSS_INS5_IJS16_S1M_EEENS5_IJS1M_SC_EEEEEEENS4_39AutoVectorizingCopyWithAssumedAlignmentILi128EEENS4_14SM90_TMA_STOREES24_S26_S26_EEEvvEEEEvNT_6ParamsE --------------------------
	.section	.text._ZN7cutlass13device_kernelINS_4gemm6kernel13GemmUniversalIN4cute5tupleIJiiiiEEENS1_10collective13CollectiveMmaINS1_35MainloopSm100TmaUmmaWarpSpecializedILi10ELi2ELi2ENS5_IJNS4_1CILi2EEESB_NSA_ILi1EEEEEEEENS5_IJNSA_ILi256EEESF_NSA_ILi32EEEEEENS_10bfloat16_tENS5_IJlSC_lEEESI_SJ_NS4_8TiledMMAINS4_8MMA_AtomIJNS4_26SM100_MMA_F16BF16_2x1SM_SSISI_SI_fLi256ELi256ELNS4_4UMMA5MajorE0ELSO_0ELNSN_7ScaleInE0ELSP_0EEEEEENS4_6LayoutINS5_IJSC_SC_SC_EEENS5_IJNSA_ILi0EEESU_SU_EEEEENS5_IJNS4_10UnderscoreESX_SX_EEEEENS4_28SM100_TMA_2SM_LOAD_MULTICASTENS4_14ComposedLayoutINS4_7SwizzleILi2ELi4ELi3EEENS4_18smem_ptr_flag_bitsILi16EEENSS_INS5_IJNSA_ILi8EEESG_EEENS5_IJSG_SC_EEEEEEEvNS4_8identityENS4_18SM100_TMA_2SM_LOADES1A_vS1B_EENS_8epilogue10collective18CollectiveEpilogueINS1E_23Sm100TmaWarpSpecializedILi4ELi2ELi64ELb1ELb0EEEJNS5_IJNSA_ILi128EEESF_SG_EEENS5_IJNSS_IS1J_SC_EENSS_INSA_ILi64EEESC_EEEEESI_SJ_SI_SJ_NS1E_6fusion15FusionCallbacksIS1I_NS1P_17LinearCombinationISI_fSI_fLNS_15FloatRoundStyleE2EEES1K_S1O_JEEENS4_5SM1004TMEM4LOAD26SM100_TMEM_LOAD_32dp32b64xENS4_13SM90_TMA_LOADENS11_INS12_ILi3ELi4ELi3EEES15_NSS_INS5_IJS16_S1M_EEENS5_IJS1M_SC_EEEEEEENS4_39AutoVectorizingCopyWithAssumedAlignmentILi128EEENS4_14SM90_TMA_STOREES24_S26_S26_EEEvvEEEEvNT_6ParamsE,"ax",@progbits
	.align	128
.text._ZN7cutlass13device_kernelINS_4gemm6kernel13GemmUniversalIN4cute5tupleIJiiiiEEENS1_10collective13CollectiveMmaINS1_35MainloopSm100TmaUmmaWarpSpecializedILi10ELi2ELi2ENS5_IJNS4_1CILi2EEESB_NSA_ILi1EEEEEEEENS5_IJNSA_ILi256EEESF_NSA_ILi32EEEEEENS_10bfloat16_tENS5_IJlSC_lEEESI_SJ_NS4_8TiledMMAINS4_8MMA_AtomIJNS4_26SM100_MMA_F16BF16_2x1SM_SSISI_SI_fLi256ELi256ELNS4_4UMMA5MajorE0ELSO_0ELNSN_7ScaleInE0ELSP_0EEEEEENS4_6LayoutINS5_IJSC_SC_SC_EEENS5_IJNSA_ILi0EEESU_SU_EEEEENS5_IJNS4_10UnderscoreESX_SX_EEEEENS4_28SM100_TMA_2SM_LOAD_MULTICASTENS4_14ComposedLayoutINS4_7SwizzleILi2ELi4ELi3EEENS4_18smem_ptr_flag_bitsILi16EEENSS_INS5_IJNSA_ILi8EEESG_EEENS5_IJSG_SC_EEEEEEEvNS4_8identityENS4_18SM100_TMA_2SM_LOADES1A_vS1B_EENS_8epilogue10collective18CollectiveEpilogueINS1E_23Sm100TmaWarpSpecializedILi4ELi2ELi64ELb1ELb0EEEJNS5_IJNSA_ILi128EEESF_SG_EEENS5_IJNSS_IS1J_SC_EENSS_INSA_ILi64EEESC_EEEEESI_SJ_SI_SJ_NS1E_6fusion15FusionCallbacksIS1I_NS1P_17LinearCombinationISI_fSI_fLNS_15FloatRoundStyleE2EEES1K_S1O_JEEENS4_5SM1004TMEM4LOAD26SM100_TMEM_LOAD_32dp32b64xENS4_13SM90_TMA_LOADENS11_INS12_ILi3ELi4ELi3EEES15_NSS_INS5_IJS16_S1M_EEENS5_IJS1M_SC_EEEEEEENS4_39AutoVectorizingCopyWithAssumedAlignmentILi128EEENS4_14SM90_TMA_STOREES24_S26_S26_EEEvvEEEEvNT_6ParamsE:
        .type           _ZN7cutlass13device_kernelINS_4gemm6kernel13GemmUniversalIN4cute5tupleIJiiiiEEENS1_10collective13CollectiveMmaINS1_35MainloopSm100TmaUmmaWarpSpecializedILi10ELi2ELi2ENS5_IJNS4_1CILi2EEESB_NSA_ILi1EEEEEEEENS5_IJNSA_ILi256EEESF_NSA_ILi32EEEEEENS_10bfloat16_tENS5_IJlSC_lEEESI_SJ_NS4_8TiledMMAINS4_8MMA_AtomIJNS4_26SM100_MMA_F16BF16_2x1SM_SSISI_SI_fLi256ELi256ELNS4_4UMMA5MajorE0ELSO_0ELNSN_7ScaleInE0ELSP_0EEEEEENS4_6LayoutINS5_IJSC_SC_SC_EEENS5_IJNSA_ILi0EEESU_SU_EEEEENS5_IJNS4_10UnderscoreESX_SX_EEEEENS4_28SM100_TMA_2SM_LOAD_MULTICASTENS4_14ComposedLayoutINS4_7SwizzleILi2ELi4ELi3EEENS4_18smem_ptr_flag_bitsILi16EEENSS_INS5_IJNSA_ILi8EEESG_EEENS5_IJSG_SC_EEEEEEEvNS4_8identityENS4_18SM100_TMA_2SM_LOADES1A_vS1B_EENS_8epilogue10collective18CollectiveEpilogueINS1E_23Sm100TmaWarpSpecializedILi4ELi2ELi64ELb1ELb0EEEJNS5_IJNSA_ILi128EEESF_SG_EEENS5_IJNSS_IS1J_SC_EENSS_INSA_ILi64EEESC_EEEEESI_SJ_SI_SJ_NS1E_6fusion15FusionCallbacksIS1I_NS1P_17LinearCombinationISI_fSI_fLNS_15FloatRoundStyleE2EEES1K_S1O_JEEENS4_5SM1004TMEM4LOAD26SM100_TMEM_LOAD_32dp32b64xENS4_13SM90_TMA_LOADENS11_INS12_ILi3ELi4ELi3EEES15_NSS_INS5_IJS16_S1M_EEENS5_IJS1M_SC_EEEEEEENS4_39AutoVectorizingCopyWithAssumedAlignmentILi128EEENS4_14SM90_TMA_STOREES24_S26_S26_EEEvvEEEEvNT_6ParamsE,@function
        .size           _ZN7cutlass13device_kernelINS_4gemm6kernel13GemmUniversalIN4cute5tupleIJiiiiEEENS1_10collective13CollectiveMmaINS1_35MainloopSm100TmaUmmaWarpSpecializedILi10ELi2ELi2ENS5_IJNS4_1CILi2EEESB_NSA_ILi1EEEEEEEENS5_IJNSA_ILi256EEESF_NSA_ILi32EEEEEENS_10bfloat16_tENS5_IJlSC_lEEESI_SJ_NS4_8TiledMMAINS4_8MMA_AtomIJNS4_26SM100_MMA_F16BF16_2x1SM_SSISI_SI_fLi256ELi256ELNS4_4UMMA5MajorE0ELSO_0ELNSN_7ScaleInE0ELSP_0EEEEEENS4_6LayoutINS5_IJSC_SC_SC_EEENS5_IJNSA_ILi0EEESU_SU_EEEEENS5_IJNS4_10UnderscoreESX_SX_EEEEENS4_28SM100_TMA_2SM_LOAD_MULTICASTENS4_14ComposedLayoutINS4_7SwizzleILi2ELi4ELi3EEENS4_18smem_ptr_flag_bitsILi16EEENSS_INS5_IJNSA_ILi8EEESG_EEENS5_IJSG_SC_EEEEEEEvNS4_8identityENS4_18SM100_TMA_2SM_LOADES1A_vS1B_EENS_8epilogue10collective18CollectiveEpilogueINS1E_23Sm100TmaWarpSpecializedILi4ELi2ELi64ELb1ELb0EEEJNS5_IJNSA_ILi128EEESF_SG_EEENS5_IJNSS_IS1J_SC_EENSS_INSA_ILi64EEESC_EEEEESI_SJ_SI_SJ_NS1E_6fusion15FusionCallbacksIS1I_NS1P_17LinearCombinationISI_fSI_fLNS_15FloatRoundStyleE2EEES1K_S1O_JEEENS4_5SM1004TMEM4LOAD26SM100_TMEM_LOAD_32dp32b64xENS4_13SM90_TMA_LOADENS11_INS12_ILi3ELi4ELi3EEES15_NSS_INS5_IJS16_S1M_EEENS5_IJS1M_SC_EEEEEEENS4_39AutoVectorizingCopyWithAssumedAlignmentILi128EEENS4_14SM90_TMA_STOREES24_S26_S26_EEEvvEEEEvNT_6ParamsE,(.L_x_210 - _ZN7cutlass13device_kernelINS_4gemm6kernel13GemmUniversalIN4cute5tupleIJiiiiEEENS1_10collective13CollectiveMmaINS1_35MainloopSm100TmaUmmaWarpSpecializedILi10ELi2ELi2ENS5_IJNS4_1CILi2EEESB_NSA_ILi1EEEEEEEENS5_IJNSA_ILi256EEESF_NSA_ILi32EEEEEENS_10bfloat16_tENS5_IJlSC_lEEESI_SJ_NS4_8TiledMMAINS4_8MMA_AtomIJNS4_26SM100_MMA_F16BF16_2x1SM_SSISI_SI_fLi256ELi256ELNS4_4UMMA5MajorE0ELSO_0ELNSN_7ScaleInE0ELSP_0EEEEEENS4_6LayoutINS5_IJSC_SC_SC_EEENS5_IJNSA_ILi0EEESU_SU_EEEEENS5_IJNS4_10UnderscoreESX_SX_EEEEENS4_28SM100_TMA_2SM_LOAD_MULTICASTENS4_14ComposedLayoutINS4_7SwizzleILi2ELi4ELi3EEENS4_18smem_ptr_flag_bitsILi16EEENSS_INS5_IJNSA_ILi8EEESG_EEENS5_IJSG_SC_EEEEEEEvNS4_8identityENS4_18SM100_TMA_2SM_LOADES1A_vS1B_EENS_8epilogue10collective18CollectiveEpilogueINS1E_23Sm100TmaWarpSpecializedILi4ELi2ELi64ELb1ELb0EEEJNS5_IJNSA_ILi128EEESF_SG_EEENS5_IJNSS_IS1J_SC_EENSS_INSA_ILi64EEESC_EEEEESI_SJ_SI_SJ_NS1E_6fusion15FusionCallbacksIS1I_NS1P_17LinearCombinationISI_fSI_fLNS_15FloatRoundStyleE2EEES1K_S1O_JEEENS4_5SM1004TMEM4LOAD26SM100_TMEM_LOAD_32dp32b64xENS4_13SM90_TMA_LOADENS11_INS12_ILi3ELi4ELi3EEES15_NSS_INS5_IJS16_S1M_EEENS5_IJS1M_SC_EEEEEEENS4_39AutoVectorizingCopyWithAssumedAlignmentILi128EEENS4_14SM90_TMA_STOREES24_S26_S26_EEEvvEEEEvNT_6ParamsE)
        .other          _ZN7cutlass13device_kernelINS_4gemm6kernel13GemmUniversalIN4cute5tupleIJiiiiEEENS1_10collective13CollectiveMmaINS1_35MainloopSm100TmaUmmaWarpSpecializedILi10ELi2ELi2ENS5_IJNS4_1CILi2EEESB_NSA_ILi1EEEEEEEENS5_IJNSA_ILi256EEESF_NSA_ILi32EEEEEENS_10bfloat16_tENS5_IJlSC_lEEESI_SJ_NS4_8TiledMMAINS4_8MMA_AtomIJNS4_26SM100_MMA_F16BF16_2x1SM_SSISI_SI_fLi256ELi256ELNS4_4UMMA5MajorE0ELSO_0ELNSN_7ScaleInE0ELSP_0EEEEEENS4_6LayoutINS5_IJSC_SC_SC_EEENS5_IJNSA_ILi0EEESU_SU_EEEEENS5_IJNS4_10UnderscoreESX_SX_EEEEENS4_28SM100_TMA_2SM_LOAD_MULTICASTENS4_14ComposedLayoutINS4_7SwizzleILi2ELi4ELi3EEENS4_18smem_ptr_flag_bitsILi16EEENSS_INS5_IJNSA_ILi8EEESG_EEENS5_IJSG_SC_EEEEEEEvNS4_8identityENS4_18SM100_TMA_2SM_LOADES1A_vS1B_EENS_8epilogue10collective18CollectiveEpilogueINS1E_23Sm100TmaWarpSpecializedILi4ELi2ELi64ELb1ELb0EEEJNS5_IJNSA_ILi128EEESF_SG_EEENS5_IJNSS_IS1J_SC_EENSS_INSA_ILi64EEESC_EEEEESI_SJ_SI_SJ_NS1E_6fusion15FusionCallbacksIS1I_NS1P_17LinearCombinationISI_fSI_fLNS_15FloatRoundStyleE2EEES1K_S1O_JEEENS4_5SM1004TMEM4LOAD26SM100_TMEM_LOAD_32dp32b64xENS4_13SM90_TMA_LOADENS11_INS12_ILi3ELi4ELi3EEES15_NSS_INS5_IJS16_S1M_EEENS5_IJS1M_SC_EEEEEEENS4_39AutoVectorizingCopyWithAssumedAlignmentILi128EEENS4_14SM90_TMA_STOREES24_S26_S26_EEEvvEEEEvNT_6ParamsE,@"STO_CUDA_ENTRY STV_DEFAULT"
_ZN7cutlass13device_kernelINS_4gemm6kernel13GemmUniversalIN4cute5tupleIJiiiiEEENS1_10collective13CollectiveMmaINS1_35MainloopSm100TmaUmmaWarpSpecializedILi10ELi2ELi2ENS5_IJNS4_1CILi2EEESB_NSA_ILi1EEEEEEEENS5_IJNSA_ILi256EEESF_NSA_ILi32EEEEEENS_10bfloat16_tENS5_IJlSC_lEEESI_SJ_NS4_8TiledMMAINS4_8MMA_AtomIJNS4_26SM100_MMA_F16BF16_2x1SM_SSISI_SI_fLi256ELi256ELNS4_4UMMA5MajorE0ELSO_0ELNSN_7ScaleInE0ELSP_0EEEEEENS4_6LayoutINS5_IJSC_SC_SC_EEENS5_IJNSA_ILi0EEESU_SU_EEEEENS5_IJNS4_10UnderscoreESX_SX_EEEEENS4_28SM100_TMA_2SM_LOAD_MULTICASTENS4_14ComposedLayoutINS4_7SwizzleILi2ELi4ELi3EEENS4_18smem_ptr_flag_bitsILi16EEENSS_INS5_IJNSA_ILi8EEESG_EEENS5_IJSG_SC_EEEEEEEvNS4_8identityENS4_18SM100_TMA_2SM_LOADES1A_vS1B_EENS_8epilogue10collective18CollectiveEpilogueINS1E_23Sm100TmaWarpSpecializedILi4ELi2ELi64ELb1ELb0EEEJNS5_IJNSA_ILi128EEESF_SG_EEENS5_IJNSS_IS1J_SC_EENSS_INSA_ILi64EEESC_EEEEESI_SJ_SI_SJ_NS1E_6fusion15FusionCallbacksIS1I_NS1P_17LinearCombinationISI_fSI_fLNS_15FloatRoundStyleE2EEES1K_S1O_JEEENS4_5SM1004TMEM4LOAD26SM100_TMEM_LOAD_32dp32b64xENS4_13SM90_TMA_LOADENS11_INS12_ILi3ELi4ELi3EEES15_NSS_INS5_IJS16_S1M_EEENS5_IJS1M_SC_EEEEEEENS4_39AutoVectorizingCopyWithAssumedAlignmentILi128EEENS4_14SM90_TMA_STOREES24_S26_S26_EEEvvEEEEvNT_6ParamsE:
[----:B------:R-:W1:Y:S01]  /*0000*/  LDC R1, c[0x0][0x37c] ;  /* 0x0000df00ff017b82 */ /* 0x000e620000000800 */
[----:B------:R-:W2:Y:S01]  /*0010*/  S2R R163, SR_TID.X ;  /* 0x0000000000a37919 */ /* 0x000ea20000002100 */
[----:B------:R-:W3:Y:S06]  /*0020*/  LDCU.64 UR8, c[0x0][0x890] ;  /* 0x00011200ff0877ac */ /* 0x000eec0008000a00 */
[----:B------:R-:W4:Y:S01]  /*0030*/  S2UR UR47, SR_CgaCtaId ;  /* 0x00000000002f79c3 */ /* 0x000f220000008800 */
[----:B------:R-:W-:Y:S02]  /*0040*/  PRMT R146, RZ, 0x7610, R146 ;  /* 0x00007610ff927816 */ /* 0x000fe40000000092 */
[----:B------:R-:W-:Y:S01]  /*0050*/  ELECT P1, URZ, PT ;  /* 0x0000000000ff782f */ /* 0x000fe20003820000 */
[----:B---3--:R-:W-:-:S04]  /*0060*/  UISETP.NE.U32.AND UP0, UPT, UR8, URZ, UPT ;  /* 0x000000ff0800728c */ /* 0x008fc8000bf05070 */
[----:B------:R-:W-:Y:S02]  /*0070*/  UISETP.NE.AND.EX UP0, UPT, UR9, URZ, UPT, UP0 ;  /* 0x000000ff0900728c */ /* 0x000fe4000bf05300 */
[----:B----4-:R-:W-:Y:S02]  /*0080*/  ULOP3.LUT UR33, UR47, 0x1, URZ, 0xc0, !UPT ;  /* 0x000000012f217892 */ /* 0x010fe4000f8ec0ff */
[----:B------:R-:W-:Y:S01]  /*0090*/  ULOP3.LUT UR34, UR47, 0x1, URZ, 0x3c, !UPT ;  /* 0x000000012f227892 */ /* 0x000fe2000f8e3cff */
[----:B--2---:R-:W-:-:S05]  /*00a0*/  SHF.R.U32.HI R147, RZ, 0x5, R163 ;  /* 0x00000005ff937819 */ /* 0x004fca00000116a3 */
[----:B------:R-:W2:Y:S02]  /*00b0*/  SHFL.IDX PT, R0, R147, RZ, 0x1f ;  /* 0x00001fff93007589 */ /* 0x000ea400000e0000 */
[----:B--2---:R-:W-:Y:S01]  /*00c0*/  R2UR UR17, R0 ;  /* 0x00000000001172ca */ /* 0x004fe200000e0000 */
[----:B-1----:R-:W-:-:S14]  /*00d0*/  BRA.U UP0, `(.L_x_0) ;  /* 0x0000000100307547 */ /* 0x002fdc000b800000 */
[----:B------:R-:W1:Y:S02]  /*00e0*/  LDCU.64 UR4, c[0x0][0x888] ;  /* 0x00011100ff0477ac */ /* 0x000e640008000a00 */
[----:B-1----:R-:W-:-:S04]  /*00f0*/  UISETP.NE.U32.AND UP0, UPT, UR4, URZ, UPT ;  /* 0x000000ff0400728c */ /* 0x002fc8000bf05070 */
[----:B------:R-:W-:-:S09]  /*0100*/  UISETP.NE.AND.EX UP0, UPT, UR5, URZ, UPT, UP0 ;  /* 0x000000ff0500728c */ /* 0x000fd2000bf05300 */
[----:B------:R-:W-:Y:S05]  /*0110*/  BRA.U !UP0, `(.L_x_1) ;  /* 0x0000000108147547 */ /* 0x000fea000b800000 */
[----:B------:R-:W1:Y:S01]  /*0120*/  LDC.64 R2, c[0x0][0x888] ;  /* 0x00022200ff027b82 */ /* 0x000e620000000a00 */
[----:B------:R-:W1:Y:S02]  /*0130*/  LDCU.64 UR4, c[0x0][0x358] ;  /* 0x00006b00ff0477ac */ /* 0x000e640008000a00 */
[----:B-1----:R1:W5:Y:S01]  /*0140*/  LDG.E R73, desc[UR4][R2.64] ;  /* 0x0000000402497981 */ /* 0x002362000c1e1900 */
[----:B------:R-:W-:Y:S01]  /*0150*/  HFMA2 R146, -RZ, RZ, 0, 5.9604644775390625e-08 ;  /* 0x00000001ff927431 */ /* 0x000fe200000001ff */
[----:B------:R-:W-:Y:S05]  /*0160*/  BRA `(.L_x_0) ;  /* 0x00000000000c7947 */ /* 0x000fea0003800000 */
.L_x_1:
[----:B------:R-:W1:Y:S01]  /*0170*/  LDCU UR4, c[0x0][0x880] ;  /* 0x00011000ff0477ac */ /* 0x000e620008000800 */
[----:B------:R-:W-:Y:S01]  /*0180*/  HFMA2 R146, -RZ, RZ, 0, 5.9604644775390625e-08 ;  /* 0x00000001ff927431 */ /* 0x000fe200000001ff */
[----:B-1----:R-:W-:-:S07]  /*0190*/  MOV R73, UR4 ;  /* 0x0000000400497c02 */ /* 0x002fce0008000f00 */
.L_x_0:
[----:B------:R-:W2:Y:S02]  /*01a0*/  LDCU.64 UR4, c[0x0][0x8b0] ;  /* 0x00011600ff0477ac */ /* 0x000ea40008000a00 */
[----:B--2---:R-:W-:-:S04]  /*01b0*/  UISETP.NE.U32.AND UP0, UPT, UR4, URZ, UPT ;  /* 0x000000ff0400728c */ /* 0x004fc8000bf05070 */
[----:B------:R-:W-:-:S09]  /*01c0*/  UISETP.NE.AND.EX UP0, UPT, UR5, URZ, UPT, UP0 ;  /* 0x000000ff0500728c */ /* 0x000fd2000bf05300 */
[----:B------:R-:W-:Y:S05]  /*01d0*/  BRA.U UP0, `(.L_x_2) ;  /* 0x0000000100287547 */ /* 0x000fea000b800000 */
[----:B------:R-:W2:Y:S02]  /*01e0*/  LDCU.64 UR4, c[0x0][0x8a8] ;  /* 0x00011500ff0477ac */ /* 0x000ea40008000a00 */
[----:B--2---:R-:W-:-:S04]  /*01f0*/  UISETP.NE.U32.AND UP0, UPT, UR4, URZ, UPT ;  /* 0x000000ff0400728c */ /* 0x004fc8000bf05070 */
[----:B------:R-:W-:-:S09]  /*0200*/  UISETP.NE.AND.EX UP0, UPT, UR5, URZ, UPT, UP0 ;  /* 0x000000ff0500728c */ /* 0x000fd2000bf05300 */
[----:B------:R-:W-:Y:S05]  /*0210*/  BRA.U !UP0, `(.L_x_3) ;  /* 0x0000000108107547 */ /* 0x000fea000b800000 */
[----:B------:R-:W2:Y:S01]  /*0220*/  LDC.64 R70, c[0x0][0x8a8] ;  /* 0x00022a00ff467b82 */ /* 0x000ea20000000a00 */
[----:B------:R-:W2:Y:S02]  /*0230*/  LDCU.64 UR4, c[0x0][0x358] ;  /* 0x00006b00ff0477ac */ /* 0x000ea40008000a00 */
[----:B--2---:R2:W5:Y:S01]  /*0240*/  LDG.E R70, desc[UR4][R70.64] ;  /* 0x0000000446467981 */ /* 0x004562000c1e1900 */
[----:B------:R-:W-:Y:S05]  /*0250*/  BRA `(.L_x_2) ;  /* 0x0000000000087947 */ /* 0x000fea0003800000 */
.L_x_3:
[----:B------:R-:W2:Y:S02]  /*0260*/  LDCU UR4, c[0x0][0x8a0] ;  /* 0x00011400ff0477ac */ /* 0x000ea40008000800 */
[----:B--2---:R-:W-:Y:S02]  /*0270*/  MOV R70, UR4 ;  /* 0x0000000400467c02 */ /* 0x004fe40008000f00 */
.L_x_2:
[----:B------:R-:W-:Y:S01]  /*0280*/  IMAD.U32 R0, RZ, RZ, UR17 ;  /* 0x00000011ff007e24 */ /* 0x000fe2000f8e00ff */
[----:B------:R-:W-:Y:S04]  /*0290*/  BSSY.RECONVERGENT B0, `(.L_x_4) ;  /* 0x000000c000007945 */ /* 0x000fe80003800200 */
[C---:B------:R-:W-:Y:S02]  /*02a0*/  ISETP.NE.OR P2, PT, R0.reuse, 0x1, !P1 ;  /* 0x000000010000780c */ /* 0x040fe40004f45670 */
[----:B------:R-:W-:-:S11]  /*02b0*/  ISETP.NE.OR P0, PT, R0, 0x3, !P1 ;  /* 0x000000030000780c */ /* 0x000fd60004f05670 */
[----:B------:R-:W-:Y:S05]  /*02c0*/  @P2 BRA `(.L_x_5) ;  /* 0x0000000000202947 */ /* 0x000fea0003800000 */
[----:B------:R-:W3:Y:S02]  /*02d0*/  LDCU.64 UR4, c[0x0][0x348] ;  /* 0x00006900ff0477ac */ /* 0x000ee40008000a00 */
[----:B---3--:R-:W-:Y:S02]  /*02e0*/  UIADD3 UR6, UP1, UPT, UR4, 0x80, URZ ;  /* 0x0000008004067890 */ /* 0x008fe4000ff3e0ff */
[----:B------:R-:W-:Y:S02]  /*02f0*/  UIADD3 UR4, UP0, UPT, UR4, 0x180, URZ ;  /* 0x0000018004047890 */ /* 0x000fe4000ff1e0ff */
[----:B------:R-:W-:Y:S02]  /*0300*/  UIADD3.X UR7, UPT, UPT, URZ, UR5, URZ, UP1, !UPT ;  /* 0x00000005ff077290 */ /* 0x000fe40008ffe4ff */
[----:B------:R-:W-:-:S07]  /*0310*/  UIADD3.X UR5, UPT, UPT, URZ, UR5, URZ, UP0, !UPT ;  /* 0x00000005ff057290 */ /* 0x000fce00087fe4ff */
[----:B------:R3:W-:Y:S02]  /*0320*/  UTMACCTL.PF [UR6] ;  /* 0x00000000060079b9 */ /* 0x0007e40008040000 */
[----:B------:R3:W-:Y:S02]  /*0330*/  UTMACCTL.PF [UR4] ;  /* 0x00000000040079b9 */ /* 0x0007e40008040000 */
[----:B---3--:R-:W-:Y:S01]  /*0340*/  NOP ;  /* 0x0000000000007918 */ /* 0x008fe20000000000 */
.L_x_5:
[----:B------:R-:W-:Y:S05]  /*0350*/  BSYNC.RECONVERGENT B0 ;  /* 0x0000000000007941 */ /* 0x000fea0003800200 */
.L_x_4:
[----:B------:R-:W-:Y:S04]  /*0360*/  BSSY.RECONVERGENT B0, `(.L_x_6) ;  /* 0x000000a000007945 */ /* 0x000fe80003800200 */
        /* <DEDUP_REMOVED lines=9> */
.L_x_7:
[----:B------:R-:W-:Y:S05]  /*0400*/  BSYNC.RECONVERGENT B0 ;  /* 0x0000000000007941 */ /* 0x000fea0003800200 */
.L_x_6:
[----:B------:R-:W3:Y:S01]  /*0410*/  LDCU.64 UR4, c[0x0][0x888] ;  /* 0x00011100ff0477ac */ /* 0x000ee20008000a00 */
[----:B------:R-:W-:Y:S02]  /*0420*/  UISETP.EQ.U32.AND UP1, UPT, UR8, URZ, UPT ;  /* 0x000000ff0800728c */ /* 0x000fe4000bf22070 */
[----:B------:R-:W-:Y:S02]  /*0430*/  UPLOP3.LUT UP3, UPT, UPT, UPT, UPT, 0x80, 0x8 ;  /* 0x000000000008789c */ /* 0x000fe40003f6f070 */
[----:B---3--:R-:W-:-:S04]  /*0440*/  UISETP.NE.U32.AND UP0, UPT, UR4, URZ, UPT ;  /* 0x000000ff0400728c */ /* 0x008fc8000bf05070 */
[----:B------:R-:W-:-:S04]  /*0450*/  UISETP.NE.AND.EX UP0, UPT, UR5, URZ, UPT, UP0 ;  /* 0x000000ff0500728c */ /* 0x000fc8000bf05300 */
[----:B------:R-:W-:-:S04]  /*0460*/  UISETP.EQ.OR.EX UP2, UPT, UR9, URZ, !UP0, UP1 ;  /* 0x000000ff0900728c */ /* 0x000fc8000c742710 */
[----:B------:R-:W-:-:S06]  /*0470*/  UP2UR UR4, UPR, URZ, 0x4 ;  /* 0x00000004ff047883 */ /* 0x000fcc0008000000 */
[----:B------:R-:W-:Y:S01]  /*0480*/  MOV R149, UR4 ;  /* 0x0000000400957c02 */ /* 0x000fe20008000f00 */
[----:B------:R-:W-:Y:S06]  /*0490*/  BRA.U !UP2, `(.L_x_8) ;  /* 0x000000010a207547 */ /* 0x000fec000b800000 */
[----:B------:R-:W-:Y:S01]  /*04a0*/  UISETP.NE.U32.AND UP1, UPT, UR8, URZ, UPT ;  /* 0x000000ff0800728c */ /* 0x000fe2000bf25070 */
[----:B-----5:R-:W-:Y:S01]  /*04b0*/  FSETP.NEU.AND P0, PT, R73, RZ, PT ;  /* 0x000000ff4900720b */ /* 0x020fe20003f0d000 */
[----:B------:R-:W-:Y:S02]  /*04c0*/  USEL UR4, URZ, 0xffffffff, UP0 ;  /* 0xffffffffff047887 */ /* 0x000fe40008000000 */
[----:B------:R-:W-:-:S10]  /*04d0*/  UISETP.NE.AND.EX UP1, UPT, UR9, URZ, UPT, UP1 ;  /* 0x000000ff0900728c */ /* 0x000fd4000bf25310 */
[----:B------:R-:W-:Y:S01]  /*04e0*/  VOTEU.ANY UP0, P0 ;  /* 0x0000000000ff7886 */ /* 0x000fe20000000100 */
[----:B------:R-:W-:-:S04]  /*04f0*/  @!UP1 USEL UR4, URZ, 0xffffffff, UP0 ;  /* 0xffffffffff049887 */ /* 0x000fc80008000000 */
[----:B------:R-:W-:-:S04]  /*0500*/  ULOP3.LUT UR4, UR4, 0x1, URZ, 0xc0, !UPT ;  /* 0x0000000104047892 */ /* 0x000fc8000f8ec0ff */
[----:B------:R-:W-:-:S11]  /*0510*/  UISETP.NE.U32.AND UP3, UPT, UR4, 0x1, UPT ;  /* 0x000000010400788c */ /* 0x000fd6000bf65070 */
.L_x_8:
[----:B------:R-:W3:Y:S01]  /*0520*/  SHFL.IDX PT, R0, R147, RZ, 0x1f ;  /* 0x00001fff93007589 */ /* 0x000ee200000e0000 */
[----:B------:R-:W-:-:S04]  /*0530*/  UISETP.NE.AND UP0, UPT, UR17, 0x2, UPT ;  /* 0x000000021100788c */ /* 0x000fc8000bf05270 */
[----:B------:R-:W-:Y:S02]  /*0540*/  UISETP.EQ.AND UP1, UPT, UR33, URZ, !UP0 ;  /* 0x000000ff2100728c */ /* 0x000fe4000c722270 */
[----:B------:R-:W-:-:S04]  /*0550*/  USEL UR41, URZ, 0x1, UP0 ;  /* 0x00000001ff297887 */ /* 0x000fc80008000000 */
[----:B------:R-:W-:Y:S02]  /*0560*/  PLOP3.LUT P3, PT, P1, PT, UP1, 0x80, 0x8 ;  /* 0x000000000008781c */ /* 0x000fe40000f6f018 */
[----:B---3--:R-:W-:-:S13]  /*0570*/  ISETP.NE.AND P0, PT, R0, RZ, PT ;  /* 0x000000ff0000720c */ /* 0x008fda0003f05270 */
[----:B------:R-:W-:Y:S05]  /*0580*/  @P0 BRA `(.L_x_9) ;  /* 0x0000000000900947 */ /* 0x000fea0003800000 */
[----:B------:R-:W-:Y:S01]  /*0590*/  ELECT P0, URZ, PT ;  /* 0x0000000000ff782f */ /* 0x000fe20003800000 */
[----:B------:R-:W-:-:S12]  /*05a0*/  BSSY.RECONVERGENT B0, `(.L_x_9) ;  /* 0x0000022000007945 */ /* 0x000fd80003800200 */
[----:B------:R-:W-:Y:S05]  /*05b0*/  @!P0 BRA `(.L_x_10) ;  /* 0x0000000000808947 */ /* 0x000fea0003800000 */
[----:B------:R-:W-:Y:S01]  /*05c0*/  UMOV UR4, 0x400 ;  /* 0x0000040000047882 */ /* 0x000fe20000000000 */
[----:B------:R-:W-:Y:S01]  /*05d0*/  UMOV UR8, 0x1 ;  /* 0x0000000100087882 */ /* 0x000fe20000000000 */
[----:B------:R-:W-:Y:S01]  /*05e0*/  UMOV UR6, 0x2 ;  /* 0x0000000200067882 */ /* 0x000fe20000000000 */
[----:B------:R-:W-:Y:S02]  /*05f0*/  ULEA UR4, UR47, UR4, 0x18 ;  /* 0x000000042f047291 */ /* 0x000fe4000f8ec0ff */
[----:B------:R-:W-:-:S04]  /*0600*/  UIADD3 UR8, UPT, UPT, -UR8, 0x100000, URZ ;  /* 0x0010000008087890 */ /* 0x000fc8000fffe1ff */
[----:B------:R-:W-:Y:S02]  /*0610*/  USHF.L.U32 UR9, UR8, 0xb, URZ ;  /* 0x0000000b08097899 */ /* 0x000fe400080006ff */
[----:B------:R-:W-:Y:S02]  /*0620*/  USHF.L.U32 UR8, UR8, 0x1, URZ ;  /* 0x0000000108087899 */ /* 0x000fe400080006ff */
[----:B------:R-:W-:-:S04]  /*0630*/  UIADD3 UR6, UPT, UPT, -UR6, 0x100000, URZ ;  /* 0x0010000006067890 */ /* 0x000fc8000fffe1ff */
[----:B------:R-:W-:Y:S02]  /*0640*/  USHF.L.U32 UR7, UR6, 0xb, URZ ;  /* 0x0000000b06077899 */ /* 0x000fe400080006ff */
[----:B------:R-:W-:Y:S01]  /*0650*/  USHF.L.U32 UR6, UR6, 0x1, URZ ;  /* 0x0000000106067899 */ /* 0x000fe200080006ff */
[----:B------:R-:W3:Y:S03]  /*0660*/  FENCE.VIEW.ASYNC.S ;  /* 0x00000000000073c6 */ /* 0x000ee60000000000 */
[----:B---3--:R3:W4:Y:S08]  /*0670*/  SYNCS.EXCH.64 URZ, [UR4], UR8 ;  /* 0x0000000804ff75b2 */ /* 0x0087300008000100 */
[----:B------:R3:W1:Y:S01]  /*0680*/  SYNCS.EXCH.64 URZ, [UR4+0x50], UR6 ;  /* 0x0000500604ff75b2 */ /* 0x0006620008000100 */
        /* <DEDUP_REMOVED lines=17> */
[----:B------:R3:W1:Y:S02]  /*07a0*/  SYNCS.EXCH.64 URZ, [UR4+0x98], UR6 ;  /* 0x0000980604ff75b2 */ /* 0x0006640008000100 */
[----:B---34-:R-:W-:Y:S01]  /*07b0*/  NOP ;  /* 0x0000000000007918 */ /* 0x018fe20000000000 */
.L_x_10:
[----:B------:R-:W-:Y:S05]  /*07c0*/  BSYNC.RECONVERGENT B0 ;  /* 0x0000000000007941 */ /* 0x000fea0003800200 */
.L_x_9:
[----:B------:R-:W3:Y:S01]  /*07d0*/  SHFL.IDX PT, R0, R147, RZ, 0x1f ;  /* 0x00001fff93007589 */ /* 0x000ee200000e0000 */
[----:B------:R-:W-:Y:S01]  /*07e0*/  NOP ;  /* 0x0000000000007918 */ /* 0x000fe20000000000 */
[----:B---3--:R-:W-:-:S13]  /*07f0*/  ISETP.NE.AND P0, PT, R0, 0x1, PT ;  /* 0x000000010000780c */ /* 0x008fda0003f05270 */
[----:B------:R-:W-:Y:S05]  /*0800*/  @P0 BRA `(.L_x_11) ;  /* 0x0000000000540947 */ /* 0x000fea0003800000 */
        /* <DEDUP_REMOVED lines=10> */
[----:B------:R-:W-:Y:S01]  /*08b0*/  ELECT P0, URZ, PT ;  /* 0x0000000000ff782f */ /* 0x000fe20003800000 */
[----:B------:R-:W3:Y:S02]  /*08c0*/  FENCE.VIEW.ASYNC.S ;  /* 0x00000000000073c6 */ /* 0x000ee40000000000 */
[----:B---3--:R3:W4:Y:S08]  /*08d0*/  SYNCS.EXCH.64 URZ, [UR4+0xa0], UR8 ;  /* 0x0000a00804ff75b2 */ /* 0x0087300008000100 */
[----:B------:R3:W1:Y:S01]  /*08e0*/  SYNCS.EXCH.64 URZ, [UR4+0xc0], UR6 ;  /* 0x0000c00604ff75b2 */ /* 0x0006620008000100 */
[----:B------:R3:W1:Y:S01]  /*08f0*/  SYNCS.EXCH.64 URZ, [UR4+0xa8], UR8 ;  /* 0x0000a80804ff75b2 */ /* 0x0006620008000100 */
[----:B------:R3:W1:Y:S01]  /*0900*/  SYNCS.EXCH.64 URZ, [UR4+0xc8], UR6 ;  /* 0x0000c80604ff75b2 */ /* 0x0006620008000100 */
[----:B------:R3:W1:Y:S01]  /*0910*/  SYNCS.EXCH.64 URZ, [UR4+0xb0], UR8 ;  /* 0x0000b00804ff75b2 */ /* 0x0006620008000100 */
[----:B------:R3:W1:Y:S01]  /*0920*/  SYNCS.EXCH.64 URZ, [UR4+0xd0], UR6 ;  /* 0x0000d00604ff75b2 */ /* 0x0006620008000100 */
[----:B------:R3:W1:Y:S01]  /*0930*/  SYNCS.EXCH.64 URZ, [UR4+0xb8], UR8 ;  /* 0x0000b80804ff75b2 */ /* 0x0006620008000100 */
[----:B------:R3:W1:Y:S01]  /*0940*/  SYNCS.EXCH.64 URZ, [UR4+0xd8], UR6 ;  /* 0x0000d80604ff75b2 */ /* 0x0006620008000100 */
[----:B------:R-:W-:Y:S01]  /*0950*/  NOP ;  /* 0x0000000000007918 */ /* 0x000fe20000000000 */
.L_x_11:
[----:B------:R-:W2:Y:S01]  /*0960*/  SHFL.IDX PT, R0, R147, RZ, 0x1f ;  /* 0x00001fff93007589 */ /* 0x000ea200000e0000 */
[----:B------:R-:W-:Y:S01]  /*0970*/  NOP ;  /* 0x0000000000007918 */ /* 0x000fe20000000000 */
[----:B--2---:R-:W-:-:S13]  /*0980*/  ISETP.NE.AND P0, PT, R0, 0x3, PT ;  /* 0x000000030000780c */ /* 0x004fda0003f05270 */
[----:B------:R-:W-:Y:S05]  /*0990*/  @P0 BRA `(.L_x_12) ;  /* 0x00000000002c0947 */ /* 0x000fea0003800000 */
[----:B---3--:R-:W-:Y:S01]  /*09a0*/  UMOV UR6, 0x400 ;  /* 0x0000040000067882 */ /* 0x008fe20000000000 */
[----:B------:R-:W-:Y:S01]  /*09b0*/  UMOV UR4, 0x20 ;  /* 0x0000002000047882 */ /* 0x000fe20000000000 */
[----:B------:R-:W-:Y:S02]  /*09c0*/  ULEA UR6, UR47, UR6, 0x18 ;  /* 0x000000062f067291 */ /* 0x000fe4000f8ec0ff */
[----:B------:R-:W-:-:S04]  /*09d0*/  UIADD3 UR4, UPT, UPT, -UR4, 0x100000, URZ ;  /* 0x0010000004047890 */ /* 0x000fc8000fffe1ff */
[----:B------:R-:W-:Y:S02]  /*09e0*/  USHF.L.U32 UR5, UR4, 0xb, URZ ;  /* 0x0000000b04057899 */ /* 0x000fe400080006ff */
[----:B------:R-:W-:Y:S01]  /*09f0*/  USHF.L.U32 UR4, UR4, 0x1, URZ ;  /* 0x0000000104047899 */ /* 0x000fe200080006ff */
[----:B------:R-:W-:Y:S01]  /*0a00*/  ELECT P0, URZ, PT ;  /* 0x0000000000ff782f */ /* 0x000fe20003800000 */
[----:B------:R-:W2:Y:S10]  /*0a10*/  FENCE.VIEW.ASYNC.S ;  /* 0x00000000000073c6 */ /* 0x000eb40000000000 */
[----:B--2---:R2:W3:Y:S01]  /*0a20*/  SYNCS.EXCH.64 URZ, [UR6+0xe0], UR4 ;  /* 0x0000e00406ff75b2 */ /* 0x0044e20008000100 */
[----:B------:R2:W1:Y:S01]  /*0a30*/  SYNCS.EXCH.64 URZ, [UR6+0xe8], UR4 ;  /* 0x0000e80406ff75b2 */ /* 0x0004620008000100 */
[----:B------:R-:W-:Y:S01]  /*0a40*/  NOP ;  /* 0x0000000000007918 */ /* 0x000fe20000000000 */
.L_x_12:
[----:B------:R-:W4:Y:S01]  /*0a50*/  SHFL.IDX PT, R0, R147, RZ, 0x1f ;  /* 0x00001fff93007589 */ /* 0x000f2200000e0000 */
[----:B------:R-:W-:Y:S01]  /*0a60*/  NOP ;  /* 0x0000000000007918 */ /* 0x000fe20000000000 */
[----:B----4-:R-:W-:-:S13]  /*0a70*/  ISETP.NE.AND P0, PT, R0, 0x4, PT ;  /* 0x000000040000780c */ /* 0x010fda0003f05270 */
[----:B------:R-:W-:Y:S05]  /*0a80*/  @P0 BRA `(.L_x_13) ;  /* 0x0000000000480947 */ /* 0x000fea0003800000 */
[----:B--23--:R-:W-:Y:S01]  /*0a90*/  UMOV UR4, 0x3a0 ;  /* 0x000003a000047882 */ /* 0x00cfe20000000000 */
[----:B------:R-:W-:Y:S01]  /*0aa0*/  UMOV UR6, 0x400 ;  /* 0x0000040000067882 */ /* 0x000fe20000000000 */
[----:B------:R-:W-:Y:S01]  /*0ab0*/  USEL UR4, UR4, 0x320, UP3 ;  /* 0x0000032004047887 */ /* 0x000fe20009800000 */
        /* <DEDUP_REMOVED lines=9> */
[----:B------:R-:W2:Y:S02]  /*0b50*/  FENCE.VIEW.ASYNC.S ;  /* 0x00000000000073c6 */ /* 0x000ea40000000000 */
[----:B--2---:R4:W2:Y:S08]  /*0b60*/  SYNCS.EXCH.64 URZ, [UR6+0xf0], UR8 ;  /* 0x0000f00806ff75b2 */ /* 0x0048b00008000100 */
[----:B------:R4:W3:Y:S01]  /*0b70*/  SYNCS.EXCH.64 URZ, [UR6+0x100], UR4 ;  /* 0x0001000406ff75b2 */ /* 0x0008e20008000100 */
[----:B------:R4:W1:Y:S01]  /*0b80*/  SYNCS.EXCH.64 URZ, [UR6+0xf8], UR8 ;  /* 0x0000f80806ff75b2 */ /* 0x0008620008000100 */
[----:B------:R4:W1:Y:S02]  /*0b90*/  SYNCS.EXCH.64 URZ, [UR6+0x108], UR4 ;  /* 0x0001080406ff75b2 */ /* 0x0008640008000100 */
[----:B----4-:R-:W-:Y:S01]  /*0ba0*/  NOP ;  /* 0x0000000000007918 */ /* 0x010fe20000000000 */
.L_x_13:
[----:B------:R-:W4:Y:S01]  /*0bb0*/  SHFL.IDX PT, R0, R147, RZ, 0x1f ;  /* 0x00001fff93007589 */ /* 0x000f2200000e0000 */
[----:B------:R-:W-:Y:S01]  /*0bc0*/  NOP ;  /* 0x0000000000007918 */ /* 0x000fe20000000000 */
[----:B----4-:R-:W-:-:S13]  /*0bd0*/  ISETP.NE.AND P0, PT, R0, 0x5, PT ;  /* 0x000000050000780c */ /* 0x010fda0003f05270 */
[----:B------:R-:W-:Y:S05]  /*0be0*/  @P0 BRA `(.L_x_14) ;  /* 0x0000000000440947 */ /* 0x000fea0003800000 */
[----:B--23--:R-:W-:Y:S01]  /*0bf0*/  UMOV UR4, 0x400 ;  /* 0x0000040000047882 */ /* 0x00cfe20000000000 */
        /* <DEDUP_REMOVED lines=16> */
.L_x_14:
[----:B------:R-:W4:Y:S01]  /*0d00*/  SHFL.IDX PT, R0, R147, RZ, 0x1f ;  /* 0x00001fff93007589 */ /* 0x000f2200000e0000 */
[----:B------:R-:W-:Y:S01]  /*0d10*/  ISETP.NE.OR P1, PT, RZ, UR17, !P1 ;  /* 0x00000011ff007c0c */ /* 0x000fe2000cf25670 */
[----:B------:R-:W-:Y:S01]  /*0d20*/  NOP ;  /* 0x0000000000007918 */ /* 0x000fe20000000000 */
[----:B----4-:R-:W-:-:S13]  /*0d30*/  ISETP.NE.AND P0, PT, R0, 0x3, PT ;  /* 0x000000030000780c */ /* 0x010fda0003f05270 */
[----:B------:R-:W-:Y:S05]  /*0d40*/  @P0 BRA `(.L_x_15) ;  /* 0x0000000000340947 */ /* 0x000fea0003800000 */
[----:B--23--:R-:W-:Y:S01]  /*0d50*/  UMOV UR4, 0x400 ;  /* 0x0000040000047882 */ /* 0x00cfe20000000000 */
[----:B------:R-:W-:Y:S01]  /*0d60*/  UMOV UR6, 0x20 ;  /* 0x0000002000067882 */ /* 0x000fe20000000000 */
[----:B------:R-:W-:Y:S02]  /*0d70*/  ULEA UR4, UR47, UR4, 0x18 ;  /* 0x000000042f047291 */ /* 0x000fe4000f8ec0ff */
[----:B------:R-:W-:-:S04]  /*0d80*/  UIADD3 UR6, UPT, UPT, -UR6, 0x100000, URZ ;  /* 0x0010000006067890 */ /* 0x000fc8000fffe1ff */
[----:B------:R-:W-:Y:S02]  /*0d90*/  USHF.L.U32 UR7, UR6, 0xb, URZ ;  /* 0x0000000b06077899 */ /* 0x000fe400080006ff */
[----:B------:R-:W-:Y:S01]  /*0da0*/  USHF.L.U32 UR6, UR6, 0x1, URZ ;  /* 0x0000000106067899 */ /* 0x000fe200080006ff */
[----:B------:R-:W-:Y:S01]  /*0db0*/  ELECT P0, URZ, PT ;  /* 0x0000000000ff782f */ /* 0x000fe20003800000 */
[----:B------:R-:W2:Y:S10]  /*0dc0*/  FENCE.VIEW.ASYNC.S ;  /* 0x00000000000073c6 */ /* 0x000eb40000000000 */
[----:B--2---:R4:W2:Y:S01]  /*0dd0*/  SYNCS.EXCH.64 URZ, [UR4+0x130], UR6 ;  /* 0x0001300604ff75b2 */ /* 0x0048a20008000100 */
[----:B------:R4:W3:Y:S01]  /*0de0*/  SYNCS.EXCH.64 URZ, [UR4+0x140], UR6 ;  /* 0x0001400604ff75b2 */ /* 0x0008e20008000100 */
[----:B------:R4:W1:Y:S01]  /*0df0*/  SYNCS.EXCH.64 URZ, [UR4+0x138], UR6 ;  /* 0x0001380604ff75b2 */ /* 0x0008620008000100 */
[----:B------:R4:W1:Y:S02]  /*0e00*/  SYNCS.EXCH.64 URZ, [UR4+0x148], UR6 ;  /* 0x0001480604ff75b2 */ /* 0x0008640008000100 */
[----:B----4-:R-:W-:Y:S01]  /*0e10*/  NOP ;  /* 0x0000000000007918 */ /* 0x010fe20000000000 */
.L_x_15:
[----:B------:R-:W-:Y:S01]  /*0e20*/  VOTEU.ALL UP0, P1 ;  /* 0x0000000000ff7886 */ /* 0x000fe20000800000 */
[----:B--23--:R-:W-:Y:S01]  /*0e30*/  UMOV UR4, 0x20 ;  /* 0x0000002000047882 */ /* 0x00cfe20000000000 */
[----:B------:R-:W2:Y:S01]  /*0e40*/  LDCU UR7, c[0x0][0x36c] ;  /* 0x00006d80ff0777ac */ /* 0x000ea20008000800 */
[----:B------:R-:W-:Y:S01]  /*0e50*/  NOP ;  /* 0x0000000000007918 */ /* 0x000fe20000000000 */
[----:B------:R-:W-:Y:S01]  /*0e60*/  LOP3.LUT R0, R163, 0x1f, RZ, 0xc0, !PT ;  /* 0x0000001fa3007812 */ /* 0x000fe200078ec0ff */
[----:B------:R-:W-:Y:S01]  /*0e70*/  @!UP0 UMOV UR6, 0x400 ;  /* 0x0000040000068882 */ /* 0x000fe20000000000 */
[----:B------:R-:W-:-:S04]  /*0e80*/  @!UP0 UIADD3 UR4, UPT, UPT, -UR4, 0x100000, URZ ;  /* 0x0010000004048890 */ /* 0x000fc8000fffe1ff */
[----:B------:R-:W-:Y:S02]  /*0e90*/  @!UP0 USHF.L.U32 UR5, UR4, 0xb, URZ ;  /* 0x0000000b04058899 */ /* 0x000fe400080006ff */
[----:B------:R-:W-:Y:S02]  /*0ea0*/  @!UP0 USHF.L.U32 UR4, UR4, 0x1, URZ ;  /* 0x0000000104048899 */ /* 0x000fe400080006ff */
[----:B------:R-:W-:Y:S01]  /*0eb0*/  @!UP0 ULEA UR6, UR47, UR6, 0x18 ;  /* 0x000000062f068291 */ /* 0x000fe2000f8ec0ff */
[----:B------:R-:W-:Y:S01]  /*0ec0*/  VOTEU.ALL UP0, P1 ;  /* 0x0000000000ff7886 */ /* 0x000fe20000800000 */
[----:B------:R-:W-:Y:S02]  /*0ed0*/  UISETP.NE.AND UP4, UPT, UR17, URZ, UPT ;  /* 0x000000ff1100728c */ /* 0x000fe4000bf85270 */
[----:B--2---:R-:W-:Y:S01]  /*0ee0*/  UISETP.EQ.U32.AND UP5, UPT, UR7, 0x1, UPT ;  /* 0x000000010700788c */ /* 0x004fe2000bfa2070 */
[----:B------:R-:W2:Y:S07]  /*0ef0*/  FENCE.VIEW.ASYNC.S ;  /* 0x00000000000073c6 */ /* 0x000eae0000000000 */
[----:B--2---:R2:W3:Y:S01]  /*0f00*/  @!UP0 SYNCS.EXCH.64 URZ, [UR6+0x150], UR4 ;  /* 0x0001500406ff85b2 */ /* 0x0044e20008000100 */
[----:B------:R-:W-:Y:S05]  /*0f10*/  BRA.U !UP5, `(.L_x_16) ;  /* 0x000000010d087547 */ /* 0x000fea000b800000 */
[----:B-1-3--:R-:W-:Y:S01]  /*0f20*/  UCGABAR_ARV ;  /* 0x00000000000079c7 */ /* 0x00afe20008000000 */
[----:B------:R-:W-:Y:S05]  /*0f30*/  BRA `(.L_x_17) ;  /* 0x0000000000047947 */ /* 0x000fea0003800000 */
.L_x_16:
[----:B-1-3--:R-:W-:Y:S01]  /*0f40*/  NOP ;  /* 0x0000000000007918 */ /* 0x00afe20000000000 */
.L_x_17:
[----:B------:R-:W1:Y:S01]  /*0f50*/  S2UR UR16, SR_CTAID.X ;  /* 0x00000000001079c3 */ /* 0x000e620000002500 */
[----:B------:R-:W-:-:S05]  /*0f60*/  CS2R.32 R148, SR_CgaSize ;  /* 0x0000000000947805 */ /* 0x000fca0000008a00 */
[----:B------:R-:W-:-:S05]  /*0f70*/  IMAD R148, R148, -0xa0, RZ ;  /* 0xffffff6094947824 */ /* 0x000fca00078e02ff */
[----:B--2---:R-:W-:-:S14]  /*0f80*/  R2UR UR5, R148 ;  /* 0x00000000940572ca */ /* 0x004fdc00000e0000 */
[----:B------:R-:W2:Y:S01]  /*0f90*/  LDCU UR5, c[0x0][UR5+0x2b0] ;  /* 0x00005600050577ac */ /* 0x000ea20008000800 */
[----:B------:R-:W-:-:S05]  /*0fa0*/  CS2R.32 R148, SR_CgaSize ;  /* 0x0000000000947805 */ /* 0x000fca0000008a00 */
[----:B------:R-:W-:-:S05]  /*0fb0*/  IMAD R148, R148, -0xa0, RZ ;  /* 0xffffff6094947824 */ /* 0x000fca00078e02ff */
[----:B------:R-:W-:-:S14]  /*0fc0*/  R2UR UR4, R148 ;  /* 0x00000000940472ca */ /* 0x000fdc00000e0000 */
[----:B------:R-:W3:Y:S01]  /*0fd0*/  LDCU UR4, c[0x0][UR4+0x2b4] ;  /* 0x00005680040477ac */ /* 0x000ee20008000800 */
[----:B------:R-:W4:Y:S01]  /*0fe0*/  S2UR UR7, SR_CTAID.Y ;  /* 0x00000000000779c3 */ /* 0x000f220000002600 */
[----:B------:R-:W-:-:S05]  /*0ff0*/  CS2R.32 R148, SR_CgaSize ;  /* 0x0000000000947805 */ /* 0x000fca0000008a00 */
[----:B------:R-:W-:-:S05]  /*1000*/  IMAD R148, R148, -0xa0, RZ ;  /* 0xffffff6094947824 */ /* 0x000fca00078e02ff */
[----:B------:R-:W-:-:S14]  /*1010*/  R2UR UR8, R148 ;  /* 0x00000000940872ca */ /* 0x000fdc00000e0000 */
[----:B------:R-:W3:Y:S01]  /*1020*/  LDCU UR8, c[0x0][UR8+0x2a0] ;  /* 0x00005400080877ac */ /* 0x000ee20008000800 */
[----:B------:R-:W3:Y:S01]  /*1030*/  LDCU UR21, c[0x0][0xb24] ;  /* 0x00016480ff1577ac */ /* 0x000ee20008000800 */
[----:B------:R-:W1:Y:S01]  /*1040*/  S2UR UR36, SR_CTAID.Z ;  /* 0x00000000002479c3 */ /* 0x000e620000002700 */
[----:B------:R-:W-:-:S05]  /*1050*/  CS2R.32 R148, SR_CgaSize ;  /* 0x0000000000947805 */ /* 0x000fca0000008a00 */
[----:B------:R-:W-:-:S05]  /*1060*/  IMAD R148, R148, -0xa0, RZ ;  /* 0xffffff6094947824 */ /* 0x000fca00078e02ff */
[----:B------:R-:W-:-:S14]  /*1070*/  R2UR UR63, R148 ;  /* 0x00000000943f72ca */ /* 0x000fdc00000e0000 */
[----:B------:R-:W3:Y:S01]  /*1080*/  LDCU UR63, c[0x0][UR63+0x2a4] ;  /* 0x000054803f3f77ac */ /* 0x000ee20008000800 */
[----:B------:R-:W-:Y:S02]  /*1090*/  UISETP.GT.U32.AND UP0, UPT, UR33, 0xffff, UPT ;  /* 0x0000ffff2100788c */ /* 0x000fe4000bf04070 */
[----:B------:R-:W-:Y:S01]  /*10a0*/  USHF.L.U32 UR27, UR47, 0xa, URZ ;  /* 0x0000000a2f1b7899 */ /* 0x000fe200080006ff */
[----:B-1----:R-:W-:Y:S01]  /*10b0*/  I2FP.F32.U32 R3, UR16 ;  /* 0x0000001000037c45 */ /* 0x002fe20008201000 */
[----:B------:R-:W-:Y:S01]  /*10c0*/  UMOV UR30, 0x5 ;  /* 0x00000005001e7882 */ /* 0x000fe20000000000 */
[----:B------:R-:W1:Y:S03]  /*10d0*/  LDCU UR42, c[0x0][0xb24] ;  /* 0x00016480ff2a77ac */ /* 0x000e660008000800 */
[----:B--2---:R-:W-:Y:S01]  /*10e0*/  FMUL R3, R3, UR5 ;  /* 0x0000000503037c20 */ /* 0x004fe20008400000 */
[----:B------:R-:W2:Y:S01]  /*10f0*/  LDCU UR29, c[0x0][0xb30] ;  /* 0x00016600ff1d77ac */ /* 0x000ea20008000800 */
[----:B----4-:R-:W-:Y:S01]  /*1100*/  I2FP.F32.U32 R2, UR7 ;  /* 0x0000000700027c45 */ /* 0x010fe20008201000 */
[----:B------:R-:W-:-:S03]  /*1110*/  USHF.L.U32 UR45, UR16, 0x7, URZ ;  /* 0x00000007102d7899 */ /* 0x000fc600080006ff */
[----:B------:R-:W4:Y:S01]  /*1120*/  F2I.U32.TRUNC.NTZ R3, R3 ;  /* 0x0000000300037305 */ /* 0x000f22000020f000 */
[----:B------:R-:W-:Y:S01]  /*1130*/  USEL UR26, UR33, 0xffff, !UP0 ;  /* 0x0000ffff211a7887 */ /* 0x000fe2000c000000 */
[----:B---3--:R-:W-:Y:S01]  /*1140*/  FMUL R2, R2, UR4 ;  /* 0x0000000402027c20 */ /* 0x008fe20008400000 */
[----:B------:R-:W-:Y:S01]  /*1150*/  UISETP.GE.AND UP2, UPT, UR21, 0x1, UPT ;  /* 0x000000011500788c */ /* 0x000fe2000bf46270 */
[----:B------:R-:W-:-:S04]  /*1160*/  UMOV UR20, UR7 ;  /* 0x0000000700147c82 */ /* 0x000fc80008000000 */
[----:B------:R-:W3:Y:S01]  /*1170*/  F2I.U32.TRUNC.NTZ R2, R2 ;  /* 0x0000000200027305 */ /* 0x000ee2000020f000 */
[----:B----4-:R-:W-:Y:S02]  /*1180*/  R2UR UR4, R3 ;  /* 0x00000000030472ca */ /* 0x010fe400000e0000 */
[----:B------:R-:W-:Y:S02]  /*1190*/  PRMT R3, RZ, 0x7610, R3 ;  /* 0x00007610ff037816 */ /* 0x000fe40000000003 */
[----:B---3--:R-:W-:Y:S02]  /*11a0*/  R2UR UR6, R2 ;  /* 0x00000000020672ca */ /* 0x008fe400000e0000 */
[----:B------:R-:W-:-:S07]  /*11b0*/  PRMT R2, RZ, 0x7610, R2 ;  /* 0x00007610ff027816 */ /* 0x000fce0000000002 */
[----:B------:R-:W-:-:S04]  /*11c0*/  UIADD3 UR5, UPT, UPT, -UR4, URZ, URZ ;  /* 0x000000ff04057290 */ /* 0x000fc8000fffe1ff */
[----:B------:R-:W-:Y:S02]  /*11d0*/  UIMAD UR5, UR8, UR5, UR16 ;  /* 0x00000005080572a4 */ /* 0x000fe4000f8e0210 */
[----:B------:R-:W-:-:S04]  /*11e0*/  UIADD3 UR4, UPT, UPT, -UR6, URZ, URZ ;  /* 0x000000ff06047290 */ /* 0x000fc8000fffe1ff */
[----:B------:R-:W-:Y:S01]  /*11f0*/  IMAD.U32 R148, RZ, RZ, UR5 ;  /* 0x00000005ff947e24 */ /* 0x000fe2000f8e00ff */
[----:B------:R-:W-:Y:S01]  /*1200*/  UIMAD UR63, UR63, UR4, UR7 ;  /* 0x000000043f3f72a4 */ /* 0x000fe2000f8e0207 */
[----:B-12---:R-:W-:Y:S11]  /*1210*/  BRA.U UP4, `(.L_x_18) ;  /* 0x0000000104407547 */ /* 0x006ff6000b800000 */
[----:B------:R-:W-:-:S13]  /*1220*/  R2UR UR4, R148 ;  /* 0x00000000940472ca */ /* 0x000fda00000e0000 */
[----:B------:R-:W-:Y:S02]  /*1230*/  UISETP.GT.U32.AND UP0, UPT, UR4, 0x1, UPT ;  /* 0x000000010400788c */ /* 0x000fe4000bf04070 */
[----:B------:R-:W-:Y:S02]  /*1240*/  ULOP3.LUT UR4, UR4, 0xfffffffe, URZ, 0xc0, !UPT ;  /* 0xfffffffe04047892 */ /* 0x000fe4000f8ec0ff */
[----:B------:R-:W-:Y:S02]  /*1250*/  UISETP.NE.AND UP1, UPT, UR63, URZ, UP0 ;  /* 0x000000ff3f00728c */ /* 0x000fe40008725270 */
[----:B------:R-:W-:Y:S02]  /*1260*/  UISETP.NE.AND UP0, UPT, UR63, 0x1, UP0 ;  /* 0x000000013f00788c */ /* 0x000fe40008705270 */
[----:B------:R-:W-:Y:S02]  /*1270*/  USEL UR7, URZ, 0x1, UP1 ;  /* 0x00000001ff077887 */ /* 0x000fe40008800000 */
[----:B------:R-:W-:-:S02]  /*1280*/  USEL UR6, URZ, 0x4, UP0 ;  /* 0x00000004ff067887 */ /* 0x000fc40008000000 */
[----:B------:R-:W-:Y:S02]  /*1290*/  USEL UR5, URZ, 0x2, UP1 ;  /* 0x00000002ff057887 */ /* 0x000fe40008800000 */
[----:B------:R-:W-:Y:S02]  /*12a0*/  ULEA UR4, UR63, UR4, 0x1 ;  /* 0x000000043f047291 */ /* 0x000fe4000f8e08ff */
[----:B------:R-:W-:Y:S02]  /*12b0*/  USEL UR8, URZ, 0x8, UP0 ;  /* 0x00000008ff087887 */ /* 0x000fe40008000000 */
[----:B------:R-:W-:-:S03]  /*12c0*/  UIADD3 UR5, UPT, UPT, UR5, UR6, UR7 ;  /* 0x0000000605057290 */ /* 0x000fc6000fffe007 */
[----:B------:R-:W-:Y:S01]  /*12d0*/  UMOV UR6, 0x3 ;  /* 0x0000000300067882 */ /* 0x000fe20000000000 */
[----:B------:R-:W-:Y:S02]  /*12e0*/  UIADD3 UR5, UPT, UPT, UR5, UR8, URZ ;  /* 0x0000000805057290 */ /* 0x000fe4000fffe0ff */
[----:B------:R-:W-:-:S04]  /*12f0*/  USHF.L.U32 UR4, UR6, UR4, URZ ;  /* 0x0000000406047299 */ /* 0x000fc800080006ff */
[----:B------:R-:W-:Y:S02]  /*1300*/  MOV R3, UR5 ;  /* 0x0000000500037c02 */ /* 0x000fe40008000f00 */
[----:B------:R-:W-:Y:S02]  /*1310*/  IMAD.U32 R2, RZ, RZ, UR4 ;  /* 0x00000004ff027e24 */ /* 0x000fe4000f8e00ff */
.L_x_18:
[----:B------:R-:W-:Y:S05]  /*1320*/  BRA.U !UP2, `(.L_x_19) ;  /* 0x000000010ad47547 */ /* 0x000fea000b800000 */
[----:B------:R-:W1:Y:S01]  /*1330*/  LDCU.128 UR12, c[0x0][0xb10] ;  /* 0x00016200ff0c77ac */ /* 0x000e620008000c00 */
[----:B------:R-:W2:Y:S01]  /*1340*/  LDCU UR6, c[0x0][0x370] ;  /* 0x00006e00ff0677ac */ /* 0x000ea20008000800 */
[----:B------:R-:W3:Y:S01]  /*1350*/  LDCU UR5, c[0x0][0x374] ;  /* 0x00006e80ff0577ac */ /* 0x000ee20008000800 */
[----:B------:R-:W4:Y:S01]  /*1360*/  LDCU UR28, c[0x0][0xb0c] ;  /* 0x00016180ff1c77ac */ /* 0x000f220008000800 */
[----:B------:R-:W4:Y:S01]  /*1370*/  LDCU UR4, c[0x0][0xb20] ;  /* 0x00016400ff0477ac */ /* 0x000f220008000800 */
[----:B------:R-:W4:Y:S01]  /*1380*/  LDCU.64 UR8, c[0x0][0xb28] ;  /* 0x00016500ff0877ac */ /* 0x000f220008000a00 */
[----:B-1----:R-:W-:Y:S02]  /*1390*/  UISETP.NE.AND UP0, UPT, UR14, 0x1, UPT ;  /* 0x000000010e00788c */ /* 0x002fe4000bf05270 */
[----:B---3--:R-:W-:Y:S02]  /*13a0*/  UIMAD.WIDE.U32 UR10, UR5, UR15, URZ ;  /* 0x0000000f050a72a5 */ /* 0x008fe4000f8e00ff */
[----:B--2---:R-:W-:-:S02]  /*13b0*/  UIMAD.WIDE.U32 UR22, UR6, UR12, URZ ;  /* 0x0000000c061672a5 */ /* 0x004fc4000f8e00ff */
[----:B----4-:R-:W-:Y:S02]  /*13c0*/  UISETP.NE.AND UP1, UPT, UR28, 0x1, UPT ;  /* 0x000000011c00788c */ /* 0x010fe4000bf25270 */
[----:B------:R-:W-:Y:S01]  /*13d0*/  UISETP.NE.AND UP2, UPT, UR21, 0x1, UPT ;  /* 0x000000011500788c */ /* 0x000fe2000bf45270 */
[----:B------:R-:W-:Y:S02]  /*13e0*/  UMOV UR10, UR11 ;  /* 0x0000000b000a7c82 */ /* 0x000fe40008000000 */
[----:B------:R-:W-:Y:S01]  /*13f0*/  UMOV UR22, UR23 ;  /* 0x0000001700167c82 */ /* 0x000fe20008000000 */
[----:B------:R-:W-:Y:S02]  /*1400*/  @UP0 USHF.R.U32.HI UR5, URZ, UR4, UR10 ;  /* 0x00000004ff050299 */ /* 0x000fe4000801160a */
[----:B------:R-:W-:Y:S02]  /*1410*/  UIMAD.WIDE.U32 UR24, UR20, UR15, URZ ;  /* 0x0000000f141872a5 */ /* 0x000fe4000f8e00ff */
[----:B------:R-:W-:-:S02]  /*1420*/  UIMAD.WIDE.U32 UR10, UR5, UR8, URZ ;  /* 0x00000008050a72a5 */ /* 0x000fc4000f8e00ff */
[----:B------:R-:W-:Y:S02]  /*1430*/  @UP1 USHF.R.U32.HI UR6, URZ, UR13, UR22 ;  /* 0x0000000dff061299 */ /* 0x000fe40008011616 */
[----:B------:R-:W-:Y:S02]  /*1440*/  UIMAD.WIDE.U32 UR18, UR16, UR12, URZ ;  /* 0x0000000c101272a5 */ /* 0x000fe4000f8e00ff */
[----:B------:R-:W-:Y:S01]  /*1450*/  UIMAD.WIDE.U32 UR22, UR6, UR8, URZ ;  /* 0x00000008061672a5 */ /* 0x000fe2000f8e00ff */
[----:B------:R-:W-:Y:S01]  /*1460*/  UMOV UR24, UR25 ;  /* 0x0000001900187c82 */ /* 0x000fe20008000000 */
[----:B------:R-:W-:Y:S01]  /*1470*/  UMOV UR10, UR11 ;  /* 0x0000000b000a7c82 */ /* 0x000fe20008000000 */
[----:B------:R-:W-:Y:S02]  /*1480*/  USHF.R.U32.HI UR24, URZ, UR4, UR24 ;  /* 0x00000004ff187299 */ /* 0x000fe40008011618 */
[----:B------:R-:W-:Y:S02]  /*1490*/  @UP2 USHF.R.U32.HI UR5, URZ, UR9, UR10 ;  /* 0x00000009ff052299 */ /* 0x000fe4000801160a */
[----:B------:R-:W-:Y:S01]  /*14a0*/  UMOV UR7, UR23 ;  /* 0x0000001700077c82 */ /* 0x000fe20008000000 */
[----:B------:R-:W-:Y:S01]  /*14b0*/  UMOV UR18, UR19 ;  /* 0x0000001300127c82 */ /* 0x000fe20008000000 */
[----:B------:R-:W-:-:S02]  /*14c0*/  @UP2 USHF.R.U32.HI UR6, URZ, UR9, UR7 ;  /* 0x00000009ff062299 */ /* 0x000fc40008011607 */
[----:B------:R-:W-:Y:S02]  /*14d0*/  USHF.R.U32.HI UR13, URZ, UR13, UR18 ;  /* 0x0000000dff0d7299 */ /* 0x000fe40008011612 */
[----:B------:R-:W-:Y:S02]  /*14e0*/  USEL UR4, UR20, UR24, !UP0 ;  /* 0x0000001814047287 */ /* 0x000fe4000c000000 */
[----:B------:R-:W-:Y:S02]  /*14f0*/  UIMAD UR7, UR5, UR21, URZ ;  /* 0x00000015050772a4 */ /* 0x000fe4000f8e02ff */
[----:B------:R-:W-:Y:S02]  /*1500*/  USEL UR5, UR16, UR13, !UP1 ;  /* 0x0000000d10057287 */ /* 0x000fe4000c800000 */
[----:B------:R-:W-:Y:S02]  /*1510*/  UIMAD UR12, UR6, UR21, URZ ;  /* 0x00000015060c72a4 */ /* 0x000fe4000f8e02ff */
[----:B------:R-:W-:-:S02]  /*1520*/  UISETP.GE.AND UP0, UPT, UR4, UR7, UPT ;  /* 0x000000070400728c */ /* 0x000fc4000bf06270 */
[----:B------:R-:W-:Y:S02]  /*1530*/  UIMAD.WIDE.U32 UR10, UR4, UR8, URZ ;  /* 0x00000008040a72a5 */ /* 0x000fe4000f8e00ff */
[----:B------:R-:W-:Y:S02]  /*1540*/  UISETP.GE.OR UP0, UPT, UR5, UR12, UP0 ;  /* 0x0000000c0500728c */ /* 0x000fe40008706670 */
[----:B------:R-:W-:Y:S02]  /*1550*/  UIMAD.WIDE.U32 UR12, UR5, UR8, URZ ;  /* 0x00000008050c72a5 */ /* 0x000fe4000f8e00ff */
[----:B------:R-:W-:Y:S01]  /*1560*/  UIADD3 UR10, UPT, UPT, -UR4, URZ, URZ ;  /* 0x000000ff040a7290 */ /* 0x000fe2000fffe1ff */
[----:B------:R-:W-:Y:S01]  /*1570*/  UMOV UR8, UR11 ;  /* 0x0000000b00087c82 */ /* 0x000fe20008000000 */
[----:B------:R-:W-:Y:S02]  /*1580*/  UIADD3 UR11, UPT, UPT, -UR5, URZ, URZ ;  /* 0x000000ff050b7290 */ /* 0x000fe4000fffe1ff */
[----:B------:R-:W-:-:S03]  /*1590*/  USHF.R.U32.HI UR8, URZ, UR9, UR8 ;  /* 0x00000009ff087299 */ /* 0x000fc60008011608 */
[----:B------:R-:W-:Y:S01]  /*15a0*/  @!UP0 UMOV UR7, UR13 ;  /* 0x0000000d00078c82 */ /* 0x000fe20008000000 */
[----:B------:R-:W-:Y:S02]  /*15b0*/  UIMAD UR20, UR14, UR10, UR20 ;  /* 0x0000000a0e1472a4 */ /* 0x000fe4000f8e0214 */
[----:B------:R-:W-:Y:S02]  /*15c0*/  USEL UR8, UR4, UR8, !UP2 ;  /* 0x0000000804087287 */ /* 0x000fe4000d000000 */
[----:B------:R-:W-:Y:S02]  /*15d0*/  @!UP0 USHF.R.U32.HI UR7, URZ, UR9, UR7 ;  /* 0x00000009ff078299 */ /* 0x000fe40008011607 */
[----:B------:R-:W-:Y:S02]  /*15e0*/  UIADD3 UR9, UPT, UPT, -UR8, URZ, URZ ;  /* 0x000000ff08097290 */ /* 0x000fe4000fffe1ff */
[----:B------:R-:W-:Y:S02]  /*15f0*/  @!UP0 USEL UR7, UR5, UR7, !UP2 ;  /* 0x0000000705078287 */ /* 0x000fe4000d000000 */
[----:B------:R-:W-:-:S02]  /*1600*/  UIMAD UR9, UR21, UR9, UR4 ;  /* 0x00000009150972a4 */ /* 0x000fc4000f8e0204 */
[----:B------:R-:W-:Y:S02]  /*1610*/  @!UP0 UIADD3 UR8, UPT, UPT, UR8, -UR7, URZ ;  /* 0x8000000708088290 */ /* 0x000fe4000fffe0ff */
[----:B------:R-:W-:Y:S02]  /*1620*/  @!UP0 UIMAD UR6, UR9, UR6, UR7 ;  /* 0x00000006090682a4 */ /* 0x000fe4000f8e0207 */
[----:B------:R-:W-:Y:S02]  /*1630*/  @!UP0 UIMAD UR4, UR8, UR21, UR5 ;  /* 0x00000015080482a4 */ /* 0x000fe4000f8e0205 */
[----:B------:R-:W-:Y:S02]  /*1640*/  UIMAD UR16, UR28, UR11, UR16 ;  /* 0x0000000b1c1072a4 */ /* 0x000fe4000f8e0210 */
[----:B------:R-:W-:Y:S01]  /*1650*/  UIMAD UR20, UR4, UR14, UR20 ;  /* 0x0000000e041472a4 */ /* 0x000fe2000f8e0214 */
[----:B------:R-:W-:Y:S02]  /*1660*/  @!UP0 UMOV UR5, UR6 ;  /* 0x0000000600058c82 */ /* 0x000fe40008000000 */
[----:B------:R-:W-:-:S12]  /*1670*/  UIMAD UR16, UR5, UR28, UR16 ;  /* 0x0000001c051072a4 */ /* 0x000fd8000f8e0210 */
.L_x_19:
[----:B------:R-:W-:Y:S02]  /*1680*/  UISETP.NE.AND UP1, UPT, UR29, 0x1, UPT ;  /* 0x000000011d00788c */ /* 0x000fe4000bf25270 */
[----:B------:R-:W-:Y:S02]  /*1690*/  ULOP3.LUT UR21, UR26, 0xffff, URZ, 0xc0, !UPT ;  /* 0x0000ffff1a157892 */ /* 0x000fe4000f8ec0ff */
[----:B------:R-:W-:Y:S02]  /*16a0*/  UISETP.NE.AND UP0, UPT, UR17, 0x2, UPT ;  /* 0x000000021100788c */ /* 0x000fe4000bf05270 */
[----:B------:R-:W-:Y:S02]  /*16b0*/  ULOP3.LUT UR22, UR27, 0x800, URZ, 0xc0, !UPT ;  /* 0x000008001b167892 */ /* 0x000fe4000f8ec0ff */
[----:B------:R-:W-:Y:S02]  /*16c0*/  ULOP3.LUT UR45, UR45, 0x80, URZ, 0xc0, !UPT ;  /* 0x000000802d2d7892 */ /* 0x000fe4000f8ec0ff */
[----:B------:R-:W-:Y:S01]  /*16d0*/  USHF.L.U32 UR21, UR30, UR21, URZ ;  /* 0x000000151e157299 */ /* 0x000fe200080006ff */
[----:B------:R-:W-:Y:S11]  /*16e0*/  BRA.U UP1, `(.L_x_20) ;  /* 0x0000000101447547 */ /* 0x000ff6000b800000 */
[----:B------:R-:W1:Y:S01]  /*16f0*/  LDCU.128 UR8, c[0x0][0xb10] ;  /* 0x00016200ff0877ac */ /* 0x000e620008000c00 */
[----:B------:R-:W2:Y:S01]  /*1700*/  LDCU UR12, c[0x0][0xb0c] ;  /* 0x00016180ff0c77ac */ /* 0x000ea20008000800 */
[----:B------:R-:W3:Y:S01]  /*1710*/  LDCU UR13, c[0x0][0xb20] ;  /* 0x00016400ff0d77ac */ /* 0x000ee20008000800 */
[----:B-1----:R-:W-:Y:S02]  /*1720*/  UIMAD.WIDE.U32 UR6, UR16, UR8, URZ ;  /* 0x00000008100672a5 */ /* 0x002fe4000f8e00ff */
[----:B------:R-:W-:Y:S02]  /*1730*/  UIMAD.WIDE.U32 UR4, UR20, UR11, URZ ;  /* 0x0000000b140472a5 */ /* 0x000fe4000f8e00ff */
[----:B--2---:R-:W-:Y:S02]  /*1740*/  UISETP.NE.AND UP2, UPT, UR12, 0x1, UPT ;  /* 0x000000010c00788c */ /* 0x004fe4000bf45270 */
[----:B------:R-:W-:Y:S01]  /*1750*/  UISETP.NE.AND UP1, UPT, UR10, 0x1, UPT ;  /* 0x000000010a00788c */ /* 0x000fe2000bf25270 */
[----:B------:R-:W-:-:S02]  /*1760*/  UMOV UR6, UR7 ;  /* 0x0000000700067c82 */ /* 0x000fc40008000000 */
[----:B------:R-:W-:Y:S01]  /*1770*/  UMOV UR4, UR5 ;  /* 0x0000000500047c82 */ /* 0x000fe20008000000 */
[----:B------:R-:W-:Y:S02]  /*1780*/  USHF.R.U32.HI UR6, URZ, UR9, UR6 ;  /* 0x00000009ff067299 */ /* 0x000fe40008011606 */
[----:B---3--:R-:W-:Y:S02]  /*1790*/  USHF.R.U32.HI UR4, URZ, UR13, UR4 ;  /* 0x0000000dff047299 */ /* 0x008fe40008011604 */
[----:B------:R-:W-:Y:S02]  /*17a0*/  USEL UR5, UR16, UR6, !UP2 ;  /* 0x0000000610057287 */ /* 0x000fe4000d000000 */
[----:B------:R-:W-:-:S04]  /*17b0*/  USEL UR4, UR20, UR4, !UP1 ;  /* 0x0000000414047287 */ /* 0x000fc8000c800000 */
[----:B------:R-:W-:Y:S02]  /*17c0*/  UIADD3 UR6, UPT, UPT, UR5, -UR4, URZ ;  /* 0x8000000405067290 */ /* 0x000fe4000fffe0ff */
[----:B------:R-:W-:Y:S02]  /*17d0*/  UIADD3 UR4, UPT, UPT, -UR5, UR4, URZ ;  /* 0x0000000405047290 */ /* 0x000fe4000fffe1ff */
[----:B------:R-:W-:Y:S02]  /*17e0*/  UIMAD UR20, UR6, UR10, UR20 ;  /* 0x0000000a061472a4 */ /* 0x000fe4000f8e0214 */
[----:B------:R-:W-:-:S12]  /*17f0*/  UIMAD UR16, UR4, UR12, UR16 ;  /* 0x0000000c041072a4 */ /* 0x000fd8000f8e0210 */
.L_x_20:
[----:B------:R-:W-:Y:S05]  /*1800*/  BRA.U !UP5, `(.L_x_21) ;  /* 0x000000010d0c7547 */ /* 0x000fea000b800000 */
[----:B------:R-:W-:Y:S01]  /*1810*/  UCGABAR_WAIT ;  /* 0x0000000000007dc7 */ /* 0x000fe20008000000 */
[----:B------:R-:W-:Y:S01]  /*1820*/  CCTL.IVALL ;  /* 0x00000000ff00798f */ /* 0x000fe20002000000 */
[----:B------:R-:W-:Y:S05]  /*1830*/  BRA `(.L_x_22) ;  /* 0x0000000000047947 */ /* 0x000fea0003800000 */
.L_x_21:
[----:B------:R-:W-:Y:S06]  /*1840*/  BAR.SYNC.DEFER_BLOCKING 0x0 ;  /* 0x0000000000007b1d */ /* 0x000fec0000010000 */
.L_x_22:
[----:B------:R-:W-:Y:S05]  /*1850*/  BRA.U UP0, `(.L_x_23) ;  /* 0x0000001500b47547 */ /* 0x000fea000b800000 */
[----:B------:R-:W1:Y:S01]  /*1860*/  LDCU UR6, c[0x0][0x38c] ;  /* 0x00007180ff0677ac */ /* 0x000e620008000800 */
[----:B------:R-:W-:Y:S01]  /*1870*/  PLOP3.LUT P1, PT, PT, PT, UP3, 0x80, 0x8 ;  /* 0x000000000008781c */ /* 0x000fe20003f2f038 */
[----:B------:R-:W-:Y:S01]  /*1880*/  IMAD.MOV.U32 R12, RZ, RZ, 0x1 ;  /* 0x00000001ff0c7424 */ /* 0x000fe200078e00ff */
[----:B------:R-:W-:Y:S02]  /*1890*/  ISETP.NE.AND P2, PT, R0, RZ, P3 ;  /* 0x000000ff0000720c */ /* 0x000fe40001f45270 */
[----:B------:R-:W-:Y:S02]  /*18a0*/  CS2R R10, SRZ ;  /* 0x00000000000a7805 */ /* 0x000fe4000001ff00 */
[----:B------:R-:W-:Y:S01]  /*18b0*/  PLOP3.LUT P1, PT, P1, PT, PT, 0x8, 0x80 ;  /* 0x000000000080781c */ /* 0x000fe20000f2e170 */
[----:B------:R-:W-:Y:S01]  /*18c0*/  IMAD.MOV.U32 R9, RZ, RZ, RZ ;  /* 0x000000ffff097224 */ /* 0x000fe200078e00ff */
[----:B------:R-:W2:Y:S01]  /*18d0*/  LDCU UR38, c[0x0][0x370] ;  /* 0x00006e00ff2677ac */ /* 0x000ea20008000800 */
[----:B------:R-:W-:Y:S01]  /*18e0*/  IMAD.MOV.U32 R8, RZ, RZ, 0x1 ;  /* 0x00000001ff087424 */ /* 0x000fe200078e00ff */
[----:B------:R-:W3:Y:S01]  /*18f0*/  LDCU.64 UR26, c[0x0][0x348] ;  /* 0x00006900ff1a77ac */ /* 0x000ee20008000a00 */
[----:B------:R-:W-:Y:S01]  /*1900*/  ULEA.HI UR43, UR22, UR45, URZ, 0x1b ;  /* 0x0000002d162b7291 */ /* 0x000fe2000f8fd8ff */
[----:B------:R-:W4:Y:S01]  /*1910*/  LDCU UR37, c[0x0][0x374] ;  /* 0x00006e80ff2577ac */ /* 0x000f220008000800 */
[----:B-1----:R-:W-:-:S02]  /*1920*/  UIADD3 UR5, UPT, UPT, UR6, 0x1f, URZ ;  /* 0x0000001f06057890 */ /* 0x002fc4000fffe0ff */
[----:B------:R-:W-:Y:S02]  /*1930*/  UIADD3 UR46, UPT, UPT, UR6, 0x3e, URZ ;  /* 0x0000003e062e7890 */ /* 0x000fe4000fffe0ff */
[----:B------:R-:W-:Y:S01]  /*1940*/  USHF.R.S32.HI UR4, URZ, 0x1f, UR5 ;  /* 0x0000001fff047899 */ /* 0x000fe20008011405 */
[----:B------:R-:W-:-:S03]  /*1950*/  UMOV UR7, URZ ;  /* 0x000000ff00077c82 */ /* 0x000fc60008000000 */
[----:B------:R-:W-:Y:S02]  /*1960*/  ULEA.HI UR4, UR4, UR5, URZ, 0x5 ;  /* 0x0000000504047291 */ /* 0x000fe4000f8f28ff */
[----:B------:R-:W-:Y:S02]  /*1970*/  UIADD3 UR5, UPT, UPT, UR6, -0x1, URZ ;  /* 0xffffffff06057890 */ /* 0x000fe4000fffe0ff */
[----:B------:R-:W-:Y:S02]  /*1980*/  USHF.R.S32.HI UR40, URZ, 0x5, UR4 ;  /* 0x00000005ff287899 */ /* 0x000fe40008011404 */
[----:B------:R-:W-:Y:S02]  /*1990*/  UISETP.GE.U32.AND UP1, UPT, UR5, -0x3f, UPT ;  /* 0xffffffc10500788c */ /* 0x000fe4000bf26070 */
[----:B------:R-:W-:-:S04]  /*19a0*/  UISETP.LT.U32.AND UP0, UPT, UR40, 0xa, UPT ;  /* 0x0000000a2800788c */ /* 0x000fc8000bf01070 */
[----:B------:R-:W-:Y:S02]  /*19b0*/  USEL UR39, UR40, 0xa, UP0 ;  /* 0x0000000a28277887 */ /* 0x000fe40008000000 */
[----:B------:R-:W-:Y:S02]  /*19c0*/  UISETP.NE.AND UP0, UPT, UR17, URZ, UPT ;  /* 0x000000ff1100728c */ /* 0x000fe4000bf05270 */
[----:B------:R-:W-:Y:S02]  /*19d0*/  UIADD3 UR4, UPT, UPT, UR39, -0x1, URZ ;  /* 0xffffffff27047890 */ /* 0x000fe4000fffe0ff */
[----:B------:R-:W-:Y:S02]  /*19e0*/  @UP1 UIADD3 UR4, UPT, UPT, UR39, URZ, URZ ;  /* 0x000000ff27041290 */ /* 0x000fe4000fffe0ff */
[----:B------:R-:W-:Y:S02]  /*19f0*/  USEL UR23, UR41, 0x2, UP0 ;  /* 0x0000000229177887 */ /* 0x000fe40008000000 */
[----:B------:R-:W-:-:S02]  /*1a00*/  UIADD3 UR44, UPT, UPT, UR40, -UR39, URZ ;  /* 0x80000027282c7290 */ /* 0x000fc4000fffe0ff */
[----:B------:R-:W-:Y:S02]  /*1a10*/  UIADD3 UR25, UPT, UPT, UR4, 0x1, URZ ;  /* 0x0000000104197890 */ /* 0x000fe4000fffe0ff */
[----:B--234-:R-:W-:-:S12]  /*1a20*/  UIADD3 UR41, UPT, UPT, -UR4, URZ, URZ ;  /* 0x000000ff04297290 */ /* 0x01cfd8000fffe1ff */
.L_x_43:
[----:B------:R-:W-:Y:S01]  /*1a30*/  UISETP.NE.AND UP0, UPT, UR47, URZ, UPT ;  /* 0x000000ff2f00728c */ /* 0x000fe2000bf05270 */
[----:B-1----:R-:W1:Y:S08]  /*1a40*/  S2UR UR47, SR_CgaCtaId ;  /* 0x00000000002f79c3 */ /* 0x002e700000008800 */
[----:B------:R-:W-:Y:S05]  /*1a50*/  BRA.U UP0, `(.L_x_24) ;  /* 0x0000000100347547 */ /* 0x000fea000b800000 */
[----:B------:R-:W2:Y:S01]  /*1a60*/  S2R R0, SR_CgaCtaId ;  /* 0x0000000000007919 */ /* 0x000ea20000008800 */
[----:B------:R-:W-:Y:S02]  /*1a70*/  MOV R3, 0x400 ;  /* 0x0000040000037802 */ /* 0x000fe40000000f00 */
[----:B------:R-:W-:Y:S02]  /*1a80*/  SHF.L.U32 R2, R8, 0x1f, RZ ;  /* 0x0000001f08027819 */ /* 0x000fe400000006ff */
[----:B--2---:R-:W-:-:S05]  /*1a90*/  LEA R0, R0, R3, 0x18 ;  /* 0x0000000300007211 */ /* 0x004fca00078ec0ff */
[----:B------:R-:W-:-:S04]  /*1aa0*/  IMAD R3, R9, 0x8, R0 ;  /* 0x0000000809037824 */ /* 0x000fc800078e0200 */
[----:B------:R-:W2:Y:S02]  /*1ab0*/  SYNCS.PHASECHK.TRANS64.TRYWAIT P0, [R3+URZ+0x140], R2 ;  /* 0x00014002030075a7 */ /* 0x000ea400080011ff */
[----:B--2---:R-:W-:Y:S05]  /*1ac0*/  @!P0 BRA `(.L_x_25) ;  /* 0x000000a0008c8947 */ /* 0x004fea0003800000 */
.L_x_154:
[----:B------:R-:W-:Y:S01]  /*1ad0*/  VIADD R9, R9, 0x1 ;  /* 0x0000000109097836 */ /* 0x000fe20000000000 */
[----:B------:R2:W-:Y:S04]  /*1ae0*/  SYNCS.ARRIVE.TRANS64.A1T0 RZ, [R3+URZ+0x130], RZ ;  /* 0x000130ff03ff79a7 */ /* 0x0005e800081000ff */
[----:B------:R-:W-:-:S04]  /*1af0*/  ISETP.NE.AND P0, PT, R9, 0x2, PT ;  /* 0x000000020900780c */ /* 0x000fc80003f05270 */
[----:B------:R-:W-:Y:S02]  /*1b00*/  SEL R9, R9, RZ, P0 ;  /* 0x000000ff09097207 */ /* 0x000fe40000000000 */
[----:B--2---:R-:W-:-:S04]  /*1b10*/  SEL R3, RZ, 0x1, P0 ;  /* 0x00000001ff037807 */ /* 0x004fc80000000000 */
[----:B------:R-:W-:-:S07]  /*1b20*/  LOP3.LUT R8, R8, R3, RZ, 0x3c, !PT ;  /* 0x0000000308087212 */ /* 0x000fce00078e3cff */
.L_x_24:
[----:B------:R-:W-:Y:S01]  /*1b30*/  UMOV UR6, 0x400 ;  /* 0x0000040000067882 */ /* 0x000fe20000000000 */
[----:B------:R-:W-:Y:S01]  /*1b40*/  SHF.L.U32 R0, R12, 0x1f, RZ ;  /* 0x0000001f0c007819 */ /* 0x000fe200000006ff */
[----:B-1----:R-:W-:Y:S02]  /*1b50*/  ULEA UR6, UR47, UR6, 0x18 ;  /* 0x000000062f067291 */ /* 0x002fe4000f8ec0ff */
[----:B------:R-:W-:Y:S02]  /*1b60*/  UISETP.GE.U32.AND UP0, UPT, UR46, 0x3f, UPT ;  /* 0x0000003f2e00788c */ /* 0x000fe4000bf06070 */
[----:B------:R-:W-:Y:S02]  /*1b70*/  ULEA UR4, UR7, UR6, 0x3 ;  /* 0x0000000607047291 */ /* 0x000fe4000f8e18ff */
[----:B------:R-:W-:Y:S01]  /*1b80*/  ULEA UR11, UR20, UR45, 0x8 ;  /* 0x0000002d140b7291 */ /* 0x000fe2000f8e40ff */
[----:B------:R-:W-:-:S06]  /*1b90*/  UMOV UR13, URZ ;  /* 0x000000ff000d7c82 */ /* 0x000fcc0008000000 */
[----:B------:R1:W2:Y:S01]  /*1ba0*/  SYNCS.PHASECHK.TRANS64.TRYWAIT P0, [UR4+0x50], R0 ;  /* 0x00005000ff0075a7 */ /* 0x0002a20008001104 */
[----:B------:R-:W-:-:S04]  /*1bb0*/  ULEA.HI UR4, UR16, UR16, URZ, 0x1 ;  /* 0x0000001010047291 */ /* 0x000fc8000f8f08ff */
[----:B------:R-:W-:-:S04]  /*1bc0*/  USHF.L.U32 UR4, UR4, 0x7, URZ ;  /* 0x0000000704047899 */ /* 0x000fc800080006ff */
[----:B------:R-:W-:-:S04]  /*1bd0*/  ULOP3.LUT UR35, UR4, 0xffffff00, URZ, 0xc0, !UPT ;  /* 0xffffff0004237892 */ /* 0x000fc8000f8ec0ff */
[----:B------:R-:W-:Y:S01]  /*1be0*/  UIADD3 UR35, UPT, UPT, UR43, UR35, URZ ;  /* 0x000000232b237290 */ /* 0x000fe2000fffe0ff */
[----:B------:R-:W-:Y:S11]  /*1bf0*/  BRA.U !UP0, `(.L_x_26) ;  /* 0x0000000108c47547 */ /* 0x000ff6000b800000 */
[----:B------:R-:W-:Y:S01]  /*1c00*/  UMOV UR16, UR41 ;  /* 0x0000002900107c82 */ /* 0x000fe20008000000 */
[----:B------:R-:W-:Y:S01]  /*1c10*/  UMOV UR4, UR7 ;  /* 0x0000000700047c82 */ /* 0x000fe20008000000 */
[----:B------:R-:W-:-:S05]  /*1c20*/  UMOV UR34, URZ ;  /* 0x000000ff00227c82 */ /* 0x000fca0008000000 */
.L_x_32:
[----:B------:R-:W-:Y:S01]  /*1c30*/  ULEA UR33, UR4, UR6, 0x3 ;  /* 0x0000000604217291 */ /* 0x000fe2000f8e18ff */
[----:B------:R-:W-:Y:S01]  /*1c40*/  @P3 MOV R2, 0x8000 ;  /* 0x0000800000023802 */ /* 0x000fe20000000f00 */
[----:B--234-:R-:W-:Y:S10]  /*1c50*/  @P0 BRA `(.L_x_27) ;  /* 0x00000000000c0947 */ /* 0x01cff40003800000 */
[----:B------:R-:W-:-:S04]  /*1c60*/  SHF.L.U32 R3, R12, 0x1f, RZ ;  /* 0x0000001f0c037819 */ /* 0x000fc800000006ff */
[----:B------:R-:W2:Y:S02]  /*1c70*/  SYNCS.PHASECHK.TRANS64.TRYWAIT P0, [UR33+0x50], R3 ;  /* 0x00005003ff0075a7 */ /* 0x000ea40008001121 */
[----:B--2---:R-:W-:Y:S05]  /*1c80*/  @!P0 BRA `(.L_x_28) ;  /* 0x000000a000308947 */ /* 0x004fea0003800000 */
.L_x_27:
[----:B------:R2:W-:Y:S01]  /*1c90*/  @P3 SYNCS.ARRIVE.TRANS64 RZ, [UR33], R2 ;  /* 0x00000002ffff39a7 */ /* 0x0005e20008000021 */
[----:B------:R-:W-:Y:S02]  /*1ca0*/  ULOP3.LUT UR5, UR23, 0x2, URZ, 0xfc, !UPT ;  /* 0x0000000217057892 */ /* 0x000fe4000f8efcff */
[----:B------:R-:W-:Y:S02]  /*1cb0*/  UIADD3 UR16, UPT, UPT, UR16, 0x1, URZ ;  /* 0x0000000110107890 */ /* 0x000fe4000fffe0ff */
[----:B------:R-:W-:Y:S02]  /*1cc0*/  UISETP.NE.AND UP0, UPT, UR5, 0x2, UPT ;  /* 0x000000020500788c */ /* 0x000fe4000bf05270 */
[----:B------:R-:W-:-:S07]  /*1cd0*/  UISETP.NE.AND UP2, UPT, UR16, 0x1, UPT ;  /* 0x000000011000788c */ /* 0x000fce000bf45270 */
[----:B------:R-:W-:Y:S05]  /*1ce0*/  BRA.U UP0, `(.L_x_29) ;  /* 0x0000000100047547 */ /* 0x000fea000b800000 */
[----:B------:R-:W-:Y:S05]  /*1cf0*/  BPT.TRAP 0x1 ;  /* 0x000000040000795c */ /* 0x000fea0000300000 */
.L_x_29:
[----:B------:R-:W-:Y:S04]  /*1d00*/  BSSY.RECONVERGENT B0, `(.L_x_30) ;  /* 0x0000003000007945 */ /* 0x000fe80003800200 */
[----:B------:R-:W-:Y:S05]  /*1d10*/  @!P2 BRA `(.L_x_31) ;  /* 0x000000000004a947 */ /* 0x000fea0003800000 */
[----:B------:R-:W-:Y:S05]  /*1d20*/  BPT.TRAP 0x1 ;  /* 0x000000040000795c */ /* 0x000fea0000300000 */
.L_x_31:
[----:B------:R-:W-:Y:S05]  /*1d30*/  BSYNC.RECONVERGENT B0 ;  /* 0x0000000000007941 */ /* 0x000fea0003800200 */
.L_x_30:
[----:B------:R-:W-:Y:S02]  /*1d40*/  UIADD3 UR5, UPT, UPT, UR4, 0x1, URZ ;  /* 0x0000000104057890 */ /* 0x000fe4000fffe0ff */
[----:B------:R-:W-:Y:S02]  /*1d50*/  UIADD3 UR14, UP1, UPT, UR26, 0x80, URZ ;  /* 0x000000801a0e7890 */ /* 0x000fe4000ff3e0ff */
[----:B------:R-:W-:Y:S02]  /*1d60*/  UISETP.NE.AND UP0, UPT, UR5, 0xa, UPT ;  /* 0x0000000a0500788c */ /* 0x000fe4000bf05270 */
[----:B------:R-:W-:Y:S02]  /*1d70*/  ULOP3.LUT UR33, UR33, 0xfefffff8, URZ, 0xc0, !UPT ;  /* 0xfefffff821217892 */ /* 0x000fe4000f8ec0ff */
[----:B------:R-:W-:Y:S02]  /*1d80*/  USEL UR8, URZ, 0x1, UP0 ;  /* 0x00000001ff087887 */ /* 0x000fe40008000000 */
[----:B------:R-:W-:-:S02]  /*1d90*/  USEL UR7, UR5, URZ, UP0 ;  /* 0x000000ff05077287 */ /* 0x000fc40008000000 */
[----:B------:R-:W-:Y:S02]  /*1da0*/  UIADD3.X UR15, UPT, UPT, URZ, UR27, URZ, UP1, !UPT ;  /* 0x0000001bff0f7290 */ /* 0x000fe40008ffe4ff */
[----:B------:R-:W-:Y:S01]  /*1db0*/  ULEA UR5, UR7, UR6, 0x3 ;  /* 0x0000000607057291 */ /* 0x000fe2000f8e18ff */
[----:B------:R-:W-:Y:S01]  /*1dc0*/  LOP3.LUT R12, R12, UR8, RZ, 0x3c, !PT ;  /* 0x000000080c0c7c12 */ /* 0x000fe2000f8e3cff */
[----:B------:R-:W-:Y:S02]  /*1dd0*/  USHF.L.U32 UR8, UR4, 0xd, URZ ;  /* 0x0000000d04087899 */ /* 0x000fe400080006ff */
[----:B------:R-:W-:Y:S01]  /*1de0*/  UIADD3 UR4, UP0, UPT, UR26, 0x180, URZ ;  /* 0x000001801a047890 */ /* 0x000fe2000ff1e0ff */
[----:B-1----:R-:W-:Y:S01]  /*1df0*/  SHF.L.U32 R0, R12, 0x1f, RZ ;  /* 0x0000001f0c007819 */ /* 0x002fe200000006ff */
[----:B------:R-:W-:Y:S02]  /*1e00*/  ULEA UR32, UR22, UR8, 0x1 ;  /* 0x0000000816207291 */ /* 0x000fe4000f8e08ff */
[----:B------:R-:W-:Y:S01]  /*1e10*/  UPRMT UR13, URZ, 0x5410, UR21 ;  /* 0x00005410ff0d7896 */ /* 0x000fe20008000015 */
[----:B------:R3:W4:Y:S01]  /*1e20*/  SYNCS.PHASECHK.TRANS64.TRYWAIT P0, [UR5+0x50], R0 ;  /* 0x00005000ff0075a7 */ /* 0x0007220008001105 */
[----:B------:R-:W-:-:S02]  /*1e30*/  UIADD3 UR32, UPT, UPT, UR6, 0x10800, UR32 ;  /* 0x0001080006207890 */ /* 0x000fc4000fffe020 */
[----:B------:R-:W-:Y:S02]  /*1e40*/  UIADD3 UR8, UPT, UPT, UR6, 0x24800, UR8 ;  /* 0x0002480006087890 */ /* 0x000fe4000fffe008 */
[----:B------:R-:W-:Y:S01]  /*1e50*/  UIADD3.X UR5, UPT, UPT, URZ, UR27, URZ, UP0, !UPT ;  /* 0x0000001bff057290 */ /* 0x000fe200087fe4ff */
[----:B------:R-:W-:Y:S01]  /*1e60*/  UMOV UR18, 0x0 ;  /* 0x0000000000127882 */ /* 0x000fe20000000000 */
[----:B------:R-:W-:Y:S01]  /*1e70*/  UMOV UR19, 0x10000000 ;  /* 0x1000000000137882 */ /* 0x000fe20000000000 */
[----:B------:R-:W-:Y:S01]  /*1e80*/  UMOV UR10, UR34 ;  /* 0x00000022000a7c82 */ /* 0x000fe20008000000 */
[----:B------:R-:W-:Y:S01]  /*1e90*/  UMOV UR12, UR36 ;  /* 0x00000024000c7c82 */ /* 0x000fe20008000000 */
[----:B------:R-:W-:Y:S01]  /*1ea0*/  UMOV UR9, UR33 ;  /* 0x0000002100097c82 */ /* 0x000fe20008000000 */
[----:B------:R1:W-:Y:S03]  /*1eb0*/  UTMALDG.3D.MULTICAST.2CTA [UR32], [UR14], UR13, desc[UR18] ;  /* 0x000012200e0073b4 */ /* 0x0003e6000821180d */
[----:B------:R2:W-:Y:S01]  /*1ec0*/  UTMALDG.3D.2CTA [UR8], [UR4], desc[UR18] ;  /* 0x00001208040075b4 */ /* 0x0005e20008211000 */
[----:B-1----:R-:W-:Y:S01]  /*1ed0*/  UIADD3 UR34, UPT, UPT, UR34, 0x20, URZ ;  /* 0x0000002022227890 */ /* 0x002fe2000fffe0ff */
[----:B------:R-:W-:Y:S01]  /*1ee0*/  UMOV UR13, UR25 ;  /* 0x00000019000d7c82 */ /* 0x000fe20008000000 */
[----:B--2---:R-:W-:Y:S01]  /*1ef0*/  UMOV UR4, UR7 ;  /* 0x0000000700047c82 */ /* 0x004fe20008000000 */
[----:B------:R-:W-:Y:S09]  /*1f00*/  BRA.U UP2, `(.L_x_32) ;  /* 0xfffffffd02487547 */ /* 0x000ff2000b83ffff */
.L_x_26:
[----:B------:R-:W-:Y:S01]  /*1f10*/  ULEA UR4, UR7, UR6, 0x3 ;  /* 0x0000000607047291 */ /* 0x000fe2000f8e18ff */
[----:B-1-3--:R-:W-:Y:S01]  /*1f20*/  SHF.L.U32 R0, R12, 0x1f, RZ ;  /* 0x0000001f0c007819 */ /* 0x00afe200000006ff */
[----:B------:R-:W-:Y:S01]  /*1f30*/  @!P1 SYNCS.ARRIVE.TRANS64.A1T0 RZ, [UR6+0xe8], RZ ;  /* 0x0000e8ffffff99a7 */ /* 0x000fe20008100006 */
[----:B------:R-:W-:-:S06]  /*1f40*/  UISETP.GT.AND UP0, UPT, UR40, UR39, UPT ;  /* 0x000000272800728c */ /* 0x000fcc000bf04270 */
[----:B--2-4-:R1:W2:Y:S03]  /*1f50*/  SYNCS.PHASECHK.TRANS64.TRYWAIT P0, [UR4+0x50], R0 ;  /* 0x00005000ff0075a7 */ /* 0x0142a60008001104 */
[----:B------:R-:W-:Y:S05]  /*1f60*/  BRA.U !UP0, `(.L_x_33) ;  /* 0x0000000108c47547 */ /* 0x000fea000b800000 */
[----:B------:R-:W-:Y:S01]  /*1f70*/  UIADD3 UR24, UPT, UPT, UR44, UR13, URZ ;  /* 0x0000000d2c187290 */ /* 0x000fe2000fffe0ff */
[----:B------:R-:W-:-:S11]  /*1f80*/  UMOV UR4, UR7 ;  /* 0x0000000700047c82 */ /* 0x000fd60008000000 */
.L_x_39:
[----:B------:R-:W-:Y:S01]  /*1f90*/  ULEA UR17, UR4, UR6, 0x3 ;  /* 0x0000000604117291 */ /* 0x000fe2000f8e18ff */
[----:B--2---:R-:W-:Y:S01]  /*1fa0*/  @P3 MOV R2, 0x8000 ;  /* 0x0000800000023802 */ /* 0x004fe20000000f00 */
[----:B--2-4-:R-:W-:Y:S10]  /*1fb0*/  @P0 BRA `(.L_x_34) ;  /* 0x00000000000c0947 */ /* 0x014ff40003800000 */
[----:B------:R-:W-:-:S04]  /*1fc0*/  SHF.L.U32 R3, R12, 0x1f, RZ ;  /* 0x0000001f0c037819 */ /* 0x000fc800000006ff */
[----:B------:R-:W2:Y:S02]  /*1fd0*/  SYNCS.PHASECHK.TRANS64.TRYWAIT P0, [UR17+0x50], R3 ;  /* 0x00005003ff0075a7 */ /* 0x000ea40008001111 */
[----:B--2---:R-:W-:Y:S05]  /*1fe0*/  @!P0 BRA `(.L_x_35) ;  /* 0x0000009c00708947 */ /* 0x004fea0003800000 */
.L_x_34:
[----:B------:R2:W-:Y:S01]  /*1ff0*/  @P3 SYNCS.ARRIVE.TRANS64 RZ, [UR17], R2 ;  /* 0x00000002ffff39a7 */ /* 0x0005e20008000011 */
[----:B------:R-:W-:-:S04]  /*2000*/  ULOP3.LUT UR5, UR23, 0x2, URZ, 0xfc, !UPT ;  /* 0x0000000217057892 */ /* 0x000fc8000f8efcff */
[----:B------:R-:W-:-:S09]  /*2010*/  UISETP.NE.AND UP0, UPT, UR5, 0x2, UPT ;  /* 0x000000020500788c */ /* 0x000fd2000bf05270 */
[----:B------:R-:W-:Y:S05]  /*2020*/  BRA.U UP0, `(.L_x_36) ;  /* 0x0000000100047547 */ /* 0x000fea000b800000 */
[----:B------:R-:W-:Y:S05]  /*2030*/  BPT.TRAP 0x1 ;  /* 0x000000040000795c */ /* 0x000fea0000300000 */
.L_x_36:
[----:B------:R-:W-:Y:S04]  /*2040*/  BSSY.RECONVERGENT B0, `(.L_x_37) ;  /* 0x0000003000007945 */ /* 0x000fe80003800200 */
[----:B------:R-:W-:Y:S05]  /*2050*/  @!P2 BRA `(.L_x_38) ;  /* 0x000000000004a947 */ /* 0x000fea0003800000 */
[----:B------:R-:W-:Y:S05]  /*2060*/  BPT.TRAP 0x1 ;  /* 0x000000040000795c */ /* 0x000fea0000300000 */
.L_x_38:
[----:B------:R-:W-:Y:S05]  /*2070*/  BSYNC.RECONVERGENT B0 ;  /* 0x0000000000007941 */ /* 0x000fea0003800200 */
.L_x_37:
[----:B------:R-:W-:Y:S02]  /*2080*/  UIADD3 UR5, UPT, UPT, UR4, 0x1, URZ ;  /* 0x0000000104057890 */ /* 0x000fe4000fffe0ff */
[----:B------:R-:W-:Y:S02]  /*2090*/  USHF.L.U32 UR18, UR13, 0x5, URZ ;  /* 0x000000050d127899 */ /* 0x000fe400080006ff */
[----:B------:R-:W-:Y:S02]  /*20a0*/  UISETP.NE.AND UP0, UPT, UR5, 0xa, UPT ;  /* 0x0000000a0500788c */ /* 0x000fe4000bf05270 */
[----:B------:R-:W-:Y:S02]  /*20b0*/  ULOP3.LUT UR17, UR17, 0xfefffff8, URZ, 0xc0, !UPT ;  /* 0xfefffff811117892 */ /* 0x000fe4000f8ec0ff */
[----:B------:R-:W-:Y:S02]  /*20c0*/  USEL UR8, URZ, 0x1, UP0 ;  /* 0x00000001ff087887 */ /* 0x000fe40008000000 */
[----:B------:R-:W-:-:S02]  /*20d0*/  USEL UR7, UR5, URZ, UP0 ;  /* 0x000000ff05077287 */ /* 0x000fc40008000000 */
[----:B------:R-:W-:Y:S02]  /*20e0*/  UIADD3 UR14, UP0, UPT, UR26, 0x180, URZ ;  /* 0x000001801a0e7890 */ /* 0x000fe4000ff1e0ff */
        /* <DEDUP_REMOVED lines=9> */
[----:B------:R-:W-:Y:S02]  /*2180*/  UIADD3.X UR5, UPT, UPT, URZ, UR27, URZ, UP1, !UPT ;  /* 0x0000001bff057290 */ /* 0x000fe40008ffe4ff */
[----:B------:R-:W-:Y:S02]  /*2190*/  UIADD3 UR8, UPT, UPT, UR6, 0x24800, UR8 ;  /* 0x0002480006087890 */ /* 0x000fe4000fffe008 */
[----:B------:R-:W-:Y:S01]  /*21a0*/  UIADD3.X UR15, UPT, UPT, URZ, UR27, URZ, UP0, !UPT ;  /* 0x0000001bff0f7290 */ /* 0x000fe200087fe4ff */
[----:B------:R-:W-:Y:S01]  /*21b0*/  UMOV UR28, 0x0 ;  /* 0x00000000001c7882 */ /* 0x000fe20000000000 */
[----:B------:R-:W-:Y:S01]  /*21c0*/  UMOV UR29, 0x10000000 ;  /* 0x10000000001d7882 */ /* 0x000fe20000000000 */
[----:B------:R-:W-:Y:S01]  /*21d0*/  UMOV UR19, UR35 ;  /* 0x0000002300137c82 */ /* 0x000fe20008000000 */
[----:B------:R-:W-:Y:S01]  /*21e0*/  UMOV UR20, UR36 ;  /* 0x0000002400147c82 */ /* 0x000fe20008000000 */
[----:B------:R-:W-:Y:S01]  /*21f0*/  UMOV UR12, UR36 ;  /* 0x00000024000c7c82 */ /* 0x000fe20008000000 */
[----:B------:R1:W-:Y:S01]  /*2200*/  UTMALDG.3D.MULTICAST.2CTA [UR16], [UR4], UR10, desc[UR28] ;  /* 0x00001c10040073b4 */ /* 0x0003e2000821180a */
[----:B------:R-:W-:Y:S01]  /*2210*/  UMOV UR9, UR17 ;  /* 0x0000001100097c82 */ /* 0x000fe20008000000 */
[----:B------:R-:W-:-:S04]  /*2220*/  UIADD3 UR13, UPT, UPT, UR13, 0x1, URZ ;  /* 0x000000010d0d7890 */ /* 0x000fc8000fffe0ff */
[----:B------:R-:W-:Y:S01]  /*2230*/  UISETP.NE.AND UP0, UPT, UR13, UR24, UPT ;  /* 0x000000180d00728c */ /* 0x000fe2000bf05270 */
[----:B-1----:R-:W-:Y:S01]  /*2240*/  UMOV UR10, UR18 ;  /* 0x00000012000a7c82 */ /* 0x002fe20008000000 */
[----:B------:R-:W-:Y:S01]  /*2250*/  UMOV UR4, UR7 ;  /* 0x0000000700047c82 */ /* 0x000fe20008000000 */
[----:B------:R3:W-:Y:S06]  /*2260*/  UTMALDG.3D.2CTA [UR8], [UR14], desc[UR28] ;  /* 0x00001c080e0075b4 */ /* 0x0007ec0008211000 */
[----:B---3--:R-:W-:Y:S05]  /*2270*/  BRA.U UP0, `(.L_x_39) ;  /* 0xfffffffd00447547 */ /* 0x008fea000b83ffff */
.L_x_33:
[C---:B------:R-:W-:Y:S01]  /*2280*/  LEA R3, R11.reuse, UR6, 0x3 ;  /* 0x000000060b037c11 */ /* 0x040fe2000f8e18ff */
[----:B------:R-:W-:Y:S01]  /*2290*/  NOP ;  /* 0x0000000000007918 */ /* 0x000fe20000000000 */
[----:B-1----:R-:W-:Y:S02]  /*22a0*/  SHF.L.U32 R0, R10, 0x1f, RZ ;  /* 0x0000001f0a007819 */ /* 0x002fe400000006ff */
[----:B------:R-:W-:Y:S02]  /*22b0*/  LEA R5, R11, UR6, 0x4 ;  /* 0x000000060b057c11 */ /* 0x000fe4000f8e20ff */
[----:B--2-4-:R-:W1:Y:S02]  /*22c0*/  SYNCS.PHASECHK.TRANS64.TRYWAIT P0, [R3+URZ+0xf0], R0 ;  /* 0x0000f000030075a7 */ /* 0x014e6400080011ff */
[----:B-1----:R-:W-:Y:S05]  /*22d0*/  @!P0 BRA `(.L_x_40) ;  /* 0x0000009800cc8947 */ /* 0x002fea0003800000 */
.L_x_157:
[----:B------:R-:W2:Y:S01]  /*22e0*/  LDS.128 R4, [R5+0x160] ;  /* 0x0001600005047984 */ /* 0x000ea20000000c00 */
[----:B------:R-:W-:Y:S01]  /*22f0*/  UISETP.GE.AND UP0, UPT, UR42, 0x1, UPT ;  /* 0x000000012a00788c */ /* 0x000fe2000bf06270 */
[----:B------:R-:W-:Y:S01]  /*2300*/  @!PT LDS RZ, [RZ] ;  /* 0x00000000fffff984 */ /* 0x000fe20000000800 */
[----:B------:R-:W-:Y:S01]  /*2310*/  @!PT LDS RZ, [RZ] ;  /* 0x00000000fffff984 */ /* 0x000fe20000000800 */
[----:B------:R-:W-:Y:S01]  /*2320*/  @!PT LDS RZ, [RZ] ;  /* 0x00000000fffff984 */ /* 0x000fe20000000800 */
[----:B------:R-:W-:Y:S01]  /*2330*/  @!PT LDS RZ, [RZ] ;  /* 0x00000000fffff984 */ /* 0x000fe20000000800 */
[----:B------:R3:W-:Y:S06]  /*2340*/  MEMBAR.ALL.CTA ;  /* 0x0000000000007992 */ /* 0x0007ec0000008000 */
[----:B---3--:R-:W3:Y:S01]  /*2350*/  FENCE.VIEW.ASYNC.S ;  /* 0x00000000000073c6 */ /* 0x008ee20000000000 */
[----:B--2---:R-:W-:-:S13]  /*2360*/  LOP3.LUT P0, RZ, R6, 0x1, RZ, 0xc0, !PT ;  /* 0x0000000106ff7812 */ /* 0x004fda000780c0ff */
[----:B---3--:R-:W-:Y:S01]  /*2370*/  VOTEU.ANY UP1, P0 ;  /* 0x0000000000ff7886 */ /* 0x008fe20000020100 */
[----:B------:R-:W-:-:S13]  /*2380*/  PLOP3.LUT P0, PT, PT, PT, UP1, 0x80, 0x8 ;  /* 0x000000000008781c */ /* 0x000fda0003f0f018 */
[----:B-1----:R-:W-:Y:S02]  /*2390*/  @P0 LOP3.LUT R0, R5, 0xffff, RZ, 0xc0, !PT ;  /* 0x0000ffff05000812 */ /* 0x002fe400078ec0ff */
[----:B------:R-:W-:Y:S02]  /*23a0*/  @P0 MOV R2, R4 ;  /* 0x0000000400020202 */ /* 0x000fe40000000f00 */
[----:B------:R-:W-:Y:S01]  /*23b0*/  @P0 R2UR UR5, R0 ;  /* 0x00000000000502ca */ /* 0x000fe200000e0000 */
[----:B------:R-:W-:Y:S01]  /*23c0*/  VIADD R0, R3, 0x100 ;  /* 0x0000010003007836 */ /* 0x000fe20000000000 */
[----:B------:R-:W-:Y:S02]  /*23d0*/  @P0 SHF.R.U32.HI R4, RZ, 0x10, R5 ;  /* 0x00000010ff040819 */ /* 0x000fe40000011605 */
[----:B------:R-:W-:Y:S02]  /*23e0*/  @P0 R2UR UR8, R2 ;  /* 0x00000000020802ca */ /* 0x000fe400000e0000 */
[----:B------:R-:W-:-:S02]  /*23f0*/  PRMT R0, RZ, 0x654, R0 ;  /* 0x00000654ff007816 */ /* 0x000fc40000000000 */
[----:B------:R-:W-:Y:S02]  /*2400*/  @P0 R2UR UR4, R4 ;  /* 0x00000000040402ca */ /* 0x000fe400000e0000 */
[----:B------:R1:W-:Y:S03]  /*2410*/  SYNCS.ARRIVE.TRANS64.RED.A1T0 RZ, [R0+URZ], RZ ;  /* 0x000000ff00ff79a7 */ /* 0x0003e600081004ff */
[----:B------:R-:W-:-:S04]  /*2420*/  @UP1 UMOV UR30, UR5 ;  /* 0x00000005001e1c82 */ /* 0x000fc80008000000 */
[----:B------:R-:W-:-:S04]  /*2430*/  @UP1 UMOV UR31, UR8 ;  /* 0x00000008001f1c82 */ /* 0x000fc80008000000 */
[----:B------:R-:W-:Y:S01]  /*2440*/  @UP1 UMOV UR36, UR4 ;  /* 0x0000000400241c82 */ /* 0x000fe20008000000 */
[----:B------:R-:W-:Y:S05]  /*2450*/  BRA.U !UP0, `(.L_x_41) ;  /* 0x0000000108d47547 */ /* 0x000fea000b800000 */
[----:B------:R-:W2:Y:S01]  /*2460*/  LDCU.128 UR12, c[0x0][0xb10] ;  /* 0x00016200ff0c77ac */ /* 0x000ea20008000c00 */
[----:B------:R-:W3:Y:S01]  /*2470*/  LDCU UR24, c[0x0][0xb20] ;  /* 0x00016400ff1877ac */ /* 0x000ee20008000800 */
[----:B------:R-:W4:Y:S01]  /*2480*/  LDCU UR20, c[0x0][0xb0c] ;  /* 0x00016180ff1477ac */ /* 0x000f220008000800 */
[----:B------:R-:W1:Y:S01]  /*2490*/  LDCU.64 UR10, c[0x0][0xb28] ;  /* 0x00016500ff0a77ac */ /* 0x000e620008000a00 */
[----:B------:R-:W-:Y:S02]  /*24a0*/  UISETP.NE.AND UP3, UPT, UR42, 0x1, UPT ;  /* 0x000000012a00788c */ /* 0x000fe4000bf65270 */
[----:B--2---:R-:W-:Y:S02]  /*24b0*/  UIMAD.WIDE.U32 UR8, UR37, UR15, URZ ;  /* 0x0000000f250872a5 */ /* 0x004fe4000f8e00ff */
[----:B------:R-:W-:Y:S02]  /*24c0*/  UIMAD.WIDE.U32 UR4, UR38, UR12, URZ ;  /* 0x0000000c260472a5 */ /* 0x000fe4000f8e00ff */
[----:B------:R-:W-:-:S02]  /*24d0*/  UISETP.NE.AND UP0, UPT, UR14, 0x1, UPT ;  /* 0x000000010e00788c */ /* 0x000fc4000bf05270 */
[----:B------:R-:W-:Y:S01]  /*24e0*/  UIMAD.WIDE.U32 UR28, UR30, UR15, URZ ;  /* 0x0000000f1e1c72a5 */ /* 0x000fe2000f8e00ff */
[----:B------:R-:W-:Y:S02]  /*24f0*/  UMOV UR8, UR9 ;  /* 0x0000000900087c82 */ /* 0x000fe40008000000 */
[----:B------:R-:W-:Y:S01]  /*2500*/  UMOV UR4, UR5 ;  /* 0x0000000500047c82 */ /* 0x000fe20008000000 */
[----:B---3--:R-:W-:Y:S02]  /*2510*/  USHF.R.U32.HI UR8, URZ, UR24, UR8 ;  /* 0x00000018ff087299 */ /* 0x008fe40008011608 */
[----:B----4-:R-:W-:Y:S02]  /*2520*/  UISETP.NE.AND UP2, UPT, UR20, 0x1, UPT ;  /* 0x000000011400788c */ /* 0x010fe4000bf45270 */
[----:B------:R-:W-:Y:S02]  /*2530*/  USHF.R.U32.HI UR4, URZ, UR13, UR4 ;  /* 0x0000000dff047299 */ /* 0x000fe40008011604 */
[----:B------:R-:W-:-:S02]  /*2540*/  USEL UR5, UR37, UR8, !UP0 ;  /* 0x0000000825057287 */ /* 0x000fc4000c000000 */
[----:B------:R-:W-:Y:S02]  /*2550*/  USEL UR8, UR38, UR4, !UP2 ;  /* 0x0000000426087287 */ /* 0x000fe4000d000000 */
[----:B-1----:R-:W-:Y:S01]  /*2560*/  UIMAD.WIDE.U32 UR16, UR5, UR10, URZ ;  /* 0x0000000a051072a5 */ /* 0x002fe2000f8e00ff */
[----:B------:R-:W-:Y:S01]  /*2570*/  UMOV UR4, UR29 ;  /* 0x0000001d00047c82 */ /* 0x000fe20008000000 */
[----:B------:R-:W-:Y:S02]  /*2580*/  UIMAD.WIDE.U32 UR18, UR31, UR12, URZ ;  /* 0x0000000c1f1272a5 */ /* 0x000fe4000f8e00ff */
[----:B------:R-:W-:-:S03]  /*2590*/  UIMAD.WIDE.U32 UR28, UR8, UR10, URZ ;  /* 0x0000000a081c72a5 */ /* 0x000fc6000f8e00ff */
[----:B------:R-:W-:Y:S01]  /*25a0*/  UMOV UR16, UR17 ;  /* 0x0000001100107c82 */ /* 0x000fe20008000000 */
[----:B------:R-:W-:Y:S02]  /*25b0*/  USHF.R.U32.HI UR4, URZ, UR24, UR4 ;  /* 0x00000018ff047299 */ /* 0x000fe40008011604 */
[----:B------:R-:W-:Y:S01]  /*25c0*/  @UP3 USHF.R.U32.HI UR5, URZ, UR11, UR16 ;  /* 0x0000000bff053299 */ /* 0x000fe20008011610 */
[----:B------:R-:W-:Y:S01]  /*25d0*/  UMOV UR18, UR19 ;  /* 0x0000001300127c82 */ /* 0x000fe20008000000 */
[----:B------:R-:W-:Y:S01]  /*25e0*/  UMOV UR28, UR29 ;  /* 0x0000001d001c7c82 */ /* 0x000fe20008000000 */
[----:B------:R-:W-:Y:S02]  /*25f0*/  USHF.R.U32.HI UR13, URZ, UR13, UR18 ;  /* 0x0000000dff0d7299 */ /* 0x000fe40008011612 */
[----:B------:R-:W-:Y:S02]  /*2600*/  USEL UR4, UR30, UR4, !UP0 ;  /* 0x000000041e047287 */ /* 0x000fe4000c000000 */
[----:B------:R-:W-:-:S02]  /*2610*/  @UP3 USHF.R.U32.HI UR8, URZ, UR11, UR28 ;  /* 0x0000000bff083299 */ /* 0x000fc4000801161c */
[----:B------:R-:W-:Y:S02]  /*2620*/  UIMAD UR9, UR42, UR5, URZ ;  /* 0x000000052a0972a4 */ /* 0x000fe4000f8e02ff */
[----:B------:R-:W-:Y:S02]  /*2630*/  USEL UR5, UR31, UR13, !UP2 ;  /* 0x0000000d1f057287 */ /* 0x000fe4000d000000 */
[----:B------:R-:W-:Y:S02]  /*2640*/  UIMAD UR12, UR42, UR8, URZ ;  /* 0x000000082a0c72a4 */ /* 0x000fe4000f8e02ff */
[----:B------:R-:W-:Y:S02]  /*2650*/  UISETP.GE.AND UP0, UPT, UR4, UR9, UPT ;  /* 0x000000090400728c */ /* 0x000fe4000bf06270 */
[----:B------:R-:W-:Y:S02]  /*2660*/  UIMAD.WIDE.U32 UR16, UR4, UR10, URZ ;  /* 0x0000000a041072a5 */ /* 0x000fe4000f8e00ff */
[----:B------:R-:W-:-:S02]  /*2670*/  UISETP.GE.OR UP0, UPT, UR5, UR12, UP0 ;  /* 0x0000000c0500728c */ /* 0x000fc40008706670 */
        /* <DEDUP_REMOVED lines=19> */
.L_x_41:
[----:B------:R-:W2:Y:S02]  /*27b0*/  LDCU UR4, c[0x0][0xb30] ;  /* 0x00016600ff0477ac */ /* 0x000ea40008000800 */
[----:B--2---:R-:W-:-:S09]  /*27c0*/  UISETP.NE.AND UP0, UPT, UR4, 0x1, UPT ;  /* 0x000000010400788c */ /* 0x004fd2000bf05270 */
[----:B------:R-:W-:Y:S05]  /*27d0*/  BRA.U UP0, `(.L_x_42) ;  /* 0x0000000100447547 */ /* 0x000fea000b800000 */
[----:B------:R-:W2:Y:S01]  /*27e0*/  LDCU.128 UR12, c[0x0][0xb10] ;  /* 0x00016200ff0c77ac */ /* 0x000ea20008000c00 */
[----:B------:R-:W3:Y:S01]  /*27f0*/  LDCU UR10, c[0x0][0xb0c] ;  /* 0x00016180ff0a77ac */ /* 0x000ee20008000800 */
[----:B------:R-:W4:Y:S01]  /*2800*/  LDCU UR11, c[0x0][0xb20] ;  /* 0x00016400ff0b77ac */ /* 0x000f220008000800 */
[----:B--2---:R-:W-:Y:S02]  /*2810*/  UIMAD.WIDE.U32 UR8, UR31, UR12, URZ ;  /* 0x0000000c1f0872a5 */ /* 0x004fe4000f8e00ff */
[----:B------:R-:W-:Y:S02]  /*2820*/  UIMAD.WIDE.U32 UR4, UR30, UR15, URZ ;  /* 0x0000000f1e0472a5 */ /* 0x000fe4000f8e00ff */
[----:B---3--:R-:W-:Y:S02]  /*2830*/  UISETP.NE.AND UP2, UPT, UR10, 0x1, UPT ;  /* 0x000000010a00788c */ /* 0x008fe4000bf45270 */
[----:B------:R-:W-:Y:S01]  /*2840*/  UISETP.NE.AND UP0, UPT, UR14, 0x1, UPT ;  /* 0x000000010e00788c */ /* 0x000fe2000bf05270 */
[----:B------:R-:W-:-:S02]  /*2850*/  UMOV UR8, UR9 ;  /* 0x0000000900087c82 */ /* 0x000fc40008000000 */
[----:B------:R-:W-:Y:S01]  /*2860*/  UMOV UR4, UR5 ;  /* 0x0000000500047c82 */ /* 0x000fe20008000000 */
[----:B------:R-:W-:Y:S02]  /*2870*/  USHF.R.U32.HI UR13, URZ, UR13, UR8 ;  /* 0x0000000dff0d7299 */ /* 0x000fe40008011608 */
[----:B----4-:R-:W-:Y:S02]  /*2880*/  USHF.R.U32.HI UR4, URZ, UR11, UR4 ;  /* 0x0000000bff047299 */ /* 0x010fe40008011604 */
[----:B------:R-:W-:Y:S02]  /*2890*/  USEL UR5, UR31, UR13, !UP2 ;  /* 0x0000000d1f057287 */ /* 0x000fe4000d000000 */
[----:B------:R-:W-:-:S04]  /*28a0*/  USEL UR4, UR30, UR4, !UP0 ;  /* 0x000000041e047287 */ /* 0x000fc8000c000000 */
[----:B------:R-:W-:Y:S02]  /*28b0*/  UIADD3 UR8, UPT, UPT, UR5, -UR4, URZ ;  /* 0x8000000405087290 */ /* 0x000fe4000fffe0ff */
[----:B------:R-:W-:Y:S02]  /*28c0*/  UIADD3 UR4, UPT, UPT, -UR5, UR4, URZ ;  /* 0x0000000405047290 */ /* 0x000fe4000fffe1ff */
[----:B------:R-:W-:Y:S02]  /*28d0*/  UIMAD UR30, UR8, UR14, UR30 ;  /* 0x0000000e081e72a4 */ /* 0x000fe4000f8e021e */
[----:B------:R-:W-:-:S12]  /*28e0*/  UIMAD UR31, UR4, UR10, UR31 ;  /* 0x0000000a041f72a4 */ /* 0x000fd8000f8e021f */
.L_x_42:
[----:B------:R-:W-:Y:S01]  /*28f0*/  VIADD R11, R11, 0x1 ;  /* 0x000000010b0b7836 */ /* 0x000fe20000000000 */
[----:B------:R-:W-:Y:S01]  /*2900*/  R2UR UR4, R148 ;  /* 0x00000000940472ca */ /* 0x000fe200000e0000 */
[----:B------:R-:W-:Y:S01]  /*2910*/  UIADD3 UR20, UPT, UPT, UR30, UR63, URZ ;  /* 0x0000003f1e147290 */ /* 0x000fe2000fffe0ff */
[----:B------:R-:W-:Y:S02]  /*2920*/  PLOP3.LUT P1, PT, PT, PT, PT, 0x80, 0x8 ;  /* 0x000000000008781c */ /* 0x000fe40003f2f070 */
[----:B------:R-:W-:-:S04]  /*2930*/  ISETP.NE.AND P0, PT, R11, 0x2, PT ;  /* 0x000000020b00780c */ /* 0x000fc80003f05270 */
[----:B------:R-:W-:Y:S02]  /*2940*/  SEL R3, RZ, 0x1, P0 ;  /* 0x00000001ff037807 */ /* 0x000fe40000000000 */
[----:B------:R-:W-:Y:S02]  /*2950*/  SEL R11, R11, RZ, P0 ;  /* 0x000000ff0b0b7207 */ /* 0x000fe40000000000 */
[----:B------:R-:W-:Y:S01]  /*2960*/  LOP3.LUT R10, R10, R3, RZ, 0x3c, !PT ;  /* 0x000000030a0a7212 */ /* 0x000fe200078e3cff */
[----:B------:R-:W-:Y:S01]  /*2970*/  UIADD3 UR16, UPT, UPT, UR31, UR4, URZ ;  /* 0x000000041f107290 */ /* 0x000fe2000fffe0ff */
[----:B------:R-:W-:Y:S11]  /*2980*/  BRA.U UP1, `(.L_x_43) ;  /* 0xfffffff101287547 */ /* 0x000ff6000b83ffff */
[----:B------:R-:W-:Y:S01]  /*2990*/  UIADD3 UR8, UPT, UPT, UR6, 0x50, URZ ;  /* 0x0000005006087890 */ /* 0x000fe2000fffe0ff */
[----:B------:R-:W-:-:S03]  /*29a0*/  SHF.L.U32 R3, R12, 0x1f, RZ ;  /* 0x0000001f0c037819 */ /* 0x000fc600000006ff */
[----:B------:R-:W-:-:S09]  /*29b0*/  ULEA UR4, UR7, UR8, 0x3 ;  /* 0x0000000807047291 */ /* 0x000fd2000f8e18ff */
[----:B------:R-:W2:Y:S02]  /*29c0*/  SYNCS.PHASECHK.TRANS64.TRYWAIT P0, [UR4], R3 ;  /* 0x00000003ff0075a7 */ /* 0x000ea40008001104 */
[----:B--2---:R-:W-:Y:S05]  /*29d0*/  @!P0 BRA `(.L_x_44) ;  /* 0x0000009400208947 */ /* 0x004fea0003800000 */
.L_x_159:
[----:B------:R-:W-:-:S04]  /*29e0*/  UIADD3 UR4, UPT, UPT, UR7, 0x1, URZ ;  /* 0x0000000107047890 */ /* 0x000fc8000fffe0ff */
[----:B------:R-:W-:-:S04]  /*29f0*/  UISETP.NE.AND UP0, UPT, UR4, 0xa, UPT ;  /* 0x0000000a0400788c */ /* 0x000fc8000bf05270 */
[----:B------:R-:W-:Y:S02]  /*2a00*/  USEL UR6, URZ, 0x1, UP0 ;  /* 0x00000001ff067887 */ /* 0x000fe40008000000 */
[----:B------:R-:W-:-:S04]  /*2a10*/  USEL UR4, UR4, URZ, UP0 ;  /* 0x000000ff04047287 */ /* 0x000fc80008000000 */
[----:B------:R-:W-:Y:S01]  /*2a20*/  ULEA UR5, UR4, UR8, 0x3 ;  /* 0x0000000804057291 */ /* 0x000fe2000f8e18ff */
[----:B------:R-:W-:-:S04]  /*2a30*/  LOP3.LUT R2, R12, UR6, RZ, 0x3c, !PT ;  /* 0x000000060c027c12 */ /* 0x000fc8000f8e3cff */
[----:B-1----:R-:W-:-:S04]  /*2a40*/  SHF.L.U32 R3, R2, 0x1f, RZ ;  /* 0x0000001f02037819 */ /* 0x002fc800000006ff */
[----:B------:R-:W1:Y:S02]  /*2a50*/  SYNCS.PHASECHK.TRANS64.TRYWAIT P0, [UR5], R3 ;  /* 0x00000003ff0075a7 */ /* 0x000e640008001105 */
[----:B-1----:R-:W-:Y:S05]  /*2a60*/  @!P0 BRA `(.L_x_45) ;  /* 0x0000009400148947 */ /* 0x002fea0003800000 */
.L_x_161:
        /* <DEDUP_REMOVED lines=9> */
.L_x_163:
        /* <DEDUP_REMOVED lines=9> */
.L_x_165:
        /* <DEDUP_REMOVED lines=9> */
.L_x_167:
        /* <DEDUP_REMOVED lines=9> */
.L_x_169:
        /* <DEDUP_REMOVED lines=9> */
.L_x_171:
        /* <DEDUP_REMOVED lines=9> */
.L_x_173:
        /* <DEDUP_REMOVED lines=9> */
.L_x_175:
[----:B------:R-:W-:-:S04]  /*2e60*/  UIADD3 UR4, UPT, UPT, UR4, 0x1, URZ ;  /* 0x0000000104047890 */ /* 0x000fc8000fffe0ff */
[----:B------:R-:W-:-:S04]  /*2e70*/  UISETP.NE.AND UP0, UPT, UR4, 0xa, UPT ;  /* 0x0000000a0400788c */ /* 0x000fc8000bf05270 */
[----:B------:R-:W-:Y:S02]  /*2e80*/  USEL UR5, URZ, 0x1, UP0 ;  /* 0x00000001ff057887 */ /* 0x000fe40008000000 */
[----:B------:R-:W-:-:S04]  /*2e90*/  USEL UR4, UR4, URZ, UP0 ;  /* 0x000000ff04047287 */ /* 0x000fc80008000000 */
[----:B------:R-:W-:Y:S01]  /*2ea0*/  ULEA UR4, UR4, UR8, 0x3 ;  /* 0x0000000804047291 */ /* 0x000fe2000f8e18ff */
[----:B-1----:R-:W-:-:S04]  /*2eb0*/  LOP3.LUT R3, R2, UR5, RZ, 0x3c, !PT ;  /* 0x0000000502037c12 */ /* 0x002fc8000f8e3cff */
[----:B------:R-:W-:Y:S01]  /*2ec0*/  SHF.L.U32 R3, R3, 0x1f, RZ ;  /* 0x0000001f03037819 */ /* 0x000fe200000006ff */
[----:B------:R-:W-:-:S07]  /*2ed0*/  IMAD.U32 R0, RZ, RZ, UR4 ;  /* 0x00000004ff007e24 */ /* 0x000fce000f8e00ff */
.L_x_53:
[----:B-1----:R1:W2:Y:S02]  /*2ee0*/  SYNCS.PHASECHK.TRANS64.TRYWAIT P0, [R0+URZ], R3 ;  /* 0x00000003000075a7 */ /* 0x0022a400080011ff */
[----:B--2---:R-:W-:Y:S05]  /*2ef0*/  @!P0 NANOSLEEP.SYNCS 0x989680 ;  /* 0x009896800000895d */ /* 0x004fea0003900000 */
[----:B------:R-:W2:Y:S02]  /*2f00*/  @!P0 SYNCS.PHASECHK.TRANS64 P0, [R0+URZ], R3 ;  /* 0x00000003000085a7 */ /* 0x000ea400080010ff */
[----:B--2---:R-:W-:Y:S05]  /*2f10*/  @P0 EXIT ;  /* 0x000000000000094d */ /* 0x004fea0003800000 */
[----:B------:R-:W-:Y:S05]  /*2f20*/  BRA `(.L_x_53) ;  /* 0xfffffffc00ec7947 */ /* 0x000fea000383ffff */
.L_x_23:
[----:B------:R-:W-:-:S04]  /*2f30*/  UISETP.NE.AND UP0, UPT, UR47, URZ, UPT ;  /* 0x000000ff2f00728c */ /* 0x000fc8000bf05270 */
[----:B------:R-:W-:-:S09]  /*2f40*/  UISETP.NE.OR UP0, UPT, UR17, 0x1, UP0 ;  /* 0x000000011100788c */ /* 0x000fd20008705670 */
[----:B------:R-:W-:Y:S05]  /*2f50*/  BRA.U UP0, `(.L_x_54) ;  /* 0x0000000500487547 */ /* 0x000fea000b800000 */
[----:B------:R-:W-:Y:S01]  /*2f60*/  ISETP.GE.U32.AND P2, PT, R0, 0x4, PT ;  /* 0x000000040000780c */ /* 0x000fe20003f46070 */
[----:B------:R-:W-:Y:S01]  /*2f70*/  IMAD.MOV.U32 R12, RZ, RZ, 0x1 ;  /* 0x00000001ff0c7424 */ /* 0x000fe200078e00ff */
[----:B------:R-:W-:Y:S02]  /*2f80*/  CS2R R10, SRZ ;  /* 0x00000000000a7805 */ /* 0x000fe4000001ff00 */
[----:B------:R-:W-:Y:S01]  /*2f90*/  CS2R R8, SRZ ;  /* 0x0000000000087805 */ /* 0x000fe2000001ff00 */
[----:B------:R-:W-:Y:S01]  /*2fa0*/  UMOV UR6, 0x400 ;  /* 0x0000040000067882 */ /* 0x000fe20000000000 */
[----:B------:R-:W-:Y:S01]  /*2fb0*/  UMOV UR5, URZ ;  /* 0x000000ff00057c82 */ /* 0x000fe20008000000 */
[----:B------:R-:W-:-:S12]  /*2fc0*/  ULEA UR6, UR47, UR6, 0x18 ;  /* 0x000000062f067291 */ /* 0x000fd8000f8ec0ff */
.L_x_58:
[----:B------:R-:W-:Y:S02]  /*2fd0*/  LEA R2, R8, UR6, 0x3 ;  /* 0x0000000608027c11 */ /* 0x000fe4000f8e18ff */
[----:B------:R-:W-:-:S03]  /*2fe0*/  SHF.L.U32 R5, R9, 0x1f, RZ ;  /* 0x0000001f09057819 */ /* 0x000fc600000006ff */
[----:B------:R-:W-:Y:S01]  /*2ff0*/  VIADD R4, R2, 0x140 ;  /* 0x0000014002047836 */ /* 0x000fe20000000000 */
[----:B------:R-:W1:Y:S02]  /*3000*/  SYNCS.PHASECHK.TRANS64.TRYWAIT P0, [R2+URZ+0x130], R5 ;  /* 0x00013005020075a7 */ /* 0x000e6400080011ff */
[----:B-1----:R-:W-:Y:S05]  /*3010*/  @!P0 BRA `(.L_x_55) ;  /* 0x0000009000688947 */ /* 0x002fea0003800000 */
.L_x_176:
[----:B------:R-:W-:Y:S01]  /*3020*/  ULEA UR4, UR5, UR6, 0x3 ;  /* 0x0000000605047291 */ /* 0x000fe2000f8e18ff */
[----:B------:R-:W-:Y:S02]  /*3030*/  PRMT R4, RZ, 0x654, R4 ;  /* 0x00000654ff047816 */ /* 0x000fe40000000004 */
[----:B-1----:R-:W-:Y:S01]  /*3040*/  SHF.L.U32 R5, R12, 0x1f, RZ ;  /* 0x0000001f0c057819 */ /* 0x002fe200000006ff */
[----:B------:R-:W-:Y:S01]  /*3050*/  UIADD3 UR7, UPT, UPT, UR4, 0xf0, URZ ;  /* 0x000000f004077890 */ /* 0x000fe2000fffe0ff */
[----:B------:R1:W-:Y:S05]  /*3060*/  SYNCS.ARRIVE.TRANS64.RED.A1T0 RZ, [R4+URZ], RZ ;  /* 0x000000ff04ff79a7 */ /* 0x0003ea00081004ff */
[----:B------:R-:W-:Y:S01]  /*3070*/  IMAD.U32 R7, RZ, RZ, UR7 ;  /* 0x00000007ff077e24 */ /* 0x000fe2000f8e00ff */
[----:B------:R-:W2:Y:S04]  /*3080*/  SYNCS.PHASECHK.TRANS64.TRYWAIT P0, [UR4+0x100], R5 ;  /* 0x00010005ff0075a7 */ /* 0x000ea80008001104 */
[----:B------:R-:W-:Y:S01]  /*3090*/  PRMT R6, R0, 0x654, R7 ;  /* 0x0000065400067816 */ /* 0x000fe20000000007 */
[----:B-1----:R-:W-:Y:S01]  /*30a0*/  @!P2 IMAD.MOV.U32 R4, RZ, RZ, 0x10 ;  /* 0x00000010ff04a424 */ /* 0x002fe200078e00ff */
[----:B--2---:R-:W-:Y:S06]  /*30b0*/  @!P0 BRA `(.L_x_56) ;  /* 0x0000009000548947 */ /* 0x004fec0003800000 */
.L_x_178:
[----:B------:R-:W-:Y:S01]  /*30c0*/  ULEA UR8, UR5, UR6, 0x4 ;  /* 0x0000000605087291 */ /* 0x000fe2000f8e20ff */
[----:B------:R-:W-:Y:S01]  /*30d0*/  SEL R3, R6, R3, !P2 ;  /* 0x0000000306037207 */ /* 0x000fe20005000000 */
[----:B------:R-:W-:Y:S01]  /*30e0*/  UIADD3 UR9, UPT, UPT, UR4, 0xf0, URZ ;  /* 0x000000f004097890 */ /* 0x000fe2000fffe0ff */
[----:B-1----:R-:W-:Y:S01]  /*30f0*/  LEA R2, R11, UR6, 0x3 ;  /* 0x000000060b027c11 */ /* 0x002fe2000f8e18ff */
[----:B------:R-:W-:Y:S01]  /*3100*/  UIADD3 UR8, UPT, UPT, UR8, 0x160, URZ ;  /* 0x0000016008087890 */ /* 0x000fe2000fffe0ff */
[----:B------:R-:W-:Y:S01]  /*3110*/  SHF.L.U32 R5, R10, 0x1f, RZ ;  /* 0x0000001f0a057819 */ /* 0x000fe200000006ff */
[----:B------:R1:W-:Y:S01]  /*3120*/  @!P2 SYNCS.ARRIVE.TRANS64.RED RZ, [R3+URZ], R4 ;  /* 0x0000000403ffa9a7 */ /* 0x0003e200080004ff */
[----:B------:R-:W-:Y:S01]  /*3130*/  UIADD3 UR4, UPT, UPT, UR5, 0x1, URZ ;  /* 0x0000000105047890 */ /* 0x000fe2000fffe0ff */
[----:B------:R-:W-:-:S03]  /*3140*/  VIADD R8, R8, 0x1 ;  /* 0x0000000108087836 */ /* 0x000fc60000000000 */
[----:B------:R-:W-:Y:S02]  /*3150*/  UISETP.NE.AND UP0, UPT, UR4, 0x2, UPT ;  /* 0x000000020400788c */ /* 0x000fe4000bf05270 */
[----:B------:R-:W-:Y:S06]  /*3160*/  UGETNEXTWORKID.BROADCAST [UR8], [UR9] ;  /* 0x00000000080073ca */ /* 0x000fec0008000100 */
[----:B------:R-:W-:Y:S01]  /*3170*/  USEL UR7, URZ, 0x1, UP0 ;  /* 0x00000001ff077887 */ /* 0x000fe20008000000 */
[----:B------:R-:W-:Y:S01]  /*3180*/  ISETP.NE.AND P0, PT, R8, 0x2, PT ;  /* 0x000000020800780c */ /* 0x000fe20003f05270 */
[----:B------:R-:W-:Y:S01]  /*3190*/  USEL UR5, UR4, URZ, UP0 ;  /* 0x000000ff04057287 */ /* 0x000fe20008000000 */
[----:B------:R-:W2:Y:S03]  /*31a0*/  SYNCS.PHASECHK.TRANS64.TRYWAIT P1, [R2+URZ+0xf0], R5 ;  /* 0x0000f005020075a7 */ /* 0x000ea600080211ff */
[----:B------:R-:W-:Y:S01]  /*31b0*/  LOP3.LUT R12, R12, UR7, RZ, 0x3c, !PT ;  /* 0x000000070c0c7c12 */ /* 0x000fe2000f8e3cff */
[----:B-12---:R-:W-:Y:S07]  /*31c0*/  @!P1 BRA `(.L_x_57) ;  /* 0x0000009000289947 */ /* 0x006fee0003800000 */
.L_x_179:
[C---:B------:R-:W-:Y:S01]  /*31d0*/  LEA R4, R11.reuse, UR6, 0x4 ;  /* 0x000000060b047c11 */ /* 0x040fe2000f8e20ff */
[----:B-1----:R-:W-:Y:S01]  /*31e0*/  VIADD R2, R2, 0x100 ;  /* 0x0000010002027836 */ /* 0x002fe20000000000 */
[----:B------:R-:W-:Y:S01]  /*31f0*/  SEL R8, R8, RZ, P0 ;  /* 0x000000ff08087207 */ /* 0x000fe20000000000 */
[----:B------:R-:W-:-:S03]  /*3200*/  VIADD R11, R11, 0x1 ;  /* 0x000000010b0b7836 */ /* 0x000fc60000000000 */
[----:B------:R-:W1:Y:S01]  /*3210*/  LDS.128 R4, [R4+0x160] ;  /* 0x0001600004047984 */ /* 0x000e620000000c00 */
[----:B------:R-:W-:Y:S02]  /*3220*/  PRMT R2, RZ, 0x654, R2 ;  /* 0x00000654ff027816 */ /* 0x000fe40000000002 */
[C---:B------:R-:W-:Y:S01]  /*3230*/  ISETP.NE.AND P1, PT, R11.reuse, 0x2, PT ;  /* 0x000000020b00780c */ /* 0x040fe20003f25270 */
[----:B------:R-:W-:Y:S01]  /*3240*/  @!PT LDS RZ, [RZ] ;  /* 0x00000000fffff984 */ /* 0x000fe20000000800 */
[----:B------:R-:W-:Y:S01]  /*3250*/  @!PT LDS RZ, [RZ] ;  /* 0x00000000fffff984 */ /* 0x000fe20000000800 */
[----:B------:R-:W-:Y:S01]  /*3260*/  @!PT LDS RZ, [RZ] ;  /* 0x00000000fffff984 */ /* 0x000fe20000000800 */
[----:B------:R-:W-:Y:S01]  /*3270*/  @!PT LDS RZ, [RZ] ;  /* 0x00000000fffff984 */ /* 0x000fe20000000800 */
[----:B------:R2:W-:Y:S06]  /*3280*/  MEMBAR.ALL.CTA ;  /* 0x0000000000007992 */ /* 0x0005ec0000008000 */
[----:B--2---:R-:W2:Y:S01]  /*3290*/  FENCE.VIEW.ASYNC.S ;  /* 0x00000000000073c6 */ /* 0x004ea20000000000 */
[----:B------:R-:W-:Y:S01]  /*32a0*/  SEL R11, R11, RZ, P1 ;  /* 0x000000ff0b0b7207 */ /* 0x000fe20000800000 */
[----:B--2---:R2:W-:Y:S01]  /*32b0*/  SYNCS.ARRIVE.TRANS64.RED.A1T0 RZ, [R2+URZ], RZ ;  /* 0x000000ff02ff79a7 */ /* 0x0045e200081004ff */
[----:B-1----:R-:W-:-:S02]  /*32c0*/  LOP3.LUT P3, RZ, R6, 0x1, RZ, 0xc0, !PT ;  /* 0x0000000106ff7812 */ /* 0x002fc4000786c0ff */
[----:B------:R-:W-:-:S04]  /*32d0*/  SEL R5, RZ, 0x1, P1 ;  /* 0x00000001ff057807 */ /* 0x000fc80000800000 */
[----:B------:R-:W-:Y:S02]  /*32e0*/  LOP3.LUT R10, R10, R5, RZ, 0x3c, !PT ;  /* 0x000000050a0a7212 */ /* 0x000fe400078e3cff */
[----:B--2---:R-:W-:-:S04]  /*32f0*/  SEL R2, RZ, 0x1, P0 ;  /* 0x00000001ff027807 */ /* 0x004fc80000000000 */
[----:B------:R-:W-:Y:S01]  /*3300*/  LOP3.LUT R9, R9, R2, RZ, 0x3c, !PT ;  /* 0x0000000209097212 */ /* 0x000fe200078e3cff */
[----:B------:R-:W-:Y:S06]  /*3310*/  @P3 BRA `(.L_x_58) ;  /* 0xfffffffc002c3947 */ /* 0x000fec000383ffff */
[----:B------:R-:W-:Y:S01]  /*3320*/  ULEA UR4, UR5, UR6, 0x3 ;  /* 0x0000000605047291 */ /* 0x000fe2000f8e18ff */
[----:B------:R-:W-:-:S08]  /*3330*/  SHF.L.U32 R3, R12, 0x1f, RZ ;  /* 0x0000001f0c037819 */ /* 0x000fd000000006ff */
[----:B------:R-:W1:Y:S02]  /*3340*/  SYNCS.PHASECHK.TRANS64 P0, [UR4+0x100], R3 ;  /* 0x00010003ff0075a7 */ /* 0x000e640008001004 */
[----:B-1----:R-:W-:Y:S05]  /*3350*/  @P0 BRA `(.L_x_59) ;  /* 0x0000000000080947 */ /* 0x002fea0003800000 */
[----:B------:R-:W1:Y:S02]  /*3360*/  SYNCS.PHASECHK.TRANS64.TRYWAIT P0, [UR4+0x100], R3 ;  /* 0x00010003ff0075a7 */ /* 0x000e640008001104 */
[----:B-1----:R-:W-:Y:S05]  /*3370*/  @!P0 BRA `(.L_x_60) ;  /* 0x0000008c00d08947 */ /* 0x002fea0003800000 */
.L_x_59:
[----:B------:R-:W-:-:S04]  /*3380*/  UIADD3 UR7, UPT, UPT, UR5, 0x1, URZ ;  /* 0x0000000105077890 */ /* 0x000fc8000fffe0ff */
[----:B------:R-:W-:-:S04]  /*3390*/  UISETP.NE.AND UP0, UPT, UR7, 0x2, UPT ;  /* 0x000000020700788c */ /* 0x000fc8000bf05270 */
[----:B------:R-:W-:Y:S02]  /*33a0*/  USEL UR8, URZ, 0x1, UP0 ;  /* 0x00000001ff087887 */ /* 0x000fe40008000000 */
[----:B------:R-:W-:-:S04]  /*33b0*/  USEL UR7, UR7, URZ, UP0 ;  /* 0x000000ff07077287 */ /* 0x000fc80008000000 */
[----:B------:R-:W-:Y:S01]  /*33c0*/  ULEA UR7, UR7, UR6, 0x3 ;  /* 0x0000000607077291 */ /* 0x000fe2000f8e18ff */
[----:B-1----:R-:W-:-:S04]  /*33d0*/  LOP3.LUT R3, R12, UR8, RZ, 0x3c, !PT ;  /* 0x000000080c037c12 */ /* 0x002fc8000f8e3cff */
[----:B------:R-:W-:-:S04]  /*33e0*/  SHF.L.U32 R0, R3, 0x1f, RZ ;  /* 0x0000001f03007819 */ /* 0x000fc800000006ff */
[----:B------:R-:W1:Y:S02]  /*33f0*/  SYNCS.PHASECHK.TRANS64 P0, [UR7+0x100], R0 ;  /* 0x00010000ff0075a7 */ /* 0x000e640008001007 */
[----:B-1----:R-:W-:Y:S05]  /*3400*/  @P0 EXIT ;  /* 0x000000000000094d */ /* 0x002fea0003800000 */
[----:B------:R-:W-:Y:S02]  /*3410*/  SHF.L.U32 R3, R3, 0x1f, RZ ;  /* 0x0000001f03037819 */ /* 0x000fe400000006ff */
[----:B------:R-:W-:-:S07]  /*3420*/  MOV R0, UR7 ;  /* 0x0000000700007c02 */ /* 0x000fce0008000f00 */
.L_x_61:
[----:B-1----:R1:W2:Y:S02]  /*3430*/  SYNCS.PHASECHK.TRANS64.TRYWAIT P0, [R0+URZ+0x100], R3 ;  /* 0x00010003000075a7 */ /* 0x0022a400080011ff */
[----:B--2---:R-:W-:Y:S05]  /*3440*/  @!P0 NANOSLEEP.SYNCS 0x989680 ;  /* 0x009896800000895d */ /* 0x004fea0003900000 */
[----:B------:R-:W2:Y:S02]  /*3450*/  @!P0 SYNCS.PHASECHK.TRANS64 P0, [R0+URZ+0x100], R3 ;  /* 0x00010003000085a7 */ /* 0x000ea400080010ff */
[----:B--2---:R-:W-:Y:S05]  /*3460*/  @P0 EXIT ;  /* 0x000000000000094d */ /* 0x004fea0003800000 */
[----:B------:R-:W-:Y:S05]  /*3470*/  BRA `(.L_x_61) ;  /* 0xfffffffc00ec7947 */ /* 0x000fea000383ffff */
.L_x_54:
[----:B------:R-:W-:Y:S05]  /*3480*/  BRA.U UP4, `(.L_x_62) ;  /* 0x0000001104587547 */ /* 0x000fea000b800000 */
[----:B------:R-:W-:Y:S01]  /*3490*/  UMOV UR4, 0x40 ;  /* 0x0000004000047882 */ /* 0x000fe20000000000 */
[----:B------:R-:W-:Y:S01]  /*34a0*/  NOP ;  /* 0x0000000000007918 */ /* 0x000fe20000000000 */
[----:B------:R-:W-:Y:S01]  /*34b0*/  ULEA UR5, UR47, UR4, 0x18 ;  /* 0x000000042f057291 */ /* 0x000fe2000f8ec0ff */
[----:B------:R-:W-:Y:S02]  /*34c0*/  UMOV UR6, 0x400 ;  /* 0x0000040000067882 */ /* 0x000fe40000000000 */
[----:B------:R-:W-:-:S06]  /*34d0*/  ULEA UR6, UR47, UR6, 0x18 ;  /* 0x000000062f067291 */ /* 0x000fcc000f8ec0ff */
[----:B------:R-:W1:Y:S02]  /*34e0*/  LDS.U8 R0, [UR5+0x1c] ;  /* 0x00001c05ff007984 */ /* 0x000e640008000000 */
[----:B-1----:R-:W-:-:S13]  /*34f0*/  ISETP.NE.AND P0, PT, R0, RZ, PT ;  /* 0x000000ff0000720c */ /* 0x002fda0003f05270 */
[----:B------:R-:W-:Y:S05]  /*3500*/  @P0 BRA `(.L_x_63) ;  /* 0x0000000400080947 */ /* 0x000fea0003800000 */
[----:B------:R-:W-:Y:S02]  /*3510*/  UISETP.NE.U32.AND UP1, UPT, UR33, 0x1, UPT ;  /* 0x000000012100788c */ /* 0x000fe4000bf25070 */
[----:B------:R-:W-:-:S07]  /*3520*/  UIADD3 UR7, UPT, UPT, UR5, 0x8, URZ ;  /* 0x0000000805077890 */ /* 0x000fce000fffe0ff */
[----:B------:R-:W-:Y:S05]  /*3530*/  BRA.U !UP1, `(.L_x_64) ;  /* 0x00000001099c7547 */ /* 0x000fea000b800000 */
[----:B------:R-:W-:Y:S01]  /*3540*/  ELECT P0, URZ, PT ;  /* 0x0000000000ff782f */ /* 0x000fe20003800000 */
[----:B------:R-:W-:-:S12]  /*3550*/  BSSY B0, `(.L_x_64) ;  /* 0x0000025000007945 */ /* 0x000fd80003800000 */
[----:B------:R-:W-:Y:S05]  /*3560*/  @!P0 BRA `(.L_x_65) ;  /* 0x00000000008c8947 */ /* 0x000fea0003800000 */
[----:B------:R-:W-:-:S05]  /*3570*/  UMOV UR4, 0x10 ;  /* 0x0000001000047882 */ /* 0x000fca0000000000 */
[----:B------:R-:W-:Y:S04]  /*3580*/  DEPBAR.LE SB1, 0x36 ;  /* 0x00009d800000791a */ /* 0x000fe80000000000 */
[----:B------:R-:W1:Y:S02]  /*3590*/  UTCATOMSWS.2CTA.FIND_AND_SET.ALIGN UP0, UR4, UR4 ;  /* 0x00000004000475e3 */ /* 0x000e640008200800 */
[----:B-1----:R-:W-:Y:S01]  /*35a0*/  MOV R11, UR4 ;  /* 0x00000004000b7c02 */ /* 0x002fe20008000f00 */
[----:B------:R-:W-:Y:S06]  /*35b0*/  BRA.U UP0, `(.L_x_66) ;  /* 0x0000000100187547 */ /* 0x000fec000b800000 */
.L_x_67:
[----:B------:R-:W-:Y:S05]  /*35c0*/  NANOSLEEP 0x64 ;  /* 0x000000640000795d */ /* 0x000fea0003800000 */
[----:B------:R-:W-:-:S05]  /*35d0*/  UMOV UR4, 0x10 ;  /* 0x0000001000047882 */ /* 0x000fca0000000000 */
[----:B------:R-:W-:Y:S04]  /*35e0*/  DEPBAR.LE SB1, 0x36 ;  /* 0x00009d800000791a */ /* 0x000fe80000000000 */
[----:B------:R-:W1:Y:S02]  /*35f0*/  UTCATOMSWS.2CTA.FIND_AND_SET.ALIGN UP0, UR4, UR4 ;  /* 0x00000004000475e3 */ /* 0x000e640008200800 */
[----:B-1----:R-:W-:Y:S01]  /*3600*/  MOV R11, UR4 ;  /* 0x00000004000b7c02 */ /* 0x002fe20008000f00 */
[----:B------:R-:W-:Y:S05]  /*3610*/  BRA.U !UP0, `(.L_x_67) ;  /* 0xfffffffd08e87547 */ /* 0x000fea000b83ffff */
.L_x_66:
[----:B------:R-:W1:Y:S01]  /*3620*/  LDS R7, [UR5+0x10] ;  /* 0x00001005ff077984 */ /* 0x000e620008000800 */
[----:B------:R-:W-:Y:S01]  /*3630*/  IMAD.U32 R5, RZ, RZ, UR6 ;  /* 0x00000006ff057e24 */ /* 0x000fe2000f8e00ff */
[----:B------:R-:W-:-:S03]  /*3640*/  MOV R4, UR34 ;  /* 0x0000002200047c02 */ /* 0x000fc60008000f00 */
[----:B------:R-:W-:Y:S01]  /*3650*/  VIADD R5, R5, 0x180 ;  /* 0x0000018005057836 */ /* 0x000fe20000000000 */
[----:B-1----:R-:W-:-:S04]  /*3660*/  SHF.L.U32 R7, R7, 0x1f, RZ ;  /* 0x0000001f07077819 */ /* 0x002fc800000006ff */
[----:B------:R-:W1:Y:S02]  /*3670*/  SYNCS.PHASECHK.TRANS64.TRYWAIT P0, [UR5+0x8], R7 ;  /* 0x00000807ff0075a7 */ /* 0x000e640008001105 */
[----:B-1----:R-:W-:Y:S05]  /*3680*/  @P0 BRA `(.L_x_68) ;  /* 0x0000000000080947 */ /* 0x002fea0003800000 */
[----:B------:R-:W1:Y:S02]  /*3690*/  SYNCS.PHASECHK.TRANS64.TRYWAIT P0, [UR5+0x8], R7 ;  /* 0x00000807ff0075a7 */ /* 0x000e640008001105 */
[----:B-1----:R-:W-:Y:S05]  /*36a0*/  @!P0 BRA `(.L_x_69) ;  /* 0x0000008c001c8947 */ /* 0x002fea0003800000 */
.L_x_68:
[----:B-1----:R-:W-:Y:S01]  /*36b0*/  HFMA2 R0, -RZ, RZ, 0, 5.9604644775390625e-08 ;  /* 0x00000001ff007431 */ /* 0x002fe200000001ff */
[----:B------:R-:W-:Y:S01]  /*36c0*/  UPRMT UR4, UR34, 0x654, UR7 ;  /* 0x0000065422047896 */ /* 0x000fe20008000007 */
[----:B------:R-:W-:Y:S01]  /*36d0*/  IMAD.MOV.U32 R8, RZ, RZ, 0xffff ;  /* 0x0000ffffff087424 */ /* 0x000fe200078e00ff */
[----:B------:R-:W-:Y:S01]  /*36e0*/  PRMT R4, R4, 0x654, R5 ;  /* 0x0000065404047816 */ /* 0x000fe20000000005 */
[----:B------:R-:W-:Y:S02]  /*36f0*/  IMAD.MOV.U32 R6, RZ, RZ, 0x4 ;  /* 0x00000004ff067424 */ /* 0x000fe400078e00ff */
[----:B------:R-:W-:Y:S01]  /*3700*/  IMAD.SHL.U32 R9, R11, 0x20, RZ ;  /* 0x000000200b097824 */ /* 0x000fe200078e00ff */
[----:B------:R-:W-:Y:S02]  /*3710*/  MOV R5, UR4 ;  /* 0x0000000400057c02 */ /* 0x000fe40008000f00 */
[-C--:B------:R-:W-:Y:S01]  /*3720*/  SHF.L.U32 R8, R8, R11.reuse, RZ ;  /* 0x0000000b08087219 */ /* 0x080fe200000006ff */
[----:B------:R1:W-:Y:S01]  /*3730*/  SYNCS.ARRIVE.TRANS64.RED RZ, [UR4], R6 ;  /* 0x00000006ffff79a7 */ /* 0x0003e20008000404 */
[----:B------:R-:W-:Y:S01]  /*3740*/  SHF.L.U32 R7, R0, R11, RZ ;  /* 0x0000000b00077219 */ /* 0x000fe200000006ff */
[----:B------:R1:W-:Y:S04]  /*3750*/  STS [UR6+0x180], R9 ;  /* 0x00018009ff007988 */ /* 0x0003e80008000806 */
[----:B------:R1:W-:Y:S04]  /*3760*/  STAS [R4.64], R11 ;  /* 0x0000000b04007dbd */ /* 0x0003e8000c0008ff */
[----:B------:R1:W-:Y:S04]  /*3770*/  ATOMS.OR RZ, [UR5+0x14], R8 ;  /* 0x00001408ffff798c */ /* 0x0003e8000b000005 */
[----:B------:R1:W-:Y:S04]  /*3780*/  ATOMS.OR RZ, [UR5+0x18], R7 ;  /* 0x00001807ffff798c */ /* 0x0003e8000b000005 */
[----:B------:R1:W-:Y:S02]  /*3790*/  ATOMS.XOR RZ, [UR5+0x10], R0 ;  /* 0x00001000ffff798c */ /* 0x0003e4000b800005 */
.L_x_65:
[----:B------:R-:W-:Y:S05]  /*37a0*/  BSYNC B0 ;  /* 0x0000000000007941 */ /* 0x000fea0003800000 */
.L_x_64:
[----:B------:R-:W-:Y:S05]  /*37b0*/  BRA.U UP1, `(.L_x_70) ;  /* 0x00000001016c7547 */ /* 0x000fea000b800000 */
[----:B------:R-:W-:-:S03]  /*37c0*/  UMOV UR4, 0xffffffff ;  /* 0xffffffff00047882 */ /* 0x000fc60000000000 */
[----:B------:R-:W-:Y:S05]  /*37d0*/  BRA.DIV UR4, `(.L_x_71) ;  /* 0x0000008a04e87947 */ /* 0x000fea000b800000 */
[----:B------:R-:W-:-:S13]  /*37e0*/  ELECT P6, URZ, PT ;  /* 0x0000000000ff782f */ /* 0x000fda00038c0000 */
.L_x_183:
[----:B------:R-:W-:Y:S05]  /*37f0*/  @!P6 BRA `(.L_x_70) ;  /* 0x00000000005ce947 */ /* 0x000fea0003800000 */
[----:B-1----:R-:W1:Y:S02]  /*3800*/  LDS R5, [UR5+0x10] ;  /* 0x00001005ff057984 */ /* 0x002e640008000800 */
[----:B-1----:R-:W-:-:S04]  /*3810*/  SHF.L.U32 R5, R5, 0x1f, RZ ;  /* 0x0000001f05057819 */ /* 0x002fc800000006ff */
[----:B------:R-:W1:Y:S02]  /*3820*/  SYNCS.PHASECHK.TRANS64.TRYWAIT P0, [UR5+0x8], R5 ;  /* 0x00000805ff0075a7 */ /* 0x000e640008001105 */
[----:B-1----:R-:W-:Y:S05]  /*3830*/  @P0 BRA `(.L_x_72) ;  /* 0x0000000000080947 */ /* 0x002fea0003800000 */
[----:B------:R-:W1:Y:S02]  /*3840*/  SYNCS.PHASECHK.TRANS64.TRYWAIT P0, [UR5+0x8], R5 ;  /* 0x00000805ff0075a7 */ /* 0x000e640008001105 */
[----:B-1----:R-:W-:Y:S05]  /*3850*/  @!P0 BRA `(.L_x_73) ;  /* 0x0000008800e88947 */ /* 0x002fea0003800000 */
.L_x_72:
[----:B------:R-:W2:Y:S01]  /*3860*/  LDS R7, [UR6+0x180] ;  /* 0x00018006ff077984 */ /* 0x000ea20008000800 */
[----:B-1----:R-:W-:Y:S02]  /*3870*/  HFMA2 R0, -RZ, RZ, 0, 5.9604644775390625e-08 ;  /* 0x00000001ff007431 */ /* 0x002fe400000001ff */
[----:B------:R-:W-:Y:S01]  /*3880*/  IMAD.MOV.U32 R4, RZ, RZ, 0xffff ;  /* 0x0000ffffff047424 */ /* 0x000fe200078e00ff */
[----:B------:R-:W-:Y:S01]  /*3890*/  UPRMT UR4, UR34, 0x654, UR7 ;  /* 0x0000065422047896 */ /* 0x000fe20008000007 */
[----:B--2---:R-:W-:-:S03]  /*38a0*/  IMAD.SHL.U32 R5, R7, 0x20, RZ ;  /* 0x0000002007057824 */ /* 0x004fc600078e00ff */
[-C--:B------:R-:W-:Y:S02]  /*38b0*/  SHF.L.U32 R4, R4, R7.reuse, RZ ;  /* 0x0000000704047219 */ /* 0x080fe400000006ff */
[----:B------:R-:W-:Y:S01]  /*38c0*/  SHF.L.U32 R7, R0, R7, RZ ;  /* 0x0000000700077219 */ /* 0x000fe200000006ff */
[----:B------:R2:W-:Y:S04]  /*38d0*/  STS [UR6+0x180], R5 ;  /* 0x00018005ff007988 */ /* 0x0005e80008000806 */
[----:B------:R2:W-:Y:S04]  /*38e0*/  ATOMS.OR RZ, [UR5+0x14], R4 ;  /* 0x00001404ffff798c */ /* 0x0005e8000b000005 */
[----:B------:R2:W-:Y:S01]  /*38f0*/  ATOMS.OR RZ, [UR5+0x18], R7 ;  /* 0x00001807ffff798c */ /* 0x0005e2000b000005 */
[----:B------:R-:W-:Y:S03]  /*3900*/  SYNCS.ARRIVE.TRANS64.RED.A1T0 RZ, [UR4], RZ ;  /* 0x000000ffffff79a7 */ /* 0x000fe60008100404 */
[----:B------:R2:W-:Y:S01]  /*3910*/  ATOMS.XOR RZ, [UR5+0x10], R0 ;  /* 0x00001000ffff798c */ /* 0x0005e2000b800005 */
[----:B------:R-:W-:Y:S05]  /*3920*/  BRA `(.L_x_70) ;  /* 0x0000000000107947 */ /* 0x000fea0003800000 */
.L_x_63:
[----:B------:R-:W-:Y:S02]  /*3930*/  MOV R0, 0xffffffff ;  /* 0xffffffff00007802 */ /* 0x000fe40000000f00 */
[----:B------:R-:W-:-:S03]  /*3940*/  MOV R4, 0x3970 ;  /* 0x0000397000047802 */ /* 0x000fc60000000f00 */
[----:B------:R1:W-:Y:S04]  /*3950*/  STS [UR6+0x180], R0 ;  /* 0x00018000ff007988 */ /* 0x0003e80008000806 */
[----:B-1---5:R-:W-:Y:S05]  /*3960*/  CALL.REL.NOINC `($__internal_1_$__cuda_sm10x_tcgen05_guardrail_trap_phase_invalid_during_alloc) ;  /* 0x00000090008c7944 */ /* 0x022fea0003c00000 */
.L_x_70:
[----:B------:R-:W-:Y:S05]  /*3970*/  WARPSYNC.ALL ;  /* 0x0000000000007948 */ /* 0x000fea0003800000 */
[----:B------:R-:W3:Y:S01]  /*3980*/  S2UR UR4, SR_CgaCtaId ;  /* 0x00000000000479c3 */ /* 0x000ee20000008800 */
[----:B------:R-:W-:Y:S01]  /*3990*/  UMOV UR17, 0x400 ;  /* 0x0000040000117882 */ /* 0x000fe20000000000 */
[----:B------:R-:W-:-:S06]  /*39a0*/  NOP ;  /* 0x0000000000007918 */ /* 0x000fcc0000000000 */
[----:B------:R-:W-:Y:S06]  /*39b0*/  BAR.ARV 0x6, 0xa0 ;  /* 0x0182800000007b1d */ /* 0x000fec0000002000 */
[----:B------:R-:W4:Y:S01]  /*39c0*/  LDCU UR6, c[0x0][0x38c] ;  /* 0x00007180ff0677ac */ /* 0x000f220008000800 */
[----:B------:R-:W-:Y:S01]  /*39d0*/  LOP3.LUT R3, R3, 0xffff, RZ, 0xc0, !PT ;  /* 0x0000ffff03037812 */ /* 0x000fe200078ec0ff */
[----:B-1----:R-:W-:Y:S01]  /*39e0*/  IMAD.MOV.U32 R9, RZ, RZ, 0x1 ;  /* 0x00000001ff097424 */ /* 0x002fe200078e00ff */
[----:B------:R-:W-:Y:S01]  /*39f0*/  LOP3.LUT R2, R2, 0xffff, RZ, 0xc0, !PT ;  /* 0x0000ffff02027812 */ /* 0x000fe200078ec0ff */
[----:B------:R-:W-:Y:S01]  /*3a00*/  IMAD.MOV.U32 R8, RZ, RZ, RZ ;  /* 0x000000ffff087224 */ /* 0x000fe200078e00ff */
[----:B------:R-:W-:Y:S01]  /*3a10*/  R2UR UR20, R3 ;  /* 0x00000000031472ca */ /* 0x000fe200000e0000 */
[----:B------:R-:W-:Y:S01]  /*3a20*/  UMOV UR24, URZ ;  /* 0x000000ff00187c82 */ /* 0x000fe20008000000 */
[----:B------:R-:W-:-:S02]  /*3a30*/  R2UR UR30, R2 ;  /* 0x00000000021e72ca */ /* 0x000fc400000e0000 */
[----:B------:R-:W-:Y:S01]  /*3a40*/  CS2R R2, SRZ ;  /* 0x0000000000027805 */ /* 0x000fe2000001ff00 */
[----:B------:R-:W-:Y:S01]  /*3a50*/  UMOV UR15, URZ ;  /* 0x000000ff000f7c82 */ /* 0x000fe20008000000 */
[----:B---3--:R-:W-:Y:S01]  /*3a60*/  ULEA UR17, UR4, UR17, 0x18 ;  /* 0x0000001104117291 */ /* 0x008fe2000f8ec0ff */
[----:B------:R-:W-:Y:S01]  /*3a70*/  UMOV UR14, URZ ;  /* 0x000000ff000e7c82 */ /* 0x000fe20008000000 */
[----:B------:R-:W-:Y:S02]  /*3a80*/  UISETP.NE.AND UP3, UPT, UR33, URZ, UPT ;  /* 0x000000ff2100728c */ /* 0x000fe4000bf65270 */
[----:B------:R-:W-:Y:S02]  /*3a90*/  UIADD3 UR5, UPT, UPT, UR17, 0x10800, URZ ;  /* 0x0001080011057890 */ /* 0x000fe4000fffe0ff */
[----:B------:R-:W-:-:S03]  /*3aa0*/  UIADD3 UR4, UPT, UPT, UR17, 0x24800, URZ ;  /* 0x0002480011047890 */ /* 0x000fc6000fffe0ff */
[----:B--2---:R-:W1:Y:S01]  /*3ab0*/  LDS R0, [UR17+0x180] ;  /* 0x00018011ff007984 */ /* 0x004e620008000800 */
[----:B----4-:R-:W-:Y:S02]  /*3ac0*/  UIADD3 UR6, UPT, UPT, UR6, 0x1f, URZ ;  /* 0x0000001f06067890 */ /* 0x010fe4000fffe0ff */
[----:B------:R-:W-:Y:S02]  /*3ad0*/  USHF.R.U32.HI UR5, URZ, 0x4, UR5 ;  /* 0x00000004ff057899 */ /* 0x000fe40008011605 */
[----:B------:R-:W-:Y:S02]  /*3ae0*/  USHF.R.S32.HI UR25, URZ, 0x1f, UR6 ;  /* 0x0000001fff197899 */ /* 0x000fe40008011406 */
[----:B------:R-:W-:Y:S02]  /*3af0*/  USHF.R.U32.HI UR4, URZ, 0x4, UR4 ;  /* 0x00000004ff047899 */ /* 0x000fe40008011604 */
[----:B------:R-:W-:Y:S02]  /*3b00*/  ULEA.HI UR25, UR25, UR6, URZ, 0x5 ;  /* 0x0000000619197291 */ /* 0x000fe4000f8f28ff */
[----:B------:R-:W-:-:S02]  /*3b10*/  ULOP3.LUT UR5, UR5, 0x3fff, URZ, 0xc0, !UPT ;  /* 0x00003fff05057892 */ /* 0x000fc4000f8ec0ff */
[----:B------:R-:W-:Y:S02]  /*3b20*/  USHF.R.S32.HI UR25, URZ, 0x5, UR25 ;  /* 0x00000005ff197899 */ /* 0x000fe40008011419 */
[----:B------:R-:W-:Y:S02]  /*3b30*/  ULOP3.LUT UR22, UR4, 0x3fff, URZ, 0xc0, !UPT ;  /* 0x00003fff04167892 */ /* 0x000fe4000f8ec0ff */
[----:B------:R-:W-:Y:S02]  /*3b40*/  UISETP.LT.AND UP0, UPT, UR25, 0x1, UPT ;  /* 0x000000011900788c */ /* 0x000fe4000bf01270 */
[----:B------:R-:W-:Y:S02]  /*3b50*/  ULOP3.LUT UR21, UR5, 0x10000, URZ, 0xfc, !UPT ;  /* 0x0001000005157892 */ /* 0x000fe4000f8efcff */
[----:B------:R-:W-:Y:S02]  /*3b60*/  ULOP3.LUT UR22, UR22, 0x10000, URZ, 0xfc, !UPT ;  /* 0x0001000016167892 */ /* 0x000fe4000f8efcff */
[----:B------:R-:W-:Y:S01]  /*3b70*/  USEL UR31, UR25, 0x1, !UP0 ;  /* 0x00000001191f7887 */ /* 0x000fe2000c000000 */
[----:B------:R-:W-:Y:S01]  /*3b80*/  UMOV UR28, 0x0 ;  /* 0x00000000001c7882 */ /* 0x000fe20000000000 */
[----:B------:R-:W-:Y:S01]  /*3b90*/  UMOV UR29, 0x10400490 ;  /* 0x10400490001d7882 */ /* 0x000fe20000000000 */
[----:B------:R-:W-:Y:S01]  /*3ba0*/  UMOV UR26, 0x0 ;  /* 0x00000000001a7882 */ /* 0x000fe20000000000 */
[----:B------:R-:W-:Y:S01]  /*3bb0*/  UMOV UR27, 0x10400490 ;  /* 0x10400490001b7882 */ /* 0x000fe20000000000 */
[----:B-1----:R-:W-:-:S15]  /*3bc0*/  R2UR UR32, R0 ;  /* 0x00000000002072ca */ /* 0x002fde00000e0000 */
.L_x_81:
[C---:B------:R-:W-:Y:S02]  /*3bd0*/  LEA R0, R8.reuse, UR17, 0x3 ;  /* 0x0000001108007c11 */ /* 0x040fe4000f8e18ff */
[----:B------:R-:W-:Y:S02]  /*3be0*/  SHF.L.U32 R5, R3, 0x1f, RZ ;  /* 0x0000001f03057819 */ /* 0x000fe400000006ff */
[----:B------:R-:W-:Y:S02]  /*3bf0*/  LEA R4, R8, UR17, 0x4 ;  /* 0x0000001108047c11 */ /* 0x000fe4000f8e20ff */
[----:B------:R-:W1:Y:S02]  /*3c00*/  SYNCS.PHASECHK.TRANS64.TRYWAIT P0, [R0+URZ+0xf0], R5 ;  /* 0x0000f005000075a7 */ /* 0x000e6400080011ff */
[----:B-1-3--:R-:W-:Y:S05]  /*3c10*/  @!P0 BRA `(.L_x_74) ;  /* 0x0000008800108947 */ /* 0x00afea0003800000 */
.L_x_184:
[----:B-1----:R-:W1:Y:S01]  /*3c20*/  LDS.128 R4, [R4+0x160] ;  /* 0x0001600004047984 */ /* 0x002e620000000c00 */
[----:B------:R-:W-:Y:S02]  /*3c30*/  VIADD R0, R0, 0x100 ;  /* 0x0000010000007836 */ /* 0x000fe40000000000 */
[----:B------:R-:W-:Y:S01]  /*3c40*/  VIADD R8, R8, 0x1 ;  /* 0x0000000108087836 */ /* 0x000fe20000000000 */
[----:B------:R-:W-:Y:S01]  /*3c50*/  @!PT LDS RZ, [RZ] ;  /* 0x00000000fffff984 */ /* 0x000fe20000000800 */
[----:B------:R-:W-:Y:S01]  /*3c60*/  @!PT LDS RZ, [RZ] ;  /* 0x00000000fffff984 */ /* 0x000fe20000000800 */
[----:B------:R-:W-:Y:S01]  /*3c70*/  @!PT LDS RZ, [RZ] ;  /* 0x00000000fffff984 */ /* 0x000fe20000000800 */
[----:B------:R-:W-:Y:S01]  /*3c80*/  @!PT LDS RZ, [RZ] ;  /* 0x00000000fffff984 */ /* 0x000fe20000000800 */
[----:B------:R2:W-:Y:S06]  /*3c90*/  MEMBAR.ALL.CTA ;  /* 0x0000000000007992 */ /* 0x0005ec0000008000 */
[----:B--2---:R-:W2:Y:S01]  /*3ca0*/  FENCE.VIEW.ASYNC.S ;  /* 0x00000000000073c6 */ /* 0x004ea20000000000 */
[----:B------:R-:W-:-:S04]  /*3cb0*/  PRMT R0, RZ, 0x654, R0 ;  /* 0x00000654ff007816 */ /* 0x000fc80000000000 */
[----:B--2---:R2:W-:Y:S01]  /*3cc0*/  SYNCS.ARRIVE.TRANS64.RED.A1T0 RZ, [R0+URZ], RZ ;  /* 0x000000ff00ff79a7 */ /* 0x0045e200081004ff */
[----:B-1----:R-:W-:Y:S01]  /*3cd0*/  LOP3.LUT P1, RZ, R6, 0x1, RZ, 0xc0, !PT ;  /* 0x0000000106ff7812 */ /* 0x002fe2000782c0ff */
[----:B--2---:R-:W-:-:S12]  /*3ce0*/  BRA.U UP3, `(.L_x_75) ;  /* 0x0000000103e07547 */ /* 0x004fd8000b800000 */
[----:B------:R-:W1:Y:S01]  /*3cf0*/  LDCU UR4, c[0x0][0x38c] ;  /* 0x00007180ff0477ac */ /* 0x000e620008000800 */
[----:B------:R-:W-:Y:S02]  /*3d00*/  PLOP3.LUT P2, PT, PT, PT, PT, 0x80, 0x8 ;  /* 0x000000000008781c */ /* 0x000fe40003f4f070 */
[----:B------:R-:W-:Y:S01]  /*3d10*/  SHF.L.U32 R5, R9, 0x1f, RZ ;  /* 0x0000001f09057819 */ /* 0x000fe200000006ff */
[----:B------:R-:W-:Y:S02]  /*3d20*/  ULEA UR23, UR24, UR17, 0x3 ;  /* 0x0000001118177291 */ /* 0x000fe4000f8e18ff */
[----:B------:R-:W-:Y:S02]  /*3d30*/  ULEA UR18, UR24, UR32, 0x8 ;  /* 0x0000002018127291 */ /* 0x000fe4000f8e40ff */
[----:B-1----:R-:W-:-:S06]  /*3d40*/  UISETP.GE.AND UP0, UPT, UR4, 0x1, UPT ;  /* 0x000000010400788c */ /* 0x002fcc000bf06270 */
[----:B------:R-:W-:-:S05]  /*3d50*/  PLOP3.LUT P0, PT, PT, PT, UP0, 0x80, 0x8 ;  /* 0x000000000008781c */ /* 0x000fca0003f0f008 */
[----:B------:R-:W-:-:S08]  /*3d60*/  @UP0 ULEA UR4, UR15, UR17, 0x3 ;  /* 0x000000110f040291 */ /* 0x000fd0000f8e18ff */
[----:B------:R-:W-:-:S04]  /*3d70*/  @P0 SHF.L.U32 R0, R2, 0x1f, RZ ;  /* 0x0000001f02000819 */ /* 0x000fc800000006ff */
[----:B------:R1:W2:Y:S01]  /*3d80*/  @P0 SYNCS.PHASECHK.TRANS64.TRYWAIT P2, [UR4], R0 ;  /* 0x00000000ff0005a7 */ /* 0x0002a20008041104 */
[----:B------:R-:W3:Y:S02]  /*3d90*/  SYNCS.PHASECHK.TRANS64.TRYWAIT P0, [UR23+0x120], R5 ;  /* 0x00012005ff0075a7 */ /* 0x000ee40008001117 */
[----:B-123--:R-:W-:Y:S05]  /*3da0*/  @!P0 BRA `(.L_x_76) ;  /* 0x0000008400c08947 */ /* 0x00efea0003800000 */
.L_x_186:
[----:B------:R-:W-:Y:S01]  /*3db0*/  UMOV UR19, UR14 ;  /* 0x0000000e00137c82 */ /* 0x000fe20008000000 */
[----:B------:R-:W-:Y:S05]  /*3dc0*/  BRA.U !UP0, `(.L_x_77) ;  /* 0x0000000108987547 */ /* 0x000fea000b800000 */
[----:B------:R-:W-:Y:S02]  /*3dd0*/  UIADD3 UR19, UPT, UPT, UR31, UR14, URZ ;  /* 0x0000000e1f137290 */ /* 0x000fe4000fffe0ff */
[----:B------:R-:W-:Y:S01]  /*3de0*/  UPLOP3.LUT UP2, UPT, UPT, UPT, UPT, 0x40, 0x4 ;  /* 0x000000000004789c */ /* 0x000fe20003f4e870 */
[----:B------:R-:W-:Y:S01]  /*3df0*/  UMOV UR16, UR25 ;  /* 0x0000001900107c82 */ /* 0x000fe20008000000 */
[----:B------:R-:W-:-:S09]  /*3e00*/  UMOV UR6, UR15 ;  /* 0x0000000f00067c82 */ /* 0x000fd20008000000 */
.L_x_80:
[----:B--2---:R-:W-:Y:S01]  /*3e10*/  ULEA UR5, UR6, UR17, 0x3 ;  /* 0x0000001106057291 */ /* 0x004fe2000f8e18ff */
[----:B---3--:R-:W-:Y:S11]  /*3e20*/  @P2 BRA `(.L_x_78) ;  /* 0x00000000000c2947 */ /* 0x008ff60003800000 */
[----:B-1----:R-:W-:Y:S04]  /*3e30*/  SHF.L.U32 R5, R2, 0x1f, RZ ;  /* 0x0000001f02057819 */ /* 0x002fe800000006ff */
[----:B------:R-:W1:Y:S02]  /*3e40*/  SYNCS.PHASECHK.TRANS64.TRYWAIT P0, [UR5], R5 ;  /* 0x00000005ff0075a7 */ /* 0x000e640008001105 */
[----:B-1----:R-:W-:Y:S05]  /*3e50*/  @!P0 BRA `(.L_x_79) ;  /* 0x0000008400ac8947 */ /* 0x002fea0003800000 */
.L_x_78:
[----:B------:R-:W-:Y:S01]  /*3e60*/  UISETP.NE.AND UP0, UPT, UR16, 0x1, UPT ;  /* 0x000000011000788c */ /* 0x000fe2000bf05270 */
[----:B------:R-:W-:Y:S01]  /*3e70*/  PLOP3.LUT P2, PT, PT, PT, PT, 0x80, 0x8 ;  /* 0x000000000008781c */ /* 0x000fe20003f4f070 */
[----:B------:R-:W-:Y:S02]  /*3e80*/  UIADD3 UR4, UPT, UPT, UR6, 0x1, URZ ;  /* 0x0000000106047890 */ /* 0x000fe4000fffe0ff */
[----:B------:R-:W-:Y:S02]  /*3e90*/  ULEA UR12, UR6, UR22, 0x9 ;  /* 0x00000016060c7291 */ /* 0x000fe4000f8e48ff */
[----:B------:R-:W-:Y:S01]  /*3ea0*/  UISETP.NE.AND UP1, UPT, UR4, 0xa, UPT ;  /* 0x0000000a0400788c */ /* 0x000fe2000bf25270 */
[----:B------:R-:W-:Y:S01]  /*3eb0*/  PLOP3.LUT P0, PT, PT, PT, UP0, 0x80, 0x8 ;  /* 0x000000000008781c */ /* 0x000fe20003f0f008 */
[----:B------:R-:W-:Y:S02]  /*3ec0*/  UIADD3 UR10, UPT, UPT, UR12, 0x2, URZ ;  /* 0x000000020c0a7890 */ /* 0x000fe4000fffe0ff */
[----:B------:R-:W-:Y:S02]  /*3ed0*/  USEL UR7, URZ, 0x1, UP1 ;  /* 0x00000001ff077887 */ /* 0x000fe40008800000 */
[----:B------:R-:W-:Y:S02]  /*3ee0*/  USEL UR15, UR4, URZ, UP1 ;  /* 0x000000ff040f7287 */ /* 0x000fe40008800000 */
[----:B------:R-:W-:Y:S02]  /*3ef0*/  UIADD3 UR14, UPT, UPT, UR14, 0x1, URZ ;  /* 0x000000010e0e7890 */ /* 0x000fe4000fffe0ff */
[----:B------:R-:W-:Y:S01]  /*3f00*/  @UP0 ULEA UR4, UR15, UR17, 0x3 ;  /* 0x000000110f040291 */ /* 0x000fe2000f8e18ff */
[----:B------:R-:W-:Y:S01]  /*3f10*/  LOP3.LUT R2, R2, UR7, RZ, 0x3c, !PT ;  /* 0x0000000702027c12 */ /* 0x000fe2000f8e3cff */
[----:B------:R-:W-:Y:S01]  /*3f20*/  UIADD3 UR7, UPT, UPT, UR5, 0x50, URZ ;  /* 0x0000005005077890 */ /* 0x000fe2000fffe0ff */
[----:B------:R-:W-:Y:S02]  /*3f30*/  UMOV UR13, 0x80004020 ;  /* 0x80004020000d7882 */ /* 0x000fe40000000000 */
[----:B-1----:R-:W-:Y:S01]  /*3f40*/  @P0 SHF.L.U32 R0, R2, 0x1f, RZ ;  /* 0x0000001f02000819 */ /* 0x002fe200000006ff */
[----:B------:R-:W-:Y:S01]  /*3f50*/  UMOV UR5, 0x80004020 ;  /* 0x8000402000057882 */ /* 0x000fe20000000000 */
[----:B------:R-:W-:Y:S01]  /*3f60*/  UMOV UR11, 0x80004020 ;  /* 0x80004020000b7882 */ /* 0x000fe20000000000 */
[----:B------:R-:W-:Y:S01]  /*3f70*/  UMOV UR9, 0x80004020 ;  /* 0x8000402000097882 */ /* 0x000fe20000000000 */
[----:B------:R2:W3:Y:S01]  /*3f80*/  @P0 SYNCS.PHASECHK.TRANS64.TRYWAIT P2, [UR4], R0 ;  /* 0x00000000ff0005a7 */ /* 0x0004e20008041104 */
[----:B------:R-:W-:Y:S02]  /*3f90*/  ULEA UR4, UR6, UR21, 0x9 ;  /* 0x0000001506047291 */ /* 0x000fe4000f8e48ff */
[----:B------:R-:W-:Y:S02]  /*3fa0*/  UISETP.NE.AND UP0, UPT, UR14, UR19, UPT ;  /* 0x000000130e00728c */ /* 0x000fe4000bf05270 */
[----:B------:R-:W-:Y:S02]  /*3fb0*/  UIADD3 UR8, UPT, UPT, UR4, 0x2, URZ ;  /* 0x0000000204087890 */ /* 0x000fe4000fffe0ff */
[----:B------:R-:W-:Y:S01]  /*3fc0*/  UIADD3 UR16, UPT, UPT, UR16, -0x1, URZ ;  /* 0xffffffff10107890 */ /* 0x000fe2000fffe0ff */
[----:B------:R-:W-:Y:S02]  /*3fd0*/  UMOV UR6, UR15 ;  /* 0x0000000f00067c82 */ /* 0x000fe40008000000 */
[----:B------:R2:W-:Y:S01]  /*3fe0*/  UTCHMMA.2CTA gdesc[UR4], gdesc[UR12], tmem[UR18], tmem[UR28], idesc[UR29], UP2 ;  /* 0x00ff1c0c040075ea */ /* 0x0005e20009200012 */
[----:B------:R-:W-:Y:S03]  /*3ff0*/  UPLOP3.LUT UP2, UPT, UPT, UPT, UPT, 0x80, 0x8 ;  /* 0x000000000008789c */ /* 0x000fe60003f4f070 */
[----:B------:R2:W-:Y:S01]  /*4000*/  UTCHMMA.2CTA gdesc[UR8], gdesc[UR10], tmem[UR18], tmem[UR26], idesc[UR27], UPT ;  /* 0x00ff1a0a080075ea */ /* 0x0005e2000ba00012 */
[----:B------:R2:W-:Y:S01]  /*4010*/  UTCBAR.2CTA.MULTICAST [UR7], URZ, UR20 ;  /* 0x000000ff070073e9 */ /* 0x0005e20008200814 */
[----:B------:R-:W-:Y:S06]  /*4020*/  BRA.U UP0, `(.L_x_80) ;  /* 0xfffffffd00787547 */ /* 0x000fec000b83ffff */
.L_x_77:
[----:B--2---:R-:W-:Y:S01]  /*4030*/  UIADD3 UR4, UPT, UPT, UR23, 0x110, URZ ;  /* 0x0000011017047890 */ /* 0x004fe2000fffe0ff */
[----:B------:R-:W-:-:S08]  /*4040*/  UMOV UR14, UR19 ;  /* 0x00000013000e7c82 */ /* 0x000fd00008000000 */
[----:B------:R2:W-:Y:S01]  /*4050*/  UTCBAR.2CTA.MULTICAST [UR4], URZ, UR30 ;  /* 0x000000ff040073e9 */ /* 0x0005e2000820081e */
[----:B------:R-:W-:Y:S02]  /*4060*/  NOP ;  /* 0x0000000000007918 */ /* 0x000fe40000000000 */
.L_x_75:
[----:B--2---:R-:W-:Y:S01]  /*4070*/  UIADD3 UR4, UPT, UPT, UR24, 0x1, URZ ;  /* 0x0000000118047890 */ /* 0x004fe2000fffe0ff */
[----:B------:R-:W-:-:S03]  /*4080*/  ISETP.NE.AND P0, PT, R8, 0x2, PT ;  /* 0x000000020800780c */ /* 0x000fc60003f05270 */
[----:B------:R-:W-:Y:S01]  /*4090*/  UISETP.NE.AND UP0, UPT, UR4, 0x2, UPT ;  /* 0x000000020400788c */ /* 0x000fe2000bf05270 */
[----:B-1----:R-:W-:Y:S02]  /*40a0*/  SEL R0, RZ, 0x1, P0 ;  /* 0x00000001ff007807 */ /* 0x002fe40000000000 */
[----:B------:R-:W-:Y:S01]  /*40b0*/  SEL R8, R8, RZ, P0 ;  /* 0x000000ff08087207 */ /* 0x000fe20000000000 */
[----:B------:R-:W-:Y:S01]  /*40c0*/  USEL UR5, URZ, 0x1, UP0 ;  /* 0x00000001ff057887 */ /* 0x000fe20008000000 */
[----:B------:R-:W-:Y:S01]  /*40d0*/  LOP3.LUT R3, R3, R0, RZ, 0x3c, !PT ;  /* 0x0000000003037212 */ /* 0x000fe200078e3cff */
[----:B------:R-:W-:-:S04]  /*40e0*/  USEL UR24, UR4, URZ, UP0 ;  /* 0x000000ff04187287 */ /* 0x000fc80008000000 */
[----:B------:R-:W-:Y:S01]  /*40f0*/  LOP3.LUT R9, R9, UR5, RZ, 0x3c, !PT ;  /* 0x0000000509097c12 */ /* 0x000fe2000f8e3cff */
[----:B------:R-:W-:Y:S07]  /*4100*/  @P1 BRA `(.L_x_81) ;  /* 0xfffffff800b01947 */ /* 0x000fee000383ffff */
[----:B------:R-:W1:Y:S01]  /*4110*/  S2UR UR8, SR_CgaCtaId ;  /* 0x00000000000879c3 */ /* 0x000e620000008800 */
[----:B------:R-:W-:Y:S01]  /*4120*/  ELECT P0, URZ, PT ;  /* 0x0000000000ff782f */ /* 0x000fe20003800000 */
[----:B------:R-:W-:Y:S01]  /*4130*/  HFMA2 R0, -RZ, RZ, 0, 5.9604644775390625e-08 ;  /* 0x00000001ff007431 */ /* 0x000fe200000001ff */
[----:B------:R-:W-:-:S05]  /*4140*/  UMOV UR4, 0x40 ;  /* 0x0000004000047882 */ /* 0x000fca0000000000 */
[----:B------:R-:W-:Y:S01]  /*4150*/  UVIRTCOUNT.DEALLOC.SMPOOL 0x80 ;  /* 0x000000800000784c */ /* 0x000fe20000000000 */
[----:B------:R-:W-:Y:S02]  /*4160*/  UISETP.NE.AND UP0, UPT, UR33, URZ, UPT ;  /* 0x000000ff2100728c */ /* 0x000fe4000bf05270 */
[----:B-1----:R-:W-:-:S09]  /*4170*/  ULEA UR8, UR8, UR4, 0x18 ;  /* 0x0000000408087291 */ /* 0x002fd2000f8ec0ff */
[----:B------:R1:W-:Y:S01]  /*4180*/  @P0 STS.U8 [UR8+0x1c], R0 ;  /* 0x00001c00ff000988 */ /* 0x0003e20008000008 */
[----:B------:R-:W-:Y:S05]  /*4190*/  BRA.U UP0, `(.L_x_82) ;  /* 0x0000000100587547 */ /* 0x000fea000b800000 */
[----:B------:R-:W-:Y:S01]  /*41a0*/  UIADD3 UR5, UPT, UPT, UR17, 0x120, URZ ;  /* 0x0000012011057890 */ /* 0x000fe2000fffe0ff */
[----:B------:R-:W-:-:S03]  /*41b0*/  SHF.L.U32 R3, R9, 0x1f, RZ ;  /* 0x0000001f09037819 */ /* 0x000fc600000006ff */
[----:B------:R-:W-:-:S09]  /*41c0*/  ULEA UR4, UR24, UR5, 0x3 ;  /* 0x0000000518047291 */ /* 0x000fd2000f8e18ff */
[----:B------:R-:W2:Y:S02]  /*41d0*/  SYNCS.PHASECHK.TRANS64.TRYWAIT P0, [UR4], R3 ;  /* 0x00000003ff0075a7 */ /* 0x000ea40008001104 */
[----:B--2---:R-:W-:Y:S05]  /*41e0*/  @!P0 BRA `(.L_x_83) ;  /* 0x0000008000e08947 */ /* 0x004fea0003800000 */
.L_x_189:
[----:B------:R-:W-:-:S04]  /*41f0*/  UIADD3 UR4, UPT, UPT, UR24, 0x1, URZ ;  /* 0x0000000118047890 */ /* 0x000fc8000fffe0ff */
[----:B------:R-:W-:-:S04]  /*4200*/  UISETP.NE.AND UP1, UPT, UR4, 0x2, UPT ;  /* 0x000000020400788c */ /* 0x000fc8000bf25270 */
[----:B------:R-:W-:Y:S02]  /*4210*/  USEL UR6, URZ, 0x1, UP1 ;  /* 0x00000001ff067887 */ /* 0x000fe40008800000 */
[----:B------:R-:W-:-:S04]  /*4220*/  USEL UR4, UR4, URZ, UP1 ;  /* 0x000000ff04047287 */ /* 0x000fc80008800000 */
[----:B------:R-:W-:Y:S01]  /*4230*/  ULEA UR4, UR4, UR5, 0x3 ;  /* 0x0000000504047291 */ /* 0x000fe2000f8e18ff */
[----:B-1----:R-:W-:-:S04]  /*4240*/  LOP3.LUT R3, R9, UR6, RZ, 0x3c, !PT ;  /* 0x0000000609037c12 */ /* 0x002fc8000f8e3cff */
[----:B------:R-:W-:Y:S01]  /*4250*/  SHF.L.U32 R3, R3, 0x1f, RZ ;  /* 0x0000001f03037819 */ /* 0x000fe200000006ff */
[----:B------:R-:W-:-:S04]  /*4260*/  IMAD.U32 R0, RZ, RZ, UR4 ;  /* 0x00000004ff007e24 */ /* 0x000fc8000f8e00ff */
[----:B------:R1:W2:Y:S03]  /*4270*/  SYNCS.PHASECHK.TRANS64.TRYWAIT P0, [R0+URZ], R3 ;  /* 0x00000003000075a7 */ /* 0x0002a600080011ff */
[----:B--2---:R-:W-:Y:S05]  /*4280*/  @!P0 NANOSLEEP.SYNCS 0x989680 ;  /* 0x009896800000895d */ /* 0x004fea0003900000 */
[----:B------:R-:W2:Y:S02]  /*4290*/  @!P0 SYNCS.PHASECHK.TRANS64 P0, [R0+URZ], R3 ;  /* 0x00000003000085a7 */ /* 0x000ea400080010ff */
[----:B--2---:R-:W-:Y:S05]  /*42a0*/  @P0 BRA `(.L_x_84) ;  /* 0x0000000000200947 */ /* 0x004fea0003800000 */
.L_x_85:
[----:B--2---:R2:W4:Y:S02]  /*42b0*/  SYNCS.PHASECHK.TRANS64.TRYWAIT P0, [R0+URZ], R3 ;  /* 0x00000003000075a7 */ /* 0x00452400080011ff */
[----:B----4-:R-:W-:Y:S05]  /*42c0*/  @!P0 NANOSLEEP.SYNCS 0x989680 ;  /* 0x009896800000895d */ /* 0x010fea0003900000 */
[----:B------:R-:W4:Y:S02]  /*42d0*/  @!P0 SYNCS.PHASECHK.TRANS64 P0, [R0+URZ], R3 ;  /* 0x00000003000085a7 */ /* 0x000f2400080010ff */
[----:B----4-:R-:W-:Y:S05]  /*42e0*/  @!P0 BRA `(.L_x_85) ;  /* 0xfffffffc00f08947 */ /* 0x010fea000383ffff */
[----:B------:R-:W-:Y:S05]  /*42f0*/  BRA `(.L_x_84) ;  /* 0x00000000000c7947 */ /* 0x000fea0003800000 */
.L_x_82:
[----:B------:R-:W-:-:S04]  /*4300*/  UIADD3 UR4, UPT, UPT, UR17, 0x150, URZ ;  /* 0x0000015011047890 */ /* 0x000fc8000fffe0ff */
[----:B------:R-:W-:-:S09]  /*4310*/  UPRMT UR4, UR34, 0x654, UR4 ;  /* 0x0000065422047896 */ /* 0x000fd20008000004 */
[----:B------:R-:W-:Y:S03]  /*4320*/  SYNCS.ARRIVE.TRANS64.RED.A1T0 RZ, [UR4], RZ ;  /* 0x000000ffffff79a7 */ /* 0x000fe60008100404 */
.L_x_84:
[----:B-12---:R-:W-:Y:S01]  /*4330*/  SHF.L.U32 R3, RZ, 0x1f, RZ ;  /* 0x0000001fff037819 */ /* 0x006fe200000006ff */
[----:B------:R-:W-:Y:S01]  /*4340*/  UIADD3 UR4, UPT, UPT, UR17, 0x150, URZ ;  /* 0x0000015011047890 */ /* 0x000fe2000fffe0ff */
[----:B------:R-:W-:Y:S02]  /*4350*/  PLOP3.LUT P0, PT, PT, PT, UP0, 0x80, 0x8 ;  /* 0x000000000008781c */ /* 0x000fe40003f0f008 */
[----:B------:R-:W1:Y:S02]  /*4360*/  SYNCS.PHASECHK.TRANS64.TRYWAIT P1, [UR17+0x150], R3 ;  /* 0x00015003ff0075a7 */ /* 0x000e640008021111 */
[----:B-1----:R-:W-:Y:S09]  /*4370*/  @!P1 BRA `(.L_x_86) ;  /* 0x0000008000949947 */ /* 0x002ff20003800000 */
.L_x_191:
[----:B------:R-:W-:Y:S01]  /*4380*/  @!UP0 UPRMT UR4, UR34, 0x654, UR4 ;  /* 0x0000065422048896 */ /* 0x000fe20008000004 */
[----:B------:R-:W-:Y:S01]  /*4390*/  UMOV UR5, 0xffff ;  /* 0x0000ffff00057882 */ /* 0x000fe20000000000 */
[----:B------:R-:W-:-:S07]  /*43a0*/  UMOV UR6, 0x1 ;  /* 0x0000000100067882 */ /* 0x000fce0000000000 */
[----:B------:R-:W-:Y:S01]  /*43b0*/  @!P0 SYNCS.ARRIVE.TRANS64.RED.A1T0 RZ, [UR4], RZ ;  /* 0x000000ffffff89a7 */ /* 0x000fe20008100404 */
[----:B------:R-:W-:Y:S01]  /*43c0*/  NOP ;  /* 0x0000000000007918 */ /* 0x000fe20000000000 */
[----:B-1----:R-:W1:Y:S01]  /*43d0*/  LDS R0, [UR8+0x14] ;  /* 0x00001408ff007984 */ /* 0x002e620008000800 */
[----:B------:R-:W-:-:S04]  /*43e0*/  ULOP3.LUT UR4, UR32, 0xffff, URZ, 0xc0, !UPT ;  /* 0x0000ffff20047892 */ /* 0x000fc8000f8ec0ff */
[----:B------:R-:W-:-:S04]  /*43f0*/  USHF.R.U32.HI UR4, URZ, 0x5, UR4 ;  /* 0x00000005ff047899 */ /* 0x000fc80008011604 */
[----:B------:R-:W-:Y:S02]  /*4400*/  USHF.L.U32 UR5, UR5, UR4, URZ ;  /* 0x0000000405057299 */ /* 0x000fe400080006ff */
[----:B------:R-:W-:-:S04]  /*4410*/  USHF.L.U32 UR4, UR6, UR4, URZ ;  /* 0x0000000406047299 */ /* 0x000fc800080006ff */
[----:B-1----:R-:W-:-:S04]  /*4420*/  LOP3.LUT R0, R0, UR5, RZ, 0xc0, !PT ;  /* 0x0000000500007c12 */ /* 0x002fc8000f8ec0ff */
[----:B------:R-:W-:-:S13]  /*4430*/  ISETP.NE.AND P0, PT, R0, UR5, PT ;  /* 0x0000000500007c0c */ /* 0x000fda000bf05270 */
[----:B------:R-:W-:Y:S05]  /*4440*/  @P0 BRA `(.L_x_87) ;  /* 0x0000000000580947 */ /* 0x000fea0003800000 */
[----:B------:R-:W1:Y:S02]  /*4450*/  LDS R0, [UR8+0x18] ;  /* 0x00001808ff007984 */ /* 0x000e640008000800 */
[----:B-1----:R-:W-:-:S04]  /*4460*/  LOP3.LUT R0, R0, UR4, RZ, 0xc0, !PT ;  /* 0x0000000400007c12 */ /* 0x002fc8000f8ec0ff */
[----:B------:R-:W-:-:S13]  /*4470*/  ISETP.NE.AND P0, PT, R0, UR4, PT ;  /* 0x0000000400007c0c */ /* 0x000fda000bf05270 */
[----:B------:R-:W-:Y:S05]  /*4480*/  @P0 BRA `(.L_x_88) ;  /* 0x00000000003c0947 */ /* 0x000fea0003800000 */
[----:B------:R-:W1:Y:S01]  /*4490*/  S2R R2, SR_LANEID ;  /* 0x0000000000027919 */ /* 0x000e620000000000 */
[----:B------:R-:W-:Y:S01]  /*44a0*/  ULOP3.LUT UR5, URZ, UR5, URZ, 0x33, !UPT ;  /* 0x00000005ff057292 */ /* 0x000fe2000f8e33ff */
[----:B------:R-:W-:Y:S01]  /*44b0*/  LOP3.LUT R4, RZ, UR4, RZ, 0x33, !PT ;  /* 0x00000004ff047c12 */ /* 0x000fe2000f8e33ff */
[----:B------:R-:W-:Y:S02]  /*44c0*/  VOTEU.ANY UR4, UPT, PT ;  /* 0x0000000000047886 */ /* 0x000fe400038e0100 */
[----:B------:R-:W-:Y:S01]  /*44d0*/  UFLO.U32 UR4, UR4 ;  /* 0x00000004000472bd */ /* 0x000fe200080e0000 */
[----:B------:R-:W2:Y:S01]  /*44e0*/  REDUX UR6, R4 ;  /* 0x00000000040673c4 */ /* 0x000ea20000000000 */
[----:B------:R-:W-:-:S06]  /*44f0*/  IMAD.U32 R0, RZ, RZ, UR5 ;  /* 0x00000005ff007e24 */ /* 0x000fcc000f8e00ff */
[----:B------:R4:W-:Y:S01]  /*4500*/  UTCATOMSWS.AND URZ, UR5 ;  /* 0x0000000500ff79e3 */ /* 0x0009e20008000000 */
[----:B------:R-:W3:Y:S01]  /*4510*/  REDUX UR7, R0 ;  /* 0x00000000000773c4 */ /* 0x000ee20000000000 */
[----:B-1----:R-:W-:Y:S01]  /*4520*/  ISETP.EQ.U32.AND P0, PT, R2, UR4, PT ;  /* 0x0000000402007c0c */ /* 0x002fe2000bf02070 */
[----:B--2---:R-:W-:Y:S01]  /*4530*/  IMAD.U32 R2, RZ, RZ, UR6 ;  /* 0x00000006ff027e24 */ /* 0x004fe2000f8e00ff */
[----:B---3--:R-:W-:-:S11]  /*4540*/  MOV R3, UR7 ;  /* 0x0000000700037c02 */ /* 0x008fd60008000f00 */
[----:B------:R4:W-:Y:S04]  /*4550*/  @P0 ATOMS.AND RZ, [UR8+0x14], R3 ;  /* 0x00001403ffff098c */ /* 0x0009e8000a800008 */
[----:B------:R4:W-:Y:S01]  /*4560*/  @P0 ATOMS.AND RZ, [UR8+0x18], R2 ;  /* 0x00001802ffff098c */ /* 0x0009e2000a800008 */
[----:B------:R-:W-:Y:S05]  /*4570*/  BRA `(.L_x_89) ;  /* 0x0000000000147947 */ /* 0x000fea0003800000 */
.L_x_88:
[----:B------:R-:W-:Y:S02]  /*4580*/  MOV R2, 0x45a0 ;  /* 0x000045a000027802 */ /* 0x000fe40000000f00 */
[----:B---3-5:R-:W-:Y:S05]  /*4590*/  CALL.REL.NOINC `($__internal_0_$__cuda_sm10x_tcgen05_guardrail_trap_col_being_dealloced_not_returned_by_alloc) ;  /* 0x0000008400747944 */ /* 0x028fea0003c00000 */
[----:B------:R-:W-:Y:S05]  /*45a0*/  BRA `(.L_x_89) ;  /* 0x0000000000087947 */ /* 0x000fea0003800000 */
.L_x_87:
[----:B------:R-:W-:Y:S02]  /*45b0*/  MOV R2, 0x45d0 ;  /* 0x000045d000027802 */ /* 0x000fe40000000f00 */
[----:B---3-5:R-:W-:Y:S05]  /*45c0*/  CALL.REL.NOINC `($__internal_2_$__cuda_sm10x_tcgen05_guardrail_trap_unallocated_columns_being_dealloced) ;  /* 0x0000008400807944 */ /* 0x028fea0003c00000 */
.L_x_89:
[----:B------:R-:W-:Y:S01]  /*45d0*/  NOP ;  /* 0x0000000000007918 */ /* 0x000fe20000000000 */
[----:B----4-:R-:W-:Y:S05]  /*45e0*/  EXIT ;  /* 0x000000000000794d */ /* 0x010fea0003800000 */
.L_x_62:
[----:B------:R-:W-:-:S09]  /*45f0*/  UISETP.NE.OR UP0, UPT, UR17, 0x3, !UP3 ;  /* 0x000000031100788c */ /* 0x000fd2000df05670 */
[----:B------:R-:W-:Y:S05]  /*4600*/  BRA.U UP0, `(.L_x_90) ;  /* 0x0000001100547547 */ /* 0x000fea000b800000 */
[----:B------:R-:W1:Y:S01]  /*4610*/  LDCU UR31, c[0x0][0x370] ;  /* 0x00006e00ff1f77ac */ /* 0x000e620008000800 */
[----:B------:R-:W2:Y:S01]  /*4620*/  LDC.64 R16, c[0x0][0x348] ;  /* 0x0000d200ff107b82 */ /* 0x000ea20000000a00 */
[----:B------:R-:W-:Y:S02]  /*4630*/  HFMA2 R13, -RZ, RZ, 0, 0 ;  /* 0x00000000ff0d7431 */ /* 0x000fe400000001ff */
[----:B------:R-:W-:Y:S01]  /*4640*/  IMAD.MOV.U32 R15, RZ, RZ, 0x1 ;  /* 0x00000001ff0f7424 */ /* 0x000fe200078e00ff */
[----:B------:R-:W1:Y:S01]  /*4650*/  LDCU.128 UR48, c[0x0][0xb10] ;  /* 0x00016200ff3077ac */ /* 0x000e620008000c00 */
[----:B------:R-:W-:Y:S01]  /*4660*/  IMAD.MOV.U32 R14, RZ, RZ, RZ ;  /* 0x000000ffff0e7224 */ /* 0x000fe200078e00ff */
[----:B------:R-:W-:Y:S01]  /*4670*/  MOV R7, 0x4000 ;  /* 0x0000400000077802 */ /* 0x000fe20000000f00 */
[----:B------:R-:W3:Y:S01]  /*4680*/  LDCU UR30, c[0x0][0x374] ;  /* 0x00006e80ff1e77ac */ /* 0x000ee20008000800 */
[----:B------:R-:W4:Y:S01]  /*4690*/  LDC.64 R2, c[0x0][0x888] ;  /* 0x00022200ff027b82 */ /* 0x000f220000000a00 */
[----:B------:R-:W3:Y:S01]  /*46a0*/  LDCU UR15, c[0x0][0xb0c] ;  /* 0x00016180ff0f77ac */ /* 0x000ee20008000800 */
[----:B------:R-:W2:Y:S06]  /*46b0*/  LDCU UR40, c[0x0][0xb20] ;  /* 0x00016400ff2877ac */ /* 0x000eac0008000800 */
[----:B------:R-:W4:Y:S01]  /*46c0*/  LDC.64 R4, c[0x0][0x890] ;  /* 0x00022400ff047b82 */ /* 0x000f220000000a00 */
[----:B------:R-:W2:Y:S01]  /*46d0*/  LDCU UR4, c[0x0][0xb30] ;  /* 0x00016600ff0477ac */ /* 0x000ea20008000800 */
[----:B------:R-:W-:Y:S01]  /*46e0*/  UMOV UR21, 0x400 ;  /* 0x0000040000157882 */ /* 0x000fe20000000000 */
[----:B-1----:R-:W-:-:S02]  /*46f0*/  UIMAD.WIDE.U32 UR6, UR31, UR48, URZ ;  /* 0x000000301f0672a5 */ /* 0x002fc4000f8e00ff */
[----:B---3--:R-:W-:Y:S02]  /*4700*/  UIMAD.WIDE.U32 UR8, UR30, UR51, URZ ;  /* 0x000000331e0872a5 */ /* 0x008fe4000f8e00ff */
[----:B------:R-:W-:Y:S02]  /*4710*/  ULEA UR21, UR47, UR21, 0x18 ;  /* 0x000000152f157291 */ /* 0x000fe4000f8ec0ff */
[----:B------:R-:W-:Y:S02]  /*4720*/  UPLOP3.LUT UP3, UPT, UPT, UPT, UPT, 0x40, 0x4 ;  /* 0x000000000004789c */ /* 0x000fe40003f6e870 */
[----:B------:R-:W-:Y:S01]  /*4730*/  UIADD3 UR37, UPT, UPT, UR21, 0xb8, URZ ;  /* 0x000000b815257890 */ /* 0x000fe2000fffe0ff */
[----:B------:R-:W-:Y:S01]  /*4740*/  UMOV UR6, UR7 ;  /* 0x0000000700067c82 */ /* 0x000fe20008000000 */
[----:B------:R-:W-:Y:S01]  /*4750*/  UMOV UR38, UR9 ;  /* 0x0000000900267c82 */ /* 0x000fe20008000000 */
[----:B------:R-:W-:Y:S02]  /*4760*/  UISETP.GE.AND UP0, UPT, UR42, 0x1, UPT ;  /* 0x000000012a00788c */ /* 0x000fe4000bf06270 */
[----:B------:R-:W-:Y:S01]  /*4770*/  UISETP.NE.AND UP4, UPT, UR42, 0x1, UPT ;  /* 0x000000012a00788c */ /* 0x000fe2000bf85270 */
[----:B------:R-:W1:Y:S01]  /*4780*/  LDCU.64 UR22, c[0x0][0xb28] ;  /* 0x00016500ff1677ac */ /* 0x000e620008000a00 */
[----:B------:R-:W-:-:S02]  /*4790*/  UISETP.NE.AND UP6, UPT, UR15, 0x1, UPT ;  /* 0x000000010f00788c */ /* 0x000fc4000bfc5270 */
[----:B------:R-:W-:Y:S02]  /*47a0*/  UISETP.NE.AND UP5, UPT, UR50, 0x1, UPT ;  /* 0x000000013200788c */ /* 0x000fe4000bfa5270 */
[----:B------:R-:W-:Y:S02]  /*47b0*/  UIADD3 UR33, UPT, UPT, UR21, 0xa0, URZ ;  /* 0x000000a015217890 */ /* 0x000fe4000fffe0ff */
[----:B------:R-:W-:Y:S02]  /*47c0*/  UIADD3 UR25, UPT, UPT, UR21, 0xa8, URZ ;  /* 0x000000a815197890 */ /* 0x000fe4000fffe0ff */
[----:B------:R-:W-:Y:S02]  /*47d0*/  UIADD3 UR17, UPT, UPT, UR21, 0xb0, URZ ;  /* 0x000000b015117890 */ /* 0x000fe4000fffe0ff */
[----:B------:R-:W-:Y:S02]  /*47e0*/  UPRMT UR37, UR47, 0x654, UR37 ;  /* 0x000006542f257896 */ /* 0x000fe40008000025 */
[----:B------:R-:W-:-:S02]  /*47f0*/  USHF.R.U32.HI UR39, URZ, UR49, UR6 ;  /* 0x00000031ff277299 */ /* 0x000fc40008011606 */
[----:B--2---:R-:W-:Y:S02]  /*4800*/  USHF.R.U32.HI UR38, URZ, UR40, UR38 ;  /* 0x00000028ff267299 */ /* 0x004fe40008011626 */
[----:B------:R-:W-:-:S11]  /*4810*/  UISETP.NE.AND UP2, UPT, UR4, 0x1, UPT ;  /* 0x000000010400788c */ /* 0x000fd6000bf45270 */
.L_x_101:
[C---:B------:R-:W-:Y:S02]  /*4820*/  LEA R12, R14.reuse, UR21, 0x3 ;  /* 0x000000150e0c7c11 */ /* 0x040fe4000f8e18ff */
[----:B------:R-:W-:Y:S02]  /*4830*/  SHF.L.U32 R9, R13, 0x1f, RZ ;  /* 0x0000001f0d097819 */ /* 0x000fe400000006ff */
[----:B------:R-:W-:Y:S02]  /*4840*/  LEA R10, R14, UR21, 0x4 ;  /* 0x000000150e0a7c11 */ /* 0x000fe4000f8e20ff */
[----:B--2---:R-:W2:Y:S02]  /*4850*/  SYNCS.PHASECHK.TRANS64.TRYWAIT P0, [R12+URZ+0xf0], R9 ;  /* 0x0000f0090c0075a7 */ /* 0x004ea400080011ff */
[----:B--2---:R-:W-:Y:S05]  /*4860*/  @!P0 BRA `(.L_x_91) ;  /* 0x0000007c00708947 */ /* 0x004fea0003800000 */
.L_x_192:
[----:B--2---:R-:W2:Y:S01]  /*4870*/  LDS.128 R8, [R10+0x160] ;  /* 0x000160000a087984 */ /* 0x004ea20000000c00 */
[----:B------:R-:W-:Y:S01]  /*4880*/  UISETP.GE.AND UP0, UPT, UR42, 0x1, UPT ;  /* 0x000000012a00788c */ /* 0x000fe2000bf06270 */
[----:B------:R-:W-:Y:S01]  /*4890*/  @!PT LDS RZ, [RZ] ;  /* 0x00000000fffff984 */ /* 0x000fe20000000800 */
[----:B------:R-:W-:Y:S01]  /*48a0*/  @!PT LDS RZ, [RZ] ;  /* 0x00000000fffff984 */ /* 0x000fe20000000800 */
[----:B------:R-:W-:Y:S01]  /*48b0*/  @!PT LDS RZ, [RZ] ;  /* 0x00000000fffff984 */ /* 0x000fe20000000800 */
[----:B------:R-:W-:Y:S01]  /*48c0*/  @!PT LDS RZ, [RZ] ;  /* 0x00000000fffff984 */ /* 0x000fe20000000800 */
[----:B------:R3:W-:Y:S06]  /*48d0*/  MEMBAR.ALL.CTA ;  /* 0x0000000000007992 */ /* 0x0007ec0000008000 */
[----:B---3--:R-:W3:Y:S01]  /*48e0*/  FENCE.VIEW.ASYNC.S ;  /* 0x00000000000073c6 */ /* 0x008ee20000000000 */
[----:B--2---:R-:W-:Y:S11]  /*48f0*/  LOP3.LUT P0, RZ, R10, 0x1, RZ, 0xc0, !PT ;  /* 0x000000010aff7812 */ /* 0x004ff6000780c0ff */
[----:B------:R-:W-:Y:S02]  /*4900*/  @!UPT UIADD3 URZ, UPT, UPT, URZ, URZ, URZ ;  /* 0x000000fffffff290 */ /* 0x000fe4000fffe0ff */
[----:B---3--:R-:W-:Y:S01]  /*4910*/  VOTEU.ANY UP1, P0 ;  /* 0x0000000000ff7886 */ /* 0x008fe20000020100 */
[----:B------:R-:W-:Y:S11]  /*4920*/  PLOP3.LUT P0, PT, PT, PT, UP1, 0x80, 0x8 ;  /* 0x000000000008781c */ /* 0x000ff60003f0f018 */
[----:B------:R-:W-:Y:S02]  /*4930*/  @!UPT UIADD3 URZ, UPT, UPT, URZ, URZ, URZ ;  /* 0x000000fffffff290 */ /* 0x000fe4000fffe0ff */
[----:B------:R-:W-:Y:S02]  /*4940*/  @P0 SHF.R.U32.HI R0, RZ, 0x10, R9 ;  /* 0x00000010ff000819 */ /* 0x000fe40000011609 */
[----:B------:R-:W-:Y:S02]  /*4950*/  @P0 MOV R6, R8 ;  /* 0x0000000800060202 */ /* 0x000fe40000000f00 */
[----:B------:R-:W-:Y:S01]  /*4960*/  @P0 R2UR UR4, R0 ;  /* 0x00000000000402ca */ /* 0x000fe200000e0000 */
[----:B------:R-:W-:Y:S01]  /*4970*/  VIADD R0, R12, 0x100 ;  /* 0x000001000c007836 */ /* 0x000fe20000000000 */
[----:B------:R-:W-:Y:S02]  /*4980*/  @P0 LOP3.LUT R8, R9, 0xffff, RZ, 0xc0, !PT ;  /* 0x0000ffff09080812 */ /* 0x000fe400078ec0ff */
[----:B------:R-:W-:Y:S02]  /*4990*/  @P0 R2UR UR6, R6 ;  /* 0x00000000060602ca */ /* 0x000fe400000e0000 */
[----:B------:R-:W-:Y:S02]  /*49a0*/  PRMT R0, RZ, 0x654, R0 ;  /* 0x00000654ff007816 */ /* 0x000fe40000000000 */
[----:B------:R-:W-:Y:S02]  /*49b0*/  @P0 R2UR UR5, R8 ;  /* 0x00000000080502ca */ /* 0x000fe400000e0000 */
[----:B------:R2:W-:Y:S03]  /*49c0*/  SYNCS.ARRIVE.TRANS64.RED.A1T0 RZ, [R0+URZ], RZ ;  /* 0x000000ff00ff79a7 */ /* 0x0005e600081004ff */
[----:B------:R-:W-:Y:S04]  /*49d0*/  @UP1 UMOV UR29, UR4 ;  /* 0x00000004001d1c82 */ /* 0x000fe80008000000 */
[----:B------:R-:W-:Y:S04]  /*49e0*/  @UP1 UMOV UR14, UR6 ;  /* 0x00000006000e1c82 */ /* 0x000fe80008000000 */
[----:B------:R-:W-:Y:S01]  /*49f0*/  @UP1 UMOV UR13, UR5 ;  /* 0x00000005000d1c82 */ /* 0x000fe20008000000 */
[----:B------:R-:W-:Y:S05]  /*4a00*/  BRA.U !UP0, `(.L_x_92) ;  /* 0x0000000108a47547 */ /* 0x000fea000b800000 */
[----:B------:R-:W-:Y:S02]  /*4a10*/  UIMAD.WIDE.U32 UR18, UR13, UR51, URZ ;  /* 0x000000330d1272a5 */ /* 0x000fe4000f8e00ff */
[----:B------:R-:W-:Y:S02]  /*4a20*/  UIMAD.WIDE.U32 UR26, UR14, UR48, URZ ;  /* 0x000000300e1a72a5 */ /* 0x000fe4000f8e00ff */
[----:B------:R-:W-:Y:S02]  /*4a30*/  USEL UR4, UR30, UR38, !UP5 ;  /* 0x000000261e047287 */ /* 0x000fe4000e800000 */
[----:B------:R-:W-:Y:S02]  /*4a40*/  USEL UR7, UR31, UR39, !UP6 ;  /* 0x000000271f077287 */ /* 0x000fe4000f000000 */
[----:B-1----:R-:W-:Y:S02]  /*4a50*/  UIMAD.WIDE.U32 UR8, UR4, UR22, URZ ;  /* 0x00000016040872a5 */ /* 0x002fe4000f8e00ff */
[----:B------:R-:W-:Y:S01]  /*4a60*/  UIMAD.WIDE.U32 UR10, UR7, UR22, URZ ;  /* 0x00000016070a72a5 */ /* 0x000fe2000f8e00ff */
[----:B------:R-:W-:Y:S02]  /*4a70*/  UMOV UR5, UR19 ;  /* 0x0000001300057c82 */ /* 0x000fe40008000000 */
[----:B------:R-:W-:Y:S03]  /*4a80*/  USHF.R.U32.HI UR6, URZ, UR40, UR5 ;  /* 0x00000028ff067299 */ /* 0x000fe60008011605 */
[----:B------:R-:W-:Y:S01]  /*4a90*/  UMOV UR5, UR27 ;  /* 0x0000001b00057c82 */ /* 0x000fe20008000000 */
[----:B------:R-:W-:Y:S02]  /*4aa0*/  USEL UR6, UR13, UR6, !UP5 ;  /* 0x000000060d067287 */ /* 0x000fe4000e800000 */
[----:B------:R-:W-:Y:S03]  /*4ab0*/  USHF.R.U32.HI UR12, URZ, UR49, UR5 ;  /* 0x00000031ff0c7299 */ /* 0x000fe60008011605 */
[----:B------:R-:W-:Y:S02]  /*4ac0*/  UMOV UR5, UR9 ;  /* 0x0000000900057c82 */ /* 0x000fe40008000000 */
[----:B------:R-:W-:Y:S03]  /*4ad0*/  @UP4 USHF.R.U32.HI UR4, URZ, UR23, UR5 ;  /* 0x00000017ff044299 */ /* 0x000fe60008011605 */
[----:B------:R-:W-:Y:S01]  /*4ae0*/  UMOV UR5, UR11 ;  /* 0x0000000b00057c82 */ /* 0x000fe20008000000 */
[----:B------:R-:W-:Y:S02]  /*4af0*/  UIMAD UR4, UR42, UR4, URZ ;  /* 0x000000042a0472a4 */ /* 0x000fe4000f8e02ff */
[----:B------:R-:W-:Y:S02]  /*4b00*/  @UP4 USHF.R.U32.HI UR7, URZ, UR23, UR5 ;  /* 0x00000017ff074299 */ /* 0x000fe40008011605 */
[----:B------:R-:W-:Y:S02]  /*4b10*/  UIMAD.WIDE.U32 UR10, UR6, UR22, URZ ;  /* 0x00000016060a72a5 */ /* 0x000fe4000f8e00ff */
[----:B------:R-:W-:Y:S02]  /*4b20*/  USEL UR5, UR14, UR12, !UP6 ;  /* 0x0000000c0e057287 */ /* 0x000fe4000f000000 */
[----:B------:R-:W-:Y:S02]  /*4b30*/  UIMAD UR8, UR42, UR7, URZ ;  /* 0x000000072a0872a4 */ /* 0x000fe4000f8e02ff */
[----:B------:R-:W-:Y:S03]  /*4b40*/  UISETP.GE.AND UP0, UPT, UR6, UR4, UPT ;  /* 0x000000040600728c */ /* 0x000fe6000bf06270 */
[----:B------:R-:W-:Y:S01]  /*4b50*/  UMOV UR4, UR11 ;  /* 0x0000000b00047c82 */ /* 0x000fe20008000000 */
[----:B------:R-:W-:Y:S02]  /*4b60*/  UISETP.GE.OR UP0, UPT, UR5, UR8, UP0 ;  /* 0x000000080500728c */ /* 0x000fe40008706670 */
[----:B------:R-:W-:Y:S02]  /*4b70*/  USHF.R.U32.HI UR4, URZ, UR23, UR4 ;  /* 0x00000017ff047299 */ /* 0x000fe40008011604 */
[----:B------:R-:W-:Y:S02]  /*4b80*/  UIMAD.WIDE.U32 UR8, UR5, UR22, URZ ;  /* 0x00000016050872a5 */ /* 0x000fe4000f8e00ff */
[----:B------:R-:W-:Y:S04]  /*4b90*/  USEL UR10, UR6, UR4, !UP4 ;  /* 0x00000004060a7287 */ /* 0x000fe8000e000000 */
[----:B------:R-:W-:Y:S01]  /*4ba0*/  UIADD3 UR11, UPT, UPT, -UR10, URZ, URZ ;  /* 0x000000ff0a0b7290 */ /* 0x000fe2000fffe1ff */
[----:B------:R-:W-:Y:S02]  /*4bb0*/  @!UP0 UMOV UR4, UR9 ;  /* 0x0000000900048c82 */ /* 0x000fe40008000000 */
[----:B------:R-:W-:Y:S02]  /*4bc0*/  @!UP0 USHF.R.U32.HI UR4, URZ, UR23, UR4 ;  /* 0x00000017ff048299 */ /* 0x000fe40008011604 */
[----:B------:R-:W-:Y:S02]  /*4bd0*/  UIMAD UR8, UR42, UR11, UR6 ;  /* 0x0000000b2a0872a4 */ /* 0x000fe4000f8e0206 */
[----:B------:R-:W-:Y:S04]  /*4be0*/  @!UP0 USEL UR4, UR5, UR4, !UP4 ;  /* 0x0000000405048287 */ /* 0x000fe8000e000000 */
[----:B------:R-:W-:Y:S02]  /*4bf0*/  @!UP0 UIMAD UR8, UR7, UR8, UR4 ;  /* 0x00000008070882a4 */ /* 0x000fe4000f8e0204 */
[----:B------:R-:W-:Y:S02]  /*4c00*/  @!UP0 UIADD3 UR9, UPT, UPT, UR10, -UR4, URZ ;  /* 0x800000040a098290 */ /* 0x000fe4000fffe0ff */
[----:B------:R-:W-:Y:S02]  /*4c10*/  UIADD3 UR4, UPT, UPT, -UR5, URZ, URZ ;  /* 0x000000ff05047290 */ /* 0x000fe4000fffe1ff */
[----:B------:R-:W-:Y:S02]  /*4c20*/  UIADD3 UR7, UPT, UPT, -UR6, URZ, URZ ;  /* 0x000000ff06077290 */ /* 0x000fe4000fffe1ff */
[----:B------:R-:W-:Y:S02]  /*4c30*/  @!UP0 UIMAD UR6, UR9, UR42, UR5 ;  /* 0x0000002a090682a4 */ /* 0x000fe4000f8e0205 */
[----:B------:R-:W-:Y:S02]  /*4c40*/  UIMAD UR14, UR15, UR4, UR14 ;  /* 0x000000040f0e72a4 */ /* 0x000fe4000f8e020e */
[----:B------:R-:W-:Y:S01]  /*4c50*/  UIMAD UR13, UR50, UR7, UR13 ;  /* 0x00000007320d72a4 */ /* 0x000fe2000f8e020d */
[----:B------:R-:W-:Y:S02]  /*4c60*/  @!UP0 UMOV UR5, UR8 ;  /* 0x0000000800058c82 */ /* 0x000fe40008000000 */
[----:B------:R-:W-:Y:S02]  /*4c70*/  UIMAD UR14, UR5, UR15, UR14 ;  /* 0x0000000f050e72a4 */ /* 0x000fe4000f8e020e */
[----:B------:R-:W-:Y:S11]  /*4c80*/  UIMAD UR13, UR6, UR50, UR13 ;  /* 0x00000032060d72a4 */ /* 0x000ff6000f8e020d */
[----:B------:R-:W-:Y:S01]  /*4c90*/  @!UPT UIADD3 URZ, UPT, UPT, URZ, URZ, URZ ;  /* 0x000000fffffff290 */ /* 0x000fe2000fffe0ff */
.L_x_92:
[----:B------:R-:W3:Y:S01]  /*4ca0*/  @!UP2 LDCU.128 UR8, c[0x0][0xb10] ;  /* 0x00016200ff08a7ac */ /* 0x000ee20008000c00 */
[C---:B----4-:R-:W-:Y:S02]  /*4cb0*/  ISETP.NE.U32.AND P1, PT, R4.reuse, RZ, PT ;  /* 0x000000ff0400720c */ /* 0x050fe40003f25070 */
[----:B------:R-:W-:Y:S02]  /*4cc0*/  ISETP.NE.U32.AND P0, PT, R4, RZ, PT ;  /* 0x000000ff0400720c */ /* 0x000fe40003f05070 */
[C---:B------:R-:W-:Y:S02]  /*4cd0*/  ISETP.NE.AND.EX P1, PT, R5.reuse, RZ, PT, P1 ;  /* 0x000000ff0500720c */ /* 0x040fe40003f25310 */
[----:B------:R-:W-:Y:S01]  /*4ce0*/  ISETP.NE.AND.EX P0, PT, R5, RZ, PT, P0 ;  /* 0x000000ff0500720c */ /* 0x000fe20003f05300 */
[----:B------:R-:W4:Y:S01]  /*4cf0*/  @!UP2 LDCU UR5, c[0x0][0xb0c] ;  /* 0x00016180ff05a7ac */ /* 0x000f220008000800 */
[----:B------:R-:W-:Y:S01]  /*4d00*/  SHF.L.U32 R9, R15, 0x1f, RZ ;  /* 0x0000001f0f097819 */ /* 0x000fe200000006ff */
[----:B------:R-:W-:Y:S02]  /*4d10*/  USHF.L.U32 UR35, UR16, 0x7, URZ ;  /* 0x0000000710237899 */ /* 0x000fe400080006ff */
[----:B------:R-:W-:Y:S02]  /*4d20*/  USHF.L.U32 UR34, UR20, 0x8, URZ ;  /* 0x0000000814227899 */ /* 0x000fe400080006ff */
[----:B---3--:R-:W-:Y:S07]  /*4d30*/  UIMAD.WIDE.U32 UR6, UR14, UR8, URZ ;  /* 0x000000080e0672a5 */ /* 0x008fee000f8e00ff */
[----:B------:R-:W-:Y:S01]  /*4d40*/  @!UP2 UMOV UR4, UR7 ;  /* 0x000000070004ac82 */ /* 0x000fe20008000000 */
[----:B----4-:R-:W-:Y:S02]  /*4d50*/  @!UP2 UISETP.NE.AND UP0, UPT, UR5, 0x1, UPT ;  /* 0x000000010500a88c */ /* 0x010fe4000bf05270 */
[----:B------:R-:W-:Y:S02]  /*4d60*/  @!UP2 USHF.R.U32.HI UR4, URZ, UR9, UR4 ;  /* 0x00000009ff04a299 */ /* 0x000fe40008011604 */
[----:B------:R-:W-:Y:S02]  /*4d70*/  UIMAD.WIDE.U32 UR6, UR13, UR11, URZ ;  /* 0x0000000b0d0672a5 */ /* 0x000fe4000f8e00ff */
[----:B------:R-:W-:Y:S02]  /*4d80*/  @!UP2 USEL UR8, UR14, UR4, !UP0 ;  /* 0x000000040e08a287 */ /* 0x000fe4000c000000 */
[----:B------:R-:W-:Y:S03]  /*4d90*/  @!UP2 UISETP.NE.AND UP0, UPT, UR10, 0x1, UPT ;  /* 0x000000010a00a88c */ /* 0x000fe6000bf05270 */
[----:B------:R-:W-:Y:S02]  /*4da0*/  @!UP2 UMOV UR6, UR7 ;  /* 0x000000070006ac82 */ /* 0x000fe40008000000 */
[----:B------:R-:W3:Y:S02]  /*4db0*/  @!UP2 LDCU UR4, c[0x0][0xb20] ;  /* 0x00016400ff04a7ac */ /* 0x000ee40008000800 */
[----:B---3--:R-:W-:Y:S04]  /*4dc0*/  @!UP2 USHF.R.U32.HI UR6, URZ, UR4, UR6 ;  /* 0x00000004ff06a299 */ /* 0x008fe80008011606 */
[----:B------:R-:W-:Y:S04]  /*4dd0*/  @!UP2 USEL UR6, UR13, UR6, !UP0 ;  /* 0x000000060d06a287 */ /* 0x000fe8000c000000 */
[----:B------:R-:W-:Y:S02]  /*4de0*/  @!UP2 UIADD3 UR4, UPT, UPT, -UR8, UR6, URZ ;  /* 0x000000060804a290 */ /* 0x000fe4000fffe1ff */
[----:B------:R-:W-:Y:S02]  /*4df0*/  @!UP2 UIADD3 UR6, UPT, UPT, UR8, -UR6, URZ ;  /* 0x800000060806a290 */ /* 0x000fe4000fffe0ff */
[----:B------:R-:W-:Y:S02]  /*4e00*/  @!UP2 UIMAD UR14, UR4, UR5, UR14 ;  /* 0x00000005040ea2a4 */ /* 0x000fe4000f8e020e */
[----:B------:R-:W-:Y:S01]  /*4e10*/  @!UP2 UIMAD UR13, UR6, UR10, UR13 ;  /* 0x0000000a060da2a4 */ /* 0x000fe2000f8e020d */
[----:B------:R-:W-:Y:S11]  /*4e20*/  BRA.U UP3, `(.L_x_93) ;  /* 0x0000000103107547 */ /* 0x000ff6000b800000 */
[----:B--2---:R-:W-:Y:S04]  /*4e30*/  MOV R0, UR41 ;  /* 0x0000002900007c02 */ /* 0x004fe80008000f00 */
[----:B------:R-:W-:Y:S04]  /*4e40*/  SHF.L.U32 R11, R0, 0x1f, RZ ;  /* 0x0000001f000b7819 */ /* 0x000fe800000006ff */
[----:B------:R-:W2:Y:S02]  /*4e50*/  SYNCS.PHASECHK.TRANS64.TRYWAIT P2, [UR21+0xe8], R11 ;  /* 0x0000e80bff0075a7 */ /* 0x000ea40008041115 */
[----:B--2---:R-:W-:Y:S05]  /*4e60*/  @!P2 BRA `(.L_x_94) ;  /* 0x000000780004a947 */ /* 0x004fea0003800000 */
.L_x_93:
[----:B------:R-:W-:Y:S05]  /*4e70*/  @!P1 BRA `(.L_x_95) ;  /* 0x0000000000309947 */ /* 0x000fea0003800000 */
[----:B------:R-:W-:Y:S01]  /*4e80*/  ISETP.NE.U32.AND P1, PT, R2, RZ, PT ;  /* 0x000000ff0200720c */ /* 0x000fe20003f25070 */
[----:B------:R-:W3:Y:S01]  /*4e90*/  LDCU.64 UR4, c[0x0][0x358] ;  /* 0x00006b00ff0477ac */ /* 0x000ee20008000a00 */
[----:B------:R-:W-:Y:S02]  /*4ea0*/  IMAD.MOV.U32 R146, RZ, RZ, 0x1 ;  /* 0x00000001ff927424 */ /* 0x000fe400078e00ff */
[----:B------:R-:W-:Y:S11]  /*4eb0*/  ISETP.NE.AND.EX P1, PT, R3, RZ, PT, P1 ;  /* 0x000000ff0300720c */ /* 0x000ff60003f25310 */
[----:B------:R-:W-:Y:S02]  /*4ec0*/  @!UPT UIADD3 URZ, UPT, UPT, URZ, URZ, URZ ;  /* 0x000000fffffff290 */ /* 0x000fe4000fffe0ff */
[----:B--2---:R-:W2:Y:S01]  /*4ed0*/  @P1 LDC.64 R10, c[0x0][0x888] ;  /* 0x00022200ff0a1b82 */ /* 0x004ea20000000a00 */
[----:B------:R-:W-:Y:S04]  /*4ee0*/  @P1 IMAD R0, R4, UR36, RZ ;  /* 0x0000002404001c24 */ /* 0x000fe8000f8e02ff */
[----:B--2---:R-:W-:Y:S04]  /*4ef0*/  @P1 IMAD.WIDE R10, R0, 0x4, R10 ;  /* 0x00000004000a1825 */ /* 0x004fe800078e020a */
[----:B------:R-:W-:Y:S01]  /*4f00*/  HFMA2 R0, -RZ, RZ, 0, 5.9604644775390625e-08 ;  /* 0x00000001ff007431 */ /* 0x000fe200000001ff */
[----:B---3-5:R3:W5:Y:S04]  /*4f10*/  @P1 LDG.E R73, desc[UR4][R10.64] ;  /* 0x000000040a491981 */ /* 0x028768000c1e1900 */
[----:B------:R-:W-:Y:S01]  /*4f20*/  @!P1 PRMT R146, R0, 0x7610, R146 ;  /* 0x0000761000929816 */ /* 0x000fe20000000092 */
[----:B---3--:R-:W4:Y:S06]  /*4f30*/  @!P1 LDC R73, c[0x0][0x880] ;  /* 0x00022000ff499b82 */ /* 0x008f2c0000000800 */
.L_x_95:
[----:B----45:R-:W-:Y:S01]  /*4f40*/  @!P0 FSETP.EQ.AND P1, PT, R73, RZ, PT ;  /* 0x000000ff4900820b */ /* 0x030fe20003f22000 */
[----:B------:R-:W-:Y:S01]  /*4f50*/  @!UPT UIADD3 URZ, UPT, UPT, URZ, URZ, URZ ;  /* 0x000000fffffff290 */ /* 0x000fe2000fffe0ff */
[----:B------:R-:W-:Y:S11]  /*4f60*/  @!P0 BRA `(.L_x_96) ;  /* 0x0000000000188947 */ /* 0x000ff60003800000 */
[----:B------:R-:W-:Y:S02]  /*4f70*/  LOP3.LUT P0, RZ, R146, 0xff, RZ, 0xc0, !PT ;  /* 0x000000ff92ff7812 */ /* 0x000fe4000780c0ff */
[----:B------:R-:W-:Y:S04]  /*4f80*/  ISETP.NE.U32.AND P1, PT, R2, RZ, PT ;  /* 0x000000ff0200720c */ /* 0x000fe80003f25070 */
[----:B------:R-:W-:Y:S04]  /*4f90*/  ISETP.NE.AND.EX P1, PT, R3, RZ, PT, P1 ;  /* 0x000000ff0300720c */ /* 0x000fe80003f25310 */
[----:B------:R-:W-:Y:S03]  /*4fa0*/  PLOP3.LUT P1, PT, P1, PT, PT, 0x8, 0x80 ;  /* 0x000000000080781c */ /* 0x000fe60000f2e170 */
[----:B------:R-:W-:Y:S11]  /*4fb0*/  @P0 FSETP.EQ.AND P1, PT, R73, RZ, PT ;  /* 0x000000ff4900020b */ /* 0x000ff60003f22000 */
[----:B------:R-:W-:Y:S02]  /*4fc0*/  @!UPT UIADD3 URZ, UPT, UPT, URZ, URZ, URZ ;  /* 0x000000fffffff290 */ /* 0x000fe4000fffe0ff */
.L_x_96:
[----:B------:R-:W3:Y:S01]  /*4fd0*/  SYNCS.PHASECHK.TRANS64.TRYWAIT P2, [UR21+0xc0], R9 ;  /* 0x0000c009ff0075a7 */ /* 0x000ee20008041115 */
[----:B------:R-:W-:Y:S04]  /*4fe0*/  ELECT P0, URZ, PT ;  /* 0x0000000000ff782f */ /* 0x000fe80003800000 */
[----:B------:R-:W-:Y:S11]  /*4ff0*/  PLOP3.LUT P1, PT, P1, P0, PT, 0xf2, 0x2f ;  /* 0x00000000002f781c */ /* 0x000ff60000f21e72 */
[----:B------:R-:W-:Y:S02]  /*5000*/  @!UPT UIADD3 URZ, UPT, UPT, URZ, URZ, URZ ;  /* 0x000000fffffff290 */ /* 0x000fe4000fffe0ff */
[----:B------:R-:W-:Y:S05]  /*5010*/  @!P1 IADD3 R8, P0, PT, R16, 0x580, RZ ;  /* 0x0000058010089810 */ /* 0x000fea0007f1e0ff */
[----:B------:R-:W-:Y:S01]  /*5020*/  @!P1 IMAD.X R6, RZ, RZ, R17, P0 ;  /* 0x000000ffff069224 */ /* 0x000fe200000e0611 */
[----:B---3--:R-:W-:Y:S07]  /*5030*/  @!P2 BRA `(.L_x_97) ;  /* 0x0000007400a8a947 */ /* 0x008fee0003800000 */
.L_x_195:
[----:B------:R-:W-:Y:S01]  /*5040*/  @!P1 R2UR UR5, R8 ;  /* 0x00000000080592ca */ /* 0x000fe200000e0000 */
[----:B------:R-:W-:Y:S01]  /*5050*/  VOTEU.ALL UP0, P1 ;  /* 0x0000000000ff7886 */ /* 0x000fe20000800000 */
[----:B------:R-:W-:Y:S01]  /*5060*/  @!P1 R2UR UR4, R6 ;  /* 0x00000000060492ca */ /* 0x000fe200000e0000 */
[----:B--2---:R-:W-:Y:S01]  /*5070*/  @!P1 IMAD.MOV.U32 R0, RZ, RZ, 0x4000 ;  /* 0x00004000ff009424 */ /* 0x004fe200078e00ff */
[----:B------:R-:W-:Y:S01]  /*5080*/  UMOV UR8, 0x0 ;  /* 0x0000000000087882 */ /* 0x000fe20000000000 */
[----:B------:R-:W-:Y:S01]  /*5090*/  UMOV UR9, 0x10000000 ;  /* 0x1000000000097882 */ /* 0x000fe20000000000 */
[----:B------:R-:W-:Y:S01]  /*50a0*/  @!UP0 UIADD3 UR32, UPT, UPT, UR21, 0x400, URZ ;  /* 0x0000040015208890 */ /* 0x000fe2000fffe0ff */
[----:B------:R-:W-:Y:S01]  /*50b0*/  @!P1 IADD3 R8, P0, PT, R16, 0x580, RZ ;  /* 0x0000058010089810 */ /* 0x000fe20007f1e0ff */
[----:B------:R-:W-:Y:S01]  /*50c0*/  VOTEU.ALL UP0, P1 ;  /* 0x0000000000ff7886 */ /* 0x000fe20000800000 */
[----:B------:R-:W-:Y:S03]  /*50d0*/  UPRMT UR6, UR47, 0x654, UR33 ;  /* 0x000006542f067896 */ /* 0x000fe60008000021 */
[----:B------:R-:W-:Y:S02]  /*50e0*/  @!P1 IMAD.X R6, RZ, RZ, R17, P0 ;  /* 0x000000ffff069224 */ /* 0x000fe400000e0611 */
[----:B------:R-:W-:Y:S02]  /*50f0*/  IMAD.U32 R10, RZ, RZ, UR5 ;  /* 0x00000005ff0a7e24 */ /* 0x000fe4000f8e00ff */
[----:B------:R-:W-:Y:S03]  /*5100*/  IMAD.U32 R11, RZ, RZ, UR4 ;  /* 0x00000004ff0b7e24 */ /* 0x000fe6000f8e00ff */
[----:B------:R-:W-:Y:S02]  /*5110*/  @!P1 R2UR UR4, R10 ;  /* 0x000000000a0492ca */ /* 0x000fe400000e0000 */
[----:B------:R-:W-:Y:S11]  /*5120*/  @!P1 R2UR UR5, R11 ;  /* 0x000000000b0592ca */ /* 0x000ff600000e0000 */
[----:B------:R-:W-:Y:S02]  /*5130*/  @!UPT UIADD3 URZ, UPT, UPT, URZ, URZ, URZ ;  /* 0x000000fffffff290 */ /* 0x000fe4000fffe0ff */
[----:B------:R2:W-:Y:S01]  /*5140*/  @!UP0 UTMALDG.3D [UR32], [UR4], desc[UR8] ;  /* 0x00000820040085b4 */ /* 0x0005e20008011000 */
[----:B------:R2:W-:Y:S01]  /*5150*/  @!P1 SYNCS.ARRIVE.TRANS64.RED.A0TR RZ, [UR21+0xa0], R0 ;  /* 0x0000a000ffff99a7 */ /* 0x0005e20008300415 */
[----:B------:R-:W-:Y:S01]  /*5160*/  SYNCS.ARRIVE.TRANS64.RED.A1T0 RZ, [UR6], RZ ;  /* 0x000000ffffff79a7 */ /* 0x000fe20008100406 */
[----:B------:R-:W3:Y:S02]  /*5170*/  SYNCS.PHASECHK.TRANS64.TRYWAIT P2, [UR21+0xc8], R9 ;  /* 0x0000c809ff0075a7 */ /* 0x000ee40008041115 */
[----:B--23--:R-:W-:Y:S05]  /*5180*/  @!P2 BRA `(.L_x_98) ;  /* 0x00000074006ca947 */ /* 0x00cfea0003800000 */
.L_x_197:
        /* <DEDUP_REMOVED lines=8> */
[----:B------:R-:W-:Y:S01]  /*5210*/  @!UP0 UIADD3 UR24, UPT, UPT, UR21, 0x4400, URZ ;  /* 0x0000440015188890 */ /* 0x000fe2000fffe0ff */
[----:B------:R-:W-:Y:S01]  /*5220*/  VOTEU.ALL UP0, P1 ;  /* 0x0000000000ff7886 */ /* 0x000fe20000800000 */
[----:B------:R-:W-:Y:S01]  /*5230*/  UMOV UR27, UR35 ;  /* 0x00000023001b7c82 */ /* 0x000fe20008000000 */
[----:B------:R-:W-:Y:S02]  /*5240*/  UMOV UR28, UR36 ;  /* 0x00000024001c7c82 */ /* 0x000fe40008000000 */
[----:B------:R-:W-:Y:S01]  /*5250*/  IMAD.U32 R10, RZ, RZ, UR5 ;  /* 0x00000005ff0a7e24 */ /* 0x000fe2000f8e00ff */
[----:B------:R-:W-:Y:S01]  /*5260*/  UPRMT UR6, UR47, 0x654, UR25 ;  /* 0x000006542f067896 */ /* 0x000fe20008000019 */
[----:B------:R-:W-:Y:S02]  /*5270*/  IMAD.U32 R11, RZ, RZ, UR4 ;  /* 0x00000004ff0b7e24 */ /* 0x000fe4000f8e00ff */
[----:B------:R-:W-:Y:S01]  /*5280*/  @!P1 IMAD.X R6, RZ, RZ, R17, P0 ;  /* 0x000000ffff069224 */ /* 0x000fe200000e0611 */
        /* <DEDUP_REMOVED lines=8> */
.L_x_199:
[----:B------:R-:W-:Y:S01]  /*5310*/  @!P1 R2UR UR5, R8 ;  /* 0x00000000080592ca */ /* 0x000fe200000e0000 */
[----:B------:R-:W-:Y:S01]  /*5320*/  VOTEU.ALL UP0, P1 ;  /* 0x0000000000ff7886 */ /* 0x000fe20000800000 */
[----:B------:R-:W-:Y:S01]  /*5330*/  @!P1 R2UR UR4, R6 ;  /* 0x00000000060492ca */ /* 0x000fe200000e0000 */
[----:B--2---:R-:W-:Y:S01]  /*5340*/  @!P1 IMAD.MOV.U32 R0, RZ, RZ, 0x4000 ;  /* 0x00004000ff009424 */ /* 0x004fe200078e00ff */
[----:B------:R-:W-:Y:S01]  /*5350*/  UMOV UR8, 0x0 ;  /* 0x0000000000087882 */ /* 0x000fe20000000000 */
[----:B------:R-:W-:Y:S01]  /*5360*/  UMOV UR9, 0x10000000 ;  /* 0x1000000000097882 */ /* 0x000fe20000000000 */
[----:B------:R-:W-:Y:S01]  /*5370*/  @!UP0 UIADD3 UR18, UPT, UPT, UR34, 0x80, URZ ;  /* 0x0000008022128890 */ /* 0x000fe2000fffe0ff */
[----:B------:R-:W-:Y:S01]  /*5380*/  VIADD R14, R14, 0x1 ;  /* 0x000000010e0e7836 */ /* 0x000fe20000000000 */
[----:B------:R-:W-:Y:S01]  /*5390*/  @!UP0 UIADD3 UR16, UPT, UPT, UR21, 0x8400, URZ ;  /* 0x0000840015108890 */ /* 0x000fe2000fffe0ff */
[----:B------:R-:W-:Y:S01]  /*53a0*/  VOTEU.ALL UP0, P1 ;  /* 0x0000000000ff7886 */ /* 0x000fe20000800000 */
[----:B------:R-:W-:Y:S01]  /*53b0*/  UMOV UR19, UR35 ;  /* 0x0000002300137c82 */ /* 0x000fe20008000000 */
[----:B------:R-:W-:Y:S02]  /*53c0*/  UMOV UR20, UR36 ;  /* 0x0000002400147c82 */ /* 0x000fe40008000000 */
[----:B------:R-:W-:Y:S01]  /*53d0*/  IMAD.U32 R10, RZ, RZ, UR5 ;  /* 0x00000005ff0a7e24 */ /* 0x000fe2000f8e00ff */
[----:B------:R-:W-:Y:S01]  /*53e0*/  UPRMT UR6, UR47, 0x654, UR17 ;  /* 0x000006542f067896 */ /* 0x000fe20008000011 */
        /* <DEDUP_REMOVED lines=9> */
.L_x_201:
[----:B------:R-:W-:Y:S01]  /*5480*/  @!P1 IADD3 R6, P0, PT, R16, 0x580, RZ ;  /* 0x0000058010069810 */ /* 0x000fe20007f1e0ff */
[----:B------:R-:W-:Y:S01]  /*5490*/  VOTEU.ALL UP0, P1 ;  /* 0x0000000000ff7886 */ /* 0x000fe20000800000 */
[----:B------:R-:W-:Y:S01]  /*54a0*/  UMOV UR6, 0x0 ;  /* 0x0000000000067882 */ /* 0x000fe20000000000 */
[----:B------:R-:W-:Y:S01]  /*54b0*/  UMOV UR7, 0x10000000 ;  /* 0x1000000000077882 */ /* 0x000fe20000000000 */
[----:B------:R-:W-:Y:S01]  /*54c0*/  @!P1 R2UR UR5, R6 ;  /* 0x00000000060592ca */ /* 0x000fe200000e0000 */
[----:B--2---:R-:W-:Y:S01]  /*54d0*/  @!P1 IMAD.X R0, RZ, RZ, R17, P0 ;  /* 0x000000ffff009224 */ /* 0x004fe200000e0611 */
[----:B------:R-:W-:Y:S01]  /*54e0*/  @!UP0 UIADD3 UR10, UPT, UPT, UR34, 0xc0, URZ ;  /* 0x000000c0220a8890 */ /* 0x000fe2000fffe0ff */
[----:B------:R-:W-:Y:S01]  /*54f0*/  R2UR UR16, R148 ;  /* 0x00000000941072ca */ /* 0x000fe200000e0000 */
[----:B------:R-:W-:Y:S01]  /*5500*/  @!UP0 UIADD3 UR8, UPT, UPT, UR21, 0xc400, URZ ;  /* 0x0000c40015088890 */ /* 0x000fe2000fffe0ff */
[----:B------:R-:W-:Y:S01]  /*5510*/  ISETP.NE.AND P0, PT, R14, 0x2, PT ;  /* 0x000000020e00780c */ /* 0x000fe20003f05270 */
[----:B------:R-:W-:Y:S01]  /*5520*/  @!UP0 UIADD3 UR9, UPT, UPT, UR21, 0xb8, URZ ;  /* 0x000000b815098890 */ /* 0x000fe2000fffe0ff */
[----:B------:R-:W-:Y:S01]  /*5530*/  @!P1 R2UR UR4, R0 ;  /* 0x00000000000492ca */ /* 0x000fe200000e0000 */
[----:B------:R-:W-:Y:S01]  /*5540*/  VOTEU.ALL UP0, P1 ;  /* 0x0000000000ff7886 */ /* 0x000fe20000800000 */
[----:B------:R-:W-:Y:S01]  /*5550*/  UMOV UR11, UR35 ;  /* 0x00000023000b7c82 */ /* 0x000fe20008000000 */
[----:B------:R-:W-:Y:S01]  /*5560*/  UMOV UR12, UR36 ;  /* 0x00000024000c7c82 */ /* 0x000fe20008000000 */
[----:B------:R-:W-:Y:S01]  /*5570*/  SEL R0, RZ, 0x1, P0 ;  /* 0x00000001ff007807 */ /* 0x000fe20000000000 */
[----:B------:R-:W-:Y:S01]  /*5580*/  UIADD3 UR20, UPT, UPT, UR13, UR63, URZ ;  /* 0x0000003f0d147290 */ /* 0x000fe2000fffe0ff */
[----:B------:R-:W-:Y:S01]  /*5590*/  IMAD.U32 R8, RZ, RZ, UR5 ;  /* 0x00000005ff087e24 */ /* 0x000fe2000f8e00ff */
[----:B------:R-:W-:Y:S01]  /*55a0*/  LOP3.LUT R15, R15, 0x1, RZ, 0x3c, !PT ;  /* 0x000000010f0f7812 */ /* 0x000fe200078e3cff */
[----:B------:R-:W-:Y:S01]  /*55b0*/  UPLOP3.LUT UP3, UPT, UPT, UPT, UPT, 0x80, 0x8 ;  /* 0x000000000008789c */ /* 0x000fe20003f6f070 */
[----:B------:R-:W-:Y:S01]  /*55c0*/  LOP3.LUT R13, R13, R0, RZ, 0x3c, !PT ;  /* 0x000000000d0d7212 */ /* 0x000fe200078e3cff */
[----:B------:R-:W-:Y:S01]  /*55d0*/  UIADD3 UR16, UPT, UPT, UR14, UR16, URZ ;  /* 0x000000100e107290 */ /* 0x000fe2000fffe0ff */
[----:B------:R-:W-:Y:S01]  /*55e0*/  SEL R14, R14, RZ, P0 ;  /* 0x000000ff0e0e7207 */ /* 0x000fe20000000000 */
[----:B------:R-:W-:Y:S01]  /*55f0*/  UMOV UR36, UR29 ;  /* 0x0000001d00247c82 */ /* 0x000fe20008000000 */
[----:B------:R-:W-:Y:S01]  /*5600*/  IMAD.U32 R9, RZ, RZ, UR4 ;  /* 0x00000004ff097e24 */ /* 0x000fe2000f8e00ff */
[----:B------:R-:W-:Y:S04]  /*5610*/  @!P1 R2UR UR4, R8 ;  /* 0x00000000080492ca */ /* 0x000fe800000e0000 */
[----:B------:R-:W-:Y:S11]  /*5620*/  @!P1 R2UR UR5, R9 ;  /* 0x00000000090592ca */ /* 0x000ff600000e0000 */
[----:B------:R-:W-:Y:S02]  /*5630*/  @!UPT UIADD3 URZ, UPT, UPT, URZ, URZ, URZ ;  /* 0x000000fffffff290 */ /* 0x000fe4000fffe0ff */
[----:B------:R2:W-:Y:S01]  /*5640*/  @!UP0 UTMALDG.3D [UR8], [UR4], desc[UR6] ;  /* 0x00000608040085b4 */ /* 0x0005e20008011000 */
[----:B------:R2:W-:Y:S01]  /*5650*/  @!P1 SYNCS.ARRIVE.TRANS64.RED.A0TR RZ, [UR21+0xb8], R7 ;  /* 0x0000b807ffff99a7 */ /* 0x0005e20008300415 */
[----:B------:R-:W-:Y:S01]  /*5660*/  SYNCS.ARRIVE.TRANS64.RED.A1T0 RZ, [UR37], RZ ;  /* 0x000000ffffff79a7 */ /* 0x000fe20008100425 */
[----:B------:R-:W-:Y:S05]  /*5670*/  BRA.U UP1, `(.L_x_101) ;  /* 0xfffffff101687547 */ /* 0x000fea000b83ffff */
[----:B------:R-:W-:-:S04]  /*5680*/  SHF.L.U32 R3, R15, 0x1f, RZ ;  /* 0x0000001f0f037819 */ /* 0x000fc800000006ff */
[----:B------:R-:W3:Y:S02]  /*5690*/  SYNCS.PHASECHK.TRANS64.TRYWAIT P0, [UR21+0xc0], R3 ;  /* 0x0000c003ff0075a7 */ /* 0x000ee40008001115 */
[----:B---3--:R-:W-:Y:S05]  /*56a0*/  @!P0 BRA `(.L_x_102) ;  /* 0x00000070006c8947 */ /* 0x008fea0003800000 */
.L_x_203:
[----:B------:R-:W4:Y:S02]  /*56b0*/  SYNCS.PHASECHK.TRANS64.TRYWAIT P0, [UR21+0xc8], R3 ;  /* 0x0000c803ff0075a7 */ /* 0x000f240008001115 */
[----:B----4-:R-:W-:Y:S05]  /*56c0*/  @!P0 BRA `(.L_x_103) ;  /* 0x00000070007c8947 */ /* 0x010fea0003800000 */
.L_x_205:
[----:B------:R-:W4:Y:S02]  /*56d0*/  SYNCS.PHASECHK.TRANS64.TRYWAIT P0, [UR21+0xd0], R3 ;  /* 0x0000d003ff0075a7 */ /* 0x000f240008001115 */
[----:B----4-:R-:W-:Y:S05]  /*56e0*/  @!P0 BRA `(.L_x_104) ;  /* 0x00000070008c8947 */ /* 0x010fea0003800000 */
.L_x_207:
[----:B---3--:R-:W-:-:S07]  /*56f0*/  MOV R0, UR21 ;  /* 0x0000001500007c02 */ /* 0x008fce0008000f00 */
.L_x_105:
[----:B---3--:R-:W-:-:S04]  /*5700*/  SHF.L.U32 R3, R15, 0x1f, RZ ;  /* 0x0000001f0f037819 */ /* 0x008fc800000006ff */
[----:B------:R3:W4:Y:S03]  /*5710*/  SYNCS.PHASECHK.TRANS64.TRYWAIT P0, [R0+URZ+0xd8], R3 ;  /* 0x0000d803000075a7 */ /* 0x00072600080011ff */
[----:B----4-:R-:W-:Y:S05]  /*5720*/  @!P0 NANOSLEEP.SYNCS 0x989680 ;  /* 0x009896800000895d */ /* 0x010fea0003900000 */
[----:B------:R-:W4:Y:S02]  /*5730*/  @!P0 SYNCS.PHASECHK.TRANS64 P0, [R0+URZ+0xd8], R3 ;  /* 0x0000d803000085a7 */ /* 0x000f2400080010ff */
[----:B-12-4-:R-:W-:Y:S05]  /*5740*/  @P0 EXIT ;  /* 0x000000000000094d */ /* 0x016fea0003800000 */
[----:B------:R-:W-:Y:S05]  /*5750*/  BRA `(.L_x_105) ;  /* 0xfffffffc00e87947 */ /* 0x000fea000383ffff */
.L_x_90:
[----:B------:R-:W-:-:S06]  /*5760*/  UISETP.GE.AND UP0, UPT, UR17, 0x4, UPT ;  /* 0x000000041100788c */ /* 0x000fcc000bf06270 */
[----:B------:R-:W-:-:S13]  /*5770*/  PLOP3.LUT P0, PT, PT, PT, UP0, 0x80, 0x8 ;  /* 0x000000000008781c */ /* 0x000fda0003f0f008 */
[----:B------:R-:W-:Y:S05]  /*5780*/  @!P0 EXIT ;  /* 0x000000000000894d */ /* 0x000fea0003800000 */
[----:B------:R-:W-:Y:S01]  /*5790*/  BAR.SYNC.DEFER_BLOCKING 0x6, 0xa0 ;  /* 0x0182800000007b1d */ /* 0x000fe20000010000 */
[C---:B------:R-:W-:Y:S01]  /*57a0*/  IMAD.SHL.U32 R3, R163.reuse, 0x40, RZ ;  /* 0x00000040a3037824 */ /* 0x040fe200078e00ff */
[C---:B------:R-:W-:Y:S01]  /*57b0*/  LOP3.LUT R145, R163.reuse, 0x1, RZ, 0xc0, !PT ;  /* 0x00000001a3917812 */ /* 0x040fe200078ec0ff */
[C---:B------:R-:W-:Y:S01]  /*57c0*/  IMAD.U32 R69, R163.reuse, 0x10000, RZ ;  /* 0x00010000a3457824 */ /* 0x040fe200078e00ff */
[----:B------:R-:W-:Y:S01]  /*57d0*/  CS2R R158, SRZ ;  /* 0x00000000009e7805 */ /* 0x000fe2000001ff00 */
[----:B------:R-:W-:Y:S01]  /*57e0*/  IMAD.SHL.U32 R144, R163, 0x8, RZ ;  /* 0x00000008a3907824 */ /* 0x000fe200078e00ff */
[----:B------:R-:W-:Y:S01]  /*57f0*/  UMOV UR44, 0x400 ;  /* 0x00000400002c7882 */ /* 0x000fe20000000000 */
[----:B------:R-:W1:Y:S01]  /*5800*/  LDCU.64 UR4, c[0x0][0x890] ;  /* 0x00011200ff0477ac */ /* 0x000e620008000a00 */
[----:B------:R-:W2:Y:S01]  /*5810*/  LDC.64 R142, c[0x0][0x8b0] ;  /* 0x00022c00ff8e7b82 */ /* 0x000ea20000000a00 */
[----:B------:R-:W-:Y:S01]  /*5820*/  ISETP.NE.U32.AND P0, PT, R145, 0x1, PT ;  /* 0x000000019100780c */ /* 0x000fe20003f05070 */
[----:B------:R-:W-:Y:S01]  /*5830*/  IMAD.MOV.U32 R162, RZ, RZ, 0x2 ;  /* 0x00000002ffa27424 */ /* 0x000fe200078e00ff */
[----:B------:R-:W-:Y:S01]  /*5840*/  ULEA UR44, UR47, UR44, 0x18 ;  /* 0x0000002c2f2c7291 */ /* 0x000fe2000f8ec0ff */
[----:B------:R-:W-:Y:S01]  /*5850*/  LOP3.LUT R7, R3, 0x1c0, RZ, 0xc0, !PT ;  /* 0x000001c003077812 */ /* 0x000fe200078ec0ff */
[----:B------:R-:W-:Y:S01]  /*5860*/  IMAD.MOV.U32 R161, RZ, RZ, 0x4 ;  /* 0x00000004ffa17424 */ /* 0x000fe200078e00ff */
[----:B------:R-:W-:Y:S01]  /*5870*/  LOP3.LUT R69, R69, 0x600000, RZ, 0xc0, !PT ;  /* 0x0060000045457812 */ /* 0x000fe200078ec0ff */
[----:B------:R-:W-:Y:S01]  /*5880*/  IMAD.MOV.U32 R160, RZ, RZ, 0x1 ;  /* 0x00000001ffa07424 */ /* 0x000fe200078e00ff */
[----:B------:R-:W3:Y:S01]  /*5890*/  LDC.64 R140, c[0x0][0x8a8] ;  /* 0x00022a00ff8c7b82 */ /* 0x000ee20000000a00 */
[----:B------:R-:W-:Y:S01]  /*58a0*/  R2P PR, R163, 0x6 ;  /* 0x00000006a3007804 */ /* 0x000fe20000000000 */
[----:B------:R-:W-:Y:S01]  /*58b0*/  IMAD.MOV.U32 R68, RZ, RZ, RZ ;  /* 0x000000ffff447224 */ /* 0x000fe200078e00ff */
[----:B------:R-:W-:Y:S01]  /*58c0*/  LOP3.LUT R144, R7, 0x38, R144, 0xf8, !PT ;  /* 0x0000003807907812 */ /* 0x000fe200078ef890 */
[----:B------:R-:W-:Y:S01]  /*58d0*/  IMAD.MOV.U32 R152, RZ, RZ, RZ ;  /* 0x000000ffff987224 */ /* 0x000fe200078e00ff */
[----:B------:R-:W-:Y:S01]  /*58e0*/  P2R R2, PR, RZ, 0x1 ;  /* 0x00000001ff027803 */ /* 0x000fe20000000000 */
[----:B------:R-:W4:Y:S01]  /*58f0*/  LDCU UR60, c[0x0][0x370] ;  /* 0x00006e00ff3c77ac */ /* 0x000f220008000800 */
[----:B------:R-:W-:Y:S01]  /*5900*/  LOP3.LUT R144, R144, 0x1e00, R3, 0xf8, !PT ;  /* 0x00001e0090907812 */ /* 0x000fe200078ef803 */
[----:B------:R-:W4:Y:S01]  /*5910*/  LDS R0, [UR44+0x180] ;  /* 0x0001802cff007984 */ /* 0x000f220008000800 */
[----:B-1----:R-:W-:Y:S01]  /*5920*/  IMAD.U32 R165, RZ, RZ, UR4 ;  /* 0x00000004ffa57e24 */ /* 0x002fe2000f8e00ff */
[----:B------:R-:W-:Y:S01]  /*5930*/  UIADD3 UR4, UPT, UPT, UR44, 0x400, URZ ;  /* 0x000004002c047890 */ /* 0x000fe2000fffe0ff */
[----:B------:R-:W-:Y:S01]  /*5940*/  IMAD.U32 R164, RZ, RZ, UR5 ;  /* 0x00000005ffa47e24 */ /* 0x000fe2000f8e00ff */
[----:B------:R-:W-:Y:S01]  /*5950*/  LOP3.LUT R163, R163, 0x60, RZ, 0xc0, !PT ;  /* 0x00000060a3a37812 */ /* 0x000fe200078ec0ff */
[----:B------:R-:W1:Y:S01]  /*5960*/  LDCU UR43, c[0x0][0xb0c] ;  /* 0x00016180ff2b77ac */ /* 0x000e620008000800 */
[----:B------:R-:W-:-:S02]  /*5970*/  SEL R162, R162, 0xfffffffe, !P1 ;  /* 0xfffffffea2a27807 */ /* 0x000fc40004800000 */
[----:B------:R-:W-:Y:S01]  /*5980*/  SEL R161, R161, 0xfffffffc, !P2 ;  /* 0xfffffffca1a17807 */ /* 0x000fe20005000000 */
[----:B------:R-:W-:Y:S01]  /*5990*/  IMAD.U32 R150, RZ, RZ, UR4 ;  /* 0x00000004ff967e24 */ /* 0x000fe2000f8e00ff */
[----:B------:R-:W1:Y:S01]  /*59a0*/  LDCU UR39, c[0x0][0xb30] ;  /* 0x00016600ff2777ac */ /* 0x000e620008000800 */
[----:B------:R-:W1:Y:S01]  /*59b0*/  LDCU.64 UR54, c[0x0][0x888] ;  /* 0x00011100ff3677ac */ /* 0x000e620008000a00 */
[----:B------:R-:W1:Y:S01]  /*59c0*/  LDCU.64 UR40, c[0x0][0xb28] ;  /* 0x00016500ff2877ac */ /* 0x000e620008000a00 */
[----:B------:R-:W1:Y:S01]  /*59d0*/  LDCU.128 UR56, c[0x0][0xb10] ;  /* 0x00016200ff3877ac */ /* 0x000e620008000c00 */
[----:B------:R-:W1:Y:S01]  /*59e0*/  LDCU UR53, c[0x0][0x374] ;  /* 0x00006e80ff3577ac */ /* 0x000e620008000800 */
[----:B------:R-:W-:Y:S01]  /*59f0*/  UMOV UR52, URZ ;  /* 0x000000ff00347c82 */ /* 0x000fe20008000000 */
[----:B------:R-:W-:Y:S01]  /*5a00*/  UMOV UR46, URZ ;  /* 0x000000ff002e7c82 */ /* 0x000fe20008000000 */
[----:B-1234-:R-:W-:-:S07]  /*5a10*/  IMAD.IADD R69, R0, 0x1, R69 ;  /* 0x0000000100457824 */ /* 0x01efce00078e0245 */
.L_x_149:
[----:B------:R-:W-:Y:S02]  /*5a20*/  LEA R3, R152, UR44, 0x3 ;  /* 0x0000002c98037c11 */ /* 0x000fe4000f8e18ff */
[----:B------:R-:W-:Y:S02]  /*5a30*/  SHF.L.U32 R0, R158, 0x1f, RZ ;  /* 0x0000001f9e007819 */ /* 0x000fe400000006ff */
[----:B-1----:R-:W-:Y:S02]  /*5a40*/  LEA R5, R152, UR44, 0x4 ;  /* 0x0000002c98057c11 */ /* 0x002fe4000f8e20ff */
[----:B------:R-:W1:Y:S02]  /*5a50*/  SYNCS.PHASECHK.TRANS64.TRYWAIT P0, [R3+URZ+0xf0], R0 ;  /* 0x0000f000030075a7 */ /* 0x000e6400080011ff */
[----:B-1----:R-:W-:Y:S05]  /*5a60*/  @!P0 BRA `(.L_x_106) ;  /* 0x0000006c00c48947 */ /* 0x002fea0003800000 */
.L_x_208:
        /* <DEDUP_REMOVED lines=11> */
[----:B------:R-:W-:Y:S01]  /*5b20*/  PLOP3.LUT P0, PT, PT, PT, UP1, 0x80, 0x8 ;  /* 0x000000000008781c */ /* 0x000fe20003f0f018 */
[----:B------:R-:W-:Y:S11]  /*5b30*/  UP2UR UR62, UPR, URZ, 0x2 ;  /* 0x00000002ff3e7883 */ /* 0x000ff60008000000 */
[----:B------:R-:W-:Y:S01]  /*5b40*/  @!UPT UIADD3 URZ, UPT, UPT, URZ, URZ, URZ ;  /* 0x000000fffffff290 */ /* 0x000fe2000fffe0ff */
[----:B-1----:R-:W-:Y:S02]  /*5b50*/  @P0 SHF.R.U32.HI R0, RZ, 0x10, R5 ;  /* 0x00000010ff000819 */ /* 0x002fe40000011605 */
        /* <DEDUP_REMOVED lines=12> */
[----:B------:R-:W2:Y:S01]  /*5c20*/  LDCU UR12, c[0x0][0xb20] ;  /* 0x00016400ff0c77ac */ /* 0x000ea20008000800 */
[----:B------:R-:W-:Y:S02]  /*5c30*/  UIMAD.WIDE.U32 UR4, UR53, UR59, URZ ;  /* 0x0000003b350472a5 */ /* 0x000fe4000f8e00ff */
[----:B------:R-:W-:Y:S02]  /*5c40*/  UIMAD.WIDE.U32 UR6, UR60, UR56, URZ ;  /* 0x000000383c0672a5 */ /* 0x000fe4000f8e00ff */
[----:B------:R-:W-:Y:S02]  /*5c50*/  UISETP.NE.AND UP0, UPT, UR58, 0x1, UPT ;  /* 0x000000013a00788c */ /* 0x000fe4000bf05270 */
[----:B------:R-:W-:Y:S02]  /*5c60*/  UIMAD.WIDE.U32 UR8, UR37, UR59, URZ ;  /* 0x0000003b250872a5 */ /* 0x000fe4000f8e00ff */
[----:B------:R-:W-:Y:S02]  /*5c70*/  UIMAD.WIDE.U32 UR10, UR38, UR56, URZ ;  /* 0x00000038260a72a5 */ /* 0x000fe4000f8e00ff */
[----:B------:R-:W-:Y:S02]  /*5c80*/  UISETP.NE.AND UP1, UPT, UR43, 0x1, UPT ;  /* 0x000000012b00788c */ /* 0x000fe4000bf25270 */
[----:B------:R-:W-:Y:S01]  /*5c90*/  UISETP.NE.AND UP2, UPT, UR42, 0x1, UPT ;  /* 0x000000012a00788c */ /* 0x000fe2000bf45270 */
[----:B------:R-:W-:Y:S02]  /*5ca0*/  UMOV UR4, UR5 ;  /* 0x0000000500047c82 */ /* 0x000fe40008000000 */
[----:B--2---:R-:W-:Y:S03]  /*5cb0*/  USHF.R.U32.HI UR5, URZ, UR12, UR4 ;  /* 0x0000000cff057299 */ /* 0x004fe60008011604 */
[----:B------:R-:W-:Y:S02]  /*5cc0*/  UMOV UR4, UR7 ;  /* 0x0000000700047c82 */ /* 0x000fe40008000000 */
[----:B------:R-:W-:Y:S02]  /*5cd0*/  USHF.R.U32.HI UR7, URZ, UR57, UR4 ;  /* 0x00000039ff077299 */ /* 0x000fe40008011604 */
[----:B------:R-:W-:Y:S02]  /*5ce0*/  USEL UR4, UR53, UR5, !UP0 ;  /* 0x0000000535047287 */ /* 0x000fe4000c000000 */
[----:B------:R-:W-:Y:S01]  /*5cf0*/  USEL UR7, UR60, UR7, !UP1 ;  /* 0x000000073c077287 */ /* 0x000fe2000c800000 */
[----:B------:R-:W-:Y:S01]  /*5d00*/  UMOV UR5, UR9 ;  /* 0x0000000900057c82 */ /* 0x000fe20008000000 */
[----:B------:R-:W-:Y:S02]  /*5d10*/  UIMAD.WIDE.U32 UR8, UR4, UR40, URZ ;  /* 0x00000028040872a5 */ /* 0x000fe4000f8e00ff */
[----:B------:R-:W-:Y:S03]  /*5d20*/  USHF.R.U32.HI UR6, URZ, UR12, UR5 ;  /* 0x0000000cff067299 */ /* 0x000fe60008011605 */
[----:B------:R-:W-:Y:S01]  /*5d30*/  UMOV UR5, UR11 ;  /* 0x0000000b00057c82 */ /* 0x000fe20008000000 */
[----:B------:R-:W-:Y:S02]  /*5d40*/  UIMAD.WIDE.U32 UR10, UR7, UR40, URZ ;  /* 0x00000028070a72a5 */ /* 0x000fe4000f8e00ff */
[----:B------:R-:W-:Y:S02]  /*5d50*/  USHF.R.U32.HI UR12, URZ, UR57, UR5 ;  /* 0x00000039ff0c7299 */ /* 0x000fe40008011605 */
[----:B------:R-:W-:Y:S01]  /*5d60*/  USEL UR6, UR37, UR6, !UP0 ;  /* 0x0000000625067287 */ /* 0x000fe2000c000000 */
[----:B------:R-:W-:Y:S02]  /*5d70*/  UMOV UR5, UR9 ;  /* 0x0000000900057c82 */ /* 0x000fe40008000000 */
[----:B------:R-:W-:Y:S01]  /*5d80*/  UMOV UR10, UR11 ;  /* 0x0000000b000a7c82 */ /* 0x000fe20008000000 */
[----:B------:R-:W-:Y:S02]  /*5d90*/  @UP2 USHF.R.U32.HI UR4, URZ, UR41, UR5 ;  /* 0x00000029ff042299 */ /* 0x000fe40008011605 */
[----:B------:R-:W-:Y:S02]  /*5da0*/  @UP2 USHF.R.U32.HI UR7, URZ, UR41, UR10 ;  /* 0x00000029ff072299 */ /* 0x000fe4000801160a */
[----:B------:R-:W-:Y:S02]  /*5db0*/  UIMAD UR4, UR42, UR4, URZ ;  /* 0x000000042a0472a4 */ /* 0x000fe4000f8e02ff */
        /* <DEDUP_REMOVED lines=8> */
[----:B------:R-:W-:Y:S02]  /*5e40*/  USEL UR11, UR6, UR4, !UP2 ;  /* 0x00000004060b7287 */ /* 0x000fe4000d000000 */
[----:B------:R-:W-:Y:S02]  /*5e50*/  UIADD3 UR8, UPT, UPT, -UR5, URZ, URZ ;  /* 0x000000ff05087290 */ /* 0x000fe4000fffe1ff */
[----:B------:R-:W-:Y:S01]  /*5e60*/  UIADD3 UR10, UPT, UPT, -UR11, URZ, URZ ;  /* 0x000000ff0b0a7290 */ /* 0x000fe2000fffe1ff */
[----:B------:R-:W-:Y:S01]  /*5e70*/  @!UP0 UMOV UR4, UR9 ;  /* 0x0000000900048c82 */ /* 0x000fe20008000000 */
[----:B------:R-:W-:Y:S02]  /*5e80*/  UIADD3 UR9, UPT, UPT, -UR6, URZ, URZ ;  /* 0x000000ff06097290 */ /* 0x000fe4000fffe1ff */
[----:B------:R-:W-:Y:S02]  /*5e90*/  @!UP0 USHF.R.U32.HI UR4, URZ, UR41, UR4 ;  /* 0x00000029ff048299 */ /* 0x000fe40008011604 */
[----:B------:R-:W-:Y:S02]  /*5ea0*/  UIMAD UR10, UR42, UR10, UR6 ;  /* 0x0000000a2a0a72a4 */ /* 0x000fe4000f8e0206 */
[----:B------:R-:W-:Y:S04]  /*5eb0*/  @!UP0 USEL UR4, UR5, UR4, !UP2 ;  /* 0x0000000405048287 */ /* 0x000fe8000d000000 */
[----:B------:R-:W-:Y:S02]  /*5ec0*/  @!UP0 UIMAD UR10, UR7, UR10, UR4 ;  /* 0x0000000a070a82a4 */ /* 0x000fe4000f8e0204 */
[----:B------:R-:W-:Y:S02]  /*5ed0*/  @!UP0 UIADD3 UR11, UPT, UPT, UR11, -UR4, URZ ;  /* 0x800000040b0b8290 */ /* 0x000fe4000fffe0ff */
[----:B------:R-:W-:Y:S02]  /*5ee0*/  UIMAD UR7, UR43, UR8, UR38 ;  /* 0x000000082b0772a4 */ /* 0x000fe4000f8e0226 */
[----:B------:R-:W-:Y:S02]  /*5ef0*/  @!UP0 UIMAD UR6, UR11, UR42, UR5 ;  /* 0x0000002a0b0682a4 */ /* 0x000fe4000f8e0205 */
[----:B------:R-:W-:Y:S01]  /*5f00*/  UIMAD UR4, UR58, UR9, UR37 ;  /* 0x000000093a0472a4 */ /* 0x000fe2000f8e0225 */
[----:B------:R-:W-:Y:S02]  /*5f10*/  @!UP0 UMOV UR5, UR10 ;  /* 0x0000000a00058c82 */ /* 0x000fe40008000000 */
[----:B------:R-:W-:Y:S02]  /*5f20*/  UIMAD UR38, UR5, UR43, UR7 ;  /* 0x0000002b052672a4 */ /* 0x000fe4000f8e0207 */
[----:B------:R-:W-:Y:S11]  /*5f30*/  UIMAD UR37, UR6, UR58, UR4 ;  /* 0x0000003a062572a4 */ /* 0x000ff6000f8e0204 */
[----:B------:R-:W-:Y:S01]  /*5f40*/  @!UPT UIADD3 URZ, UPT, UPT, URZ, URZ, URZ ;  /* 0x000000fffffff290 */ /* 0x000fe2000fffe0ff */
.L_x_107:
[----:B------:R-:W-:Y:S01]  /*5f50*/  UISETP.NE.AND UP0, UPT, UR39, 0x1, UPT ;  /* 0x000000012700788c */ /* 0x000fe2000bf05270 */
[----:B------:R-:W-:Y:S01]  /*5f60*/  LOP3.LUT P0, RZ, R150, 0x3f0, RZ, 0xc0, !PT ;  /* 0x000003f096ff7812 */ /* 0x000fe2000780c0ff */
[----:B------:R-:W-:Y:S01]  /*5f70*/  USHF.L.U32 UR50, UR16, 0x7, URZ ;  /* 0x0000000710327899 */ /* 0x000fe200080006ff */
[----:B------:R-:W-:Y:S01]  /*5f80*/  BSSY.RECONVERGENT B6, `(.L_x_108) ;  /* 0x0000034000067945 */ /* 0x000fe20003800200 */
[----:B------:R-:W-:Y:S01]  /*5f90*/  USHF.L.U32 UR49, UR20, 0x8, URZ ;  /* 0x0000000814317899 */ /* 0x000fe200080006ff */
[----:B------:R-:W-:Y:S06]  /*5fa0*/  IADD3 R152, PT, PT, R152, 0x1, RZ ;  /* 0x0000000198987810 */ /* 0x000fec0007ffe0ff */
[----:B------:R-:W2:Y:S01]  /*5fb0*/  @!UP0 LDCU.128 UR12, c[0x0][0xb10] ;  /* 0x00016200ff0c87ac */ /* 0x000ea20008000c00 */
[----:B------:R-:W3:Y:S01]  /*5fc0*/  @!UP0 LDCU UR5, c[0x0][0xb0c] ;  /* 0x00016180ff0587ac */ /* 0x000ee20008000800 */
[----:B------:R-:W4:Y:S01]  /*5fd0*/  @!UP0 LDCU UR10, c[0x0][0xb20] ;  /* 0x00016400ff0a87ac */ /* 0x000f220008000800 */
[----:B--2---:R-:W-:Y:S02]  /*5fe0*/  UIMAD.WIDE.U32 UR8, UR38, UR12, URZ ;  /* 0x0000000c260872a5 */ /* 0x004fe4000f8e00ff */
[----:B------:R-:W-:Y:S02]  /*5ff0*/  UIMAD.WIDE.U32 UR6, UR37, UR15, URZ ;  /* 0x0000000f250672a5 */ /* 0x000fe4000f8e00ff */
[----:B------:R-:W-:Y:S03]  /*6000*/  @!UP0 UISETP.NE.AND UP1, UPT, UR14, 0x1, UPT ;  /* 0x000000010e00888c */ /* 0x000fe6000bf25270 */
[----:B------:R-:W-:Y:S01]  /*6010*/  @!UP0 UMOV UR4, UR9 ;  /* 0x0000000900048c82 */ /* 0x000fe20008000000 */
[----:B---3--:R-:W-:Y:S02]  /*6020*/  @!UP0 UISETP.NE.AND UP2, UPT, UR5, 0x1, UPT ;  /* 0x000000010500888c */ /* 0x008fe4000bf45270 */
[----:B------:R-:W-:Y:S01]  /*6030*/  @!UP0 USHF.R.U32.HI UR4, URZ, UR13, UR4 ;  /* 0x0000000dff048299 */ /* 0x000fe20008011604 */
[----:B------:R-:W-:Y:S02]  /*6040*/  @!UP0 UMOV UR6, UR7 ;  /* 0x0000000700068c82 */ /* 0x000fe40008000000 */
[----:B----4-:R-:W-:Y:S02]  /*6050*/  @!UP0 USHF.R.U32.HI UR6, URZ, UR10, UR6 ;  /* 0x0000000aff068299 */ /* 0x010fe40008011606 */
[----:B------:R-:W-:Y:S02]  /*6060*/  @!UP0 USEL UR7, UR38, UR4, !UP2 ;  /* 0x0000000426078287 */ /* 0x000fe4000d000000 */
[----:B------:R-:W-:Y:S04]  /*6070*/  @!UP0 USEL UR6, UR37, UR6, !UP1 ;  /* 0x0000000625068287 */ /* 0x000fe8000c800000 */
[----:B------:R-:W-:Y:S02]  /*6080*/  @!UP0 UIADD3 UR4, UPT, UPT, -UR7, UR6, URZ ;  /* 0x0000000607048290 */ /* 0x000fe4000fffe1ff */
[----:B------:R-:W-:Y:S02]  /*6090*/  @!UP0 UIADD3 UR6, UPT, UPT, UR7, -UR6, URZ ;  /* 0x8000000607068290 */ /* 0x000fe4000fffe0ff */
[----:B------:R-:W-:Y:S02]  /*60a0*/  @!UP0 UIMAD UR38, UR4, UR5, UR38 ;  /* 0x00000005042682a4 */ /* 0x000fe4000f8e0226 */
[----:B------:R-:W-:Y:S01]  /*60b0*/  @!UP0 UIMAD UR37, UR6, UR14, UR37 ;  /* 0x0000000e062582a4 */ /* 0x000fe2000f8e0225 */
[----:B------:R-:W-:Y:S11]  /*60c0*/  @!P0 BRA `(.L_x_109) ;  /* 0x00000000007c8947 */ /* 0x000ff60003800000 */
[----:B------:R-:W2:Y:S01]  /*60d0*/  LDCU.64 UR8, c[0x4][0x80] ;  /* 0x01001000ff0877ac */ /* 0x000ea20008000a00 */
[----:B------:R-:W-:Y:S01]  /*60e0*/  MOV R2, 0x0 ;  /* 0x0000000000027802 */ /* 0x000fe20000000f00 */
[----:B------:R-:W-:Y:S02]  /*60f0*/  HFMA2 R12, -RZ, RZ, 0, 5.9604644775390625e-08 ;  /* 0x00000001ff0c7431 */ /* 0x000fe400000001ff */
[----:B------:R-:W-:Y:S01]  /*6100*/  IMAD.MOV.U32 R8, RZ, RZ, 0x70 ;  /* 0x00000070ff087424 */ /* 0x000fe200078e00ff */
[----:B------:R3:W4:Y:S01]  /*6110*/  LDC.64 R14, c[0x4][R2] ;  /* 0x01000000020e7b82 */ /* 0x0007220000000a00 */
[----:B------:R-:W1:Y:S01]  /*6120*/  LDCU.64 UR6, c[0x4][0x88] ;  /* 0x01001100ff0677ac */ /* 0x000e620008000a00 */
[----:B------:R-:W-:Y:S01]  /*6130*/  IMAD.MOV.U32 R13, RZ, RZ, RZ ;  /* 0x000000ffff0d7224 */ /* 0x000fe200078e00ff */
[----:B------:R-:W1:Y:S01]  /*6140*/  LDCU.64 UR4, c[0x4][0x8] ;  /* 0x01000100ff0477ac */ /* 0x000e620008000a00 */
[----:B--2---:R-:W-:Y:S01]  /*6150*/  MOV R5, UR9 ;  /* 0x0000000900057c02 */ /* 0x004fe20008000f00 */
[----:B------:R-:W-:Y:S01]  /*6160*/  IMAD.U32 R4, RZ, RZ, UR8 ;  /* 0x00000008ff047e24 */ /* 0x000fe2000f8e00ff */
[----:B-1----:R-:W-:Y:S01]  /*6170*/  MOV R7, UR7 ;  /* 0x0000000700077c02 */ /* 0x002fe20008000f00 */
[----:B------:R-:W-:Y:S01]  /*6180*/  IMAD.U32 R6, RZ, RZ, UR6 ;  /* 0x00000006ff067e24 */ /* 0x000fe2000f8e00ff */
[----:B------:R-:W-:Y:S01]  /*6190*/  MOV R11, UR5 ;  /* 0x00000005000b7c02 */ /* 0x000fe20008000f00 */
[----:B------:R-:W-:Y:S02]  /*61a0*/  IMAD.U32 R10, RZ, RZ, UR4 ;  /* 0x00000004ff0a7e24 */ /* 0x000fe4000f8e00ff */
[----:B------:R-:W-:Y:S07]  /*61b0*/  LEPC R20, `(.L_x_110) ;  /* 0x000000001014794e */ /* 0x000fee0000000000 */
[----:B---345:R-:W-:Y:S05]  /*61c0*/  CALL.ABS.NOINC R14 ;  /* 0x000000000e007343 */ /* 0x038fea0003c00000 */
.L_x_110:
[----:B------:R-:W1:Y:S01]  /*61d0*/  LDCU.64 UR8, c[0x4][0x80] ;  /* 0x01001000ff0877ac */ /* 0x000e620008000a00 */
[----:B------:R-:W2:Y:S01]  /*61e0*/  LDC.64 R2, c[0x4][R2] ;  /* 0x0100000002027b82 */ /* 0x000ea20000000a00 */
[----:B------:R-:W-:Y:S02]  /*61f0*/  HFMA2 R12, -RZ, RZ, 0, 5.9604644775390625e-08 ;  /* 0x00000001ff0c7431 */ /* 0x000fe400000001ff */
[----:B------:R-:W-:Y:S02]  /*6200*/  IMAD.MOV.U32 R8, RZ, RZ, 0x70 ;  /* 0x00000070ff087424 */ /* 0x000fe400078e00ff */
[----:B------:R-:W-:Y:S01]  /*6210*/  IMAD.MOV.U32 R13, RZ, RZ, RZ ;  /* 0x000000ffff0d7224 */ /* 0x000fe200078e00ff */
[----:B------:R-:W3:Y:S01]  /*6220*/  LDCU.64 UR6, c[0x4][0x88] ;  /* 0x01001100ff0677ac */ /* 0x000ee20008000a00 */
[----:B------:R-:W4:Y:S01]  /*6230*/  LDCU.64 UR4, c[0x4][0x8] ;  /* 0x01000100ff0477ac */ /* 0x000f220008000a00 */
[----:B-1----:R-:W-:Y:S02]  /*6240*/  MOV R4, UR8 ;  /* 0x0000000800047c02 */ /* 0x002fe40008000f00 */
[----:B------:R-:W-:Y:S02]  /*6250*/  MOV R5, UR9 ;  /* 0x0000000900057c02 */ /* 0x000fe40008000f00 */
[----:B---3--:R-:W-:Y:S01]  /*6260*/  MOV R7, UR7 ;  /* 0x0000000700077c02 */ /* 0x008fe20008000f00 */
[----:B------:R-:W-:Y:S01]  /*6270*/  IMAD.U32 R6, RZ, RZ, UR6 ;  /* 0x00000006ff067e24 */ /* 0x000fe2000f8e00ff */
[----:B----4-:R-:W-:Y:S01]  /*6280*/  MOV R11, UR5 ;  /* 0x00000005000b7c02 */ /* 0x010fe20008000f00 */
[----:B------:R-:W-:Y:S02]  /*6290*/  IMAD.U32 R10, RZ, RZ, UR4 ;  /* 0x00000004ff0a7e24 */ /* 0x000fe4000f8e00ff */
[----:B------:R-:W-:Y:S07]  /*62a0*/  LEPC R20, `(.L_x_109) ;  /* 0x000000001014794e */ /* 0x000fee0000000000 */
[----:B--2---:R-:W-:Y:S05]  /*62b0*/  CALL.ABS.NOINC R2 ;  /* 0x0000000002007343 */ /* 0x004fea0003c00000 */
.L_x_109:
[----:B------:R-:W-:Y:S05]  /*62c0*/  BSYNC.RECONVERGENT B6 ;  /* 0x0000000000067941 */ /* 0x000fea0003800200 */
.L_x_108:
[----:B------:R-:W-:Y:S02]  /*62d0*/  R2UR UR6, R149 ;  /* 0x00000000950672ca */ /* 0x000fe400000e0000 */
[----:B------:R-:W-:Y:S02]  /*62e0*/  R2UR UR5, R165 ;  /* 0x00000000a50572ca */ /* 0x000fe400000e0000 */
[----:B------:R-:W-:Y:S02]  /*62f0*/  R2UR UR4, R164 ;  /* 0x00000000a40472ca */ /* 0x000fe400000e0000 */
[----:B------:R-:W-:Y:S02]  /*6300*/  ISETP.NE.U32.AND P4, PT, R142, RZ, PT ;  /* 0x000000ff8e00720c */ /* 0x000fe40003f85070 */
[----:B------:R-:W-:Y:S02]  /*6310*/  ISETP.NE.U32.AND P2, PT, RZ, UR54, PT ;  /* 0x00000036ff007c0c */ /* 0x000fe4000bf45070 */
[----:B------:R-:W-:Y:S02]  /*6320*/  ISETP.NE.AND.EX P4, PT, R143, RZ, PT, P4 ;  /* 0x000000ff8f00720c */ /* 0x000fe40003f85340 */
[----:B------:R-:W-:Y:S01]  /*6330*/  ISETP.NE.AND.EX P2, PT, RZ, UR55, PT, P2 ;  /* 0x00000037ff007c0c */ /* 0x000fe2000bf45320 */
[----:B------:R-:W-:Y:S02]  /*6340*/  UISETP.NE.AND UP2, UPT, UR6, URZ, UPT ;  /* 0x000000ff0600728c */ /* 0x000fe4000bf45270 */
[----:B------:R-:W-:Y:S04]  /*6350*/  UISETP.NE.U32.AND UP0, UPT, UR5, URZ, UPT ;  /* 0x000000ff0500728c */ /* 0x000fe8000bf05070 */
[----:B------:R-:W-:Y:S01]  /*6360*/  UISETP.NE.AND.EX UP1, UPT, UR4, URZ, UPT, UP0 ;  /* 0x000000ff0400728c */ /* 0x000fe2000bf25300 */
[----:B------:R-:W-:Y:S01]  /*6370*/  PLOP3.LUT P1, PT, PT, PT, UP2, 0x80, 0x8 ;  /* 0x000000000008781c */ /* 0x000fe20003f2f028 */
[----:B------:R-:W-:Y:S03]  /*6380*/  UPLOP3.LUT UP0, UPT, UPT, UPT, UPT, 0x40, 0x4 ;  /* 0x000000000004789c */ /* 0x000fe60003f0e870 */
[----:B------:R-:W-:Y:S06]  /*6390*/  @UP2 UPLOP3.LUT UP0, UPT, UPT, UPT, UP1, 0x80, 0x8 ;  /* 0x000000000008289c */ /* 0x000fec0003f0f010 */
[----:B------:R-:W-:Y:S01]  /*63a0*/  PLOP3.LUT P0, PT, PT, PT, UP0, 0x80, 0x8 ;  /* 0x000000000008781c */ /* 0x000fe20003f0f008 */
[----:B------:R-:W-:Y:S01]  /*63b0*/  @!UPT UIADD3 URZ, UPT, UPT, URZ, URZ, URZ ;  /* 0x000000fffffff290 */ /* 0x000fe2000fffe0ff */
[----:B------:R-:W-:Y:S11]  /*63c0*/  BRA.U !UP1, `(.L_x_111) ;  /* 0x0000000109407547 */ /* 0x000ff6000b800000 */
[----:B------:R-:W-:Y:S01]  /*63d0*/  UISETP.NE.U32.AND UP0, UPT, UR54, URZ, UPT ;  /* 0x000000ff3600728c */ /* 0x000fe2000bf05070 */
[----:B------:R-:W-:Y:S01]  /*63e0*/  R2UR UR6, R165 ;  /* 0x00000000a50672ca */ /* 0x000fe200000e0000 */
[----:B------:R-:W2:Y:S01]  /*63f0*/  LDCU.64 UR8, c[0x0][0x358] ;  /* 0x00006b00ff0877ac */ /* 0x000ea20008000a00 */
[----:B------:R-:W-:Y:S02]  /*6400*/  HFMA2 R146, -RZ, RZ, 0, 5.9604644775390625e-08 ;  /* 0x00000001ff927431 */ /* 0x000fe400000001ff */
[----:B-1----:R-:W-:Y:S01]  /*6410*/  IMAD.MOV.U32 R0, RZ, RZ, 0x1 ;  /* 0x00000001ff007424 */ /* 0x002fe200078e00ff */
[----:B------:R-:W-:Y:S06]  /*6420*/  UISETP.NE.AND.EX UP0, UPT, UR55, URZ, UPT, UP0 ;  /* 0x000000ff3700728c */ /* 0x000fec000bf05300 */
[----:B------:R-:W-:Y:S05]  /*6430*/  PLOP3.LUT P3, PT, PT, PT, UP0, 0x80, 0x8 ;  /* 0x000000000008781c */ /* 0x000fea0003f6f008 */
[----:B------:R-:W1:Y:S01]  /*6440*/  @UP0 LDCU.64 UR4, c[0x0][0x888] ;  /* 0x00011100ff0407ac */ /* 0x000e620008000a00 */
[----:B------:R-:W-:Y:S07]  /*6450*/  @UP0 UIMAD UR6, UR36, UR6, URZ ;  /* 0x00000006240602a4 */ /* 0x000fee000f8e02ff */
[----:B------:R-:W-:Y:S01]  /*6460*/  @!P3 PRMT R146, R0, 0x7610, R146 ;  /* 0x000076100092b816 */ /* 0x000fe20000000092 */
[----:B-1----:R-:W-:Y:S06]  /*6470*/  @UP0 UIMAD.WIDE UR4, UR6, 0x4, UR4 ;  /* 0x00000004060408a5 */ /* 0x002fec000f8e0204 */
[----:B------:R-:W-:Y:S02]  /*6480*/  IMAD.U32 R2, RZ, RZ, UR4 ;  /* 0x00000004ff027e24 */ /* 0x000fe4000f8e00ff */
[----:B------:R-:W-:Y:S03]  /*6490*/  IMAD.U32 R3, RZ, RZ, UR5 ;  /* 0x00000005ff037e24 */ /* 0x000fe6000f8e00ff */
[----:B------:R-:W1:Y:S02]  /*64a0*/  @!UP0 LDCU UR4, c[0x0][0x880] ;  /* 0x00011000ff0487ac */ /* 0x000e640008000800 */
[----:B--2--5:R2:W5:Y:S02]  /*64b0*/  @P3 LDG.E R73, desc[UR8][R2.64] ;  /* 0x0000000802493981 */ /* 0x024564000c1e1900 */
[----:B-12---:R-:W-:Y:S02]  /*64c0*/  @!P3 MOV R73, UR4 ;  /* 0x000000040049bc02 */ /* 0x006fe40008000f00 */
.L_x_111:
[----:B------:R-:W-:Y:S05]  /*64d0*/  @!P4 BRA `(.L_x_112) ;  /* 0x000000000024c947 */ /* 0x000fea0003800000 */
[----:B------:R-:W-:Y:S01]  /*64e0*/  ISETP.NE.U32.AND P3, PT, R140, RZ, PT ;  /* 0x000000ff8c00720c */ /* 0x000fe20003f65070 */
[----:B------:R-:W2:Y:S03]  /*64f0*/  LDCU.64 UR4, c[0x0][0x358] ;  /* 0x00006b00ff0477ac */ /* 0x000ea60008000a00 */
[----:B------:R-:W-:Y:S11]  /*6500*/  ISETP.NE.AND.EX P3, PT, R141, RZ, PT, P3 ;  /* 0x000000ff8d00720c */ /* 0x000ff60003f65330 */
[----:B------:R-:W-:Y:S02]  /*6510*/  @!UPT UIADD3 URZ, UPT, UPT, URZ, URZ, URZ ;  /* 0x000000fffffff290 */ /* 0x000fe4000fffe0ff */
[----:B------:R-:W3:Y:S01]  /*6520*/  @P3 LDC.64 R2, c[0x0][0x8a8] ;  /* 0x00022a00ff023b82 */ /* 0x000ee20000000a00 */
[----:B-1----:R-:W-:Y:S04]  /*6530*/  @P3 IMAD R0, R142, UR36, RZ ;  /* 0x000000248e003c24 */ /* 0x002fe8000f8e02ff */
[----:B---3--:R-:W-:Y:S05]  /*6540*/  @P3 IMAD.WIDE R2, R0, 0x4, R2 ;  /* 0x0000000400023825 */ /* 0x008fea00078e0202 */
[----:B--2--5:R2:W5:Y:S02]  /*6550*/  @P3 LDG.E R70, desc[UR4][R2.64] ;  /* 0x0000000402463981 */ /* 0x024564000c1e1900 */
[----:B--2---:R-:W3:Y:S02]  /*6560*/  @!P3 LDC R70, c[0x0][0x8a0] ;  /* 0x00022800ff46bb82 */ /* 0x004ee40000000800 */
.L_x_112:
[----:B-----5:R-:W-:Y:S01]  /*6570*/  FSETP.NEU.AND P3, PT, R73, RZ, PT ;  /* 0x000000ff4900720b */ /* 0x020fe20003f6d000 */
[----:B------:R-:W-:Y:S01]  /*6580*/  IMAD.SHL.U32 R169, R144, 0x2, RZ ;  /* 0x0000000290a97824 */ /* 0x000fe200078e00ff */
[----:B------:R-:W-:Y:S01]  /*6590*/  SEL R5, RZ, 0xffffffff, P2 ;  /* 0xffffffffff057807 */ /* 0x000fe20001000000 */
[----:B------:R-:W-:Y:S01]  /*65a0*/  IMAD.SHL.U32 R79, R161, 0x10, RZ ;  /* 0x00000010a14f7824 */ /* 0x000fe200078e00ff */
[----:B------:R-:W-:Y:S01]  /*65b0*/  @P1 LOP3.LUT P2, RZ, R146, 0xff, RZ, 0xc0, !PT ;  /* 0x000000ff92ff1812 */ /* 0x000fe2000784c0ff */
[----:B------:R-:W-:Y:S01]  /*65c0*/  VIADD R168, R169, UR44 ;  /* 0x0000002ca9a87c36 */ /* 0x000fe20008000000 */
[----:B-1----:R-:W-:Y:S01]  /*65d0*/  @P1 SEL R0, RZ, 0xffffffff, P3 ;  /* 0xffffffffff001807 */ /* 0x002fe20001800000 */
[----:B------:R-:W-:Y:S01]  /*65e0*/  IMAD.MOV.U32 R87, RZ, RZ, -0x10 ;  /* 0xfffffff0ff577424 */ /* 0x000fe200078e00ff */
[----:B------:R-:W-:Y:S01]  /*65f0*/  LOP3.LUT R160, R160, 0x1, RZ, 0x3c, !PT ;  /* 0x00000001a0a07812 */ /* 0x000fe200078e3cff */
[----:B------:R-:W-:Y:S01]  /*6600*/  IMAD.SHL.U32 R85, R162, 0x10, RZ ;  /* 0x00000010a2557824 */ /* 0x000fe200078e00ff */
[----:B------:R-:W-:Y:S01]  /*6610*/  @P0 SEL R0, R5, R0, !P2 ;  /* 0x0000000005000207 */ /* 0x000fe20005000000 */
[----:B------:R-:W-:Y:S01]  /*6620*/  IMAD.IADD R156, R168, 0x1, R79 ;  /* 0x00000001a89c7824 */ /* 0x000fe200078e024f */
[----:B------:R-:W-:Y:S01]  /*6630*/  LEA R170, R68, UR44, 0x3 ;  /* 0x0000002c44aa7c11 */ /* 0x000fe2000f8e18ff */
[----:B------:R-:W-:Y:S01]  /*6640*/  IMAD.IADD R167, R168, 0x1, R85 ;  /* 0x00000001a8a77824 */ /* 0x000fe200078e0255 */
[----:B------:R-:W-:Y:S01]  /*6650*/  @P1 LOP3.LUT R0, R0, 0x1, RZ, 0xc0, !PT ;  /* 0x0000000100001812 */ /* 0x000fe200078ec0ff */
[--C-:B------:R-:W-:Y:S01]  /*6660*/  IMAD.IADD R154, R85, 0x1, R156.reuse ;  /* 0x00000001559a7824 */ /* 0x100fe200078e029c */
[----:B------:R-:W-:Y:S01]  /*6670*/  SHF.L.U32 R3, R159, 0x1f, RZ ;  /* 0x0000001f9f037819 */ /* 0x000fe200000006ff */
[----:B------:R-:W-:Y:S01]  /*6680*/  BSSY B1, `(.L_x_113) ;  /* 0x000004a000017945 */ /* 0x000fe20003800000 */
[----:B------:R-:W-:Y:S01]  /*6690*/  ISETP.NE.U32.OR P5, PT, R0, 0x1, !P1 ;  /* 0x000000010000780c */ /* 0x000fe20004fa5470 */
[----:B------:R-:W-:Y:S01]  /*66a0*/  IMAD.MOV.U32 R84, RZ, RZ, 0x1 ;  /* 0x00000001ff547424 */ /* 0x000fe200078e00ff */
[----:B------:R-:W-:Y:S01]  /*66b0*/  PLOP3.LUT P2, PT, PT, PT, UP1, 0x80, 0x8 ;  /* 0x000000000008781c */ /* 0x000fe20003f4f018 */
[----:B------:R-:W-:Y:S01]  /*66c0*/  IMAD R71, R68, 0x100, R69 ;  /* 0x0000010044477824 */ /* 0x000fe200078e0245 */
[----:B------:R-:W-:Y:S01]  /*66d0*/  LOP3.LUT P4, R151, R146, 0xff, RZ, 0xc0, !PT ;  /* 0x000000ff92977812 */ /* 0x000fe2000788c0ff */
[----:B------:R-:W-:Y:S01]  /*66e0*/  IMAD.MOV.U32 R78, RZ, RZ, RZ ;  /* 0x000000ffff4e7224 */ /* 0x000fe200078e00ff */
[----:B------:R-:W-:Y:S02]  /*66f0*/  SEL R0, RZ, 0xffffffff, P3 ;  /* 0xffffffffff007807 */ /* 0x000fe40001800000 */
[----:B------:R-:W-:Y:S02]  /*6700*/  CS2R R138, SRZ ;  /* 0x00000000008a7805 */ /* 0x000fe4000001ff00 */
[----:B------:R-:W-:Y:S02]  /*6710*/  P2R R166, PR, RZ, 0x20 ;  /* 0x00000020ffa67803 */ /* 0x000fe40000000000 */
[----:B------:R-:W-:Y:S02]  /*6720*/  CS2R R136, SRZ ;  /* 0x0000000000887805 */ /* 0x000fe4000001ff00 */
[----:B------:R-:W-:Y:S02]  /*6730*/  CS2R R130, SRZ ;  /* 0x0000000000827805 */ /* 0x000fe4000001ff00 */
[----:B------:R-:W-:Y:S02]  /*6740*/  CS2R R128, SRZ ;  /* 0x0000000000807805 */ /* 0x000fe4000001ff00 */
[----:B------:R-:W-:Y:S02]  /*6750*/  CS2R R122, SRZ ;  /* 0x00000000007a7805 */ /* 0x000fe4000001ff00 */
[----:B------:R-:W-:Y:S02]  /*6760*/  @P5 SHF.L.U32 R2, R160, 0x1f, RZ ;  /* 0x0000001fa0025819 */ /* 0x000fe400000006ff */
[----:B------:R-:W-:Y:S02]  /*6770*/  CS2R R120, SRZ ;  /* 0x0000000000787805 */ /* 0x000fe4000001ff00 */
[----:B------:R-:W-:Y:S02]  /*6780*/  @P2 SEL R0, R5, R0, !P4 ;  /* 0x0000000005002207 */ /* 0x000fe40006000000 */
[----:B------:R-:W-:Y:S01]  /*6790*/  CS2R R114, SRZ ;  /* 0x0000000000727805 */ /* 0x000fe2000001ff00 */
[----:B------:R-:W1:Y:S01]  /*67a0*/  @P5 SYNCS.PHASECHK.TRANS64.TRYWAIT P1, [UR44+0xa0], R2 ;  /* 0x0000a002ff0055a7 */ /* 0x000e62000802112c */
[----:B------:R-:W-:Y:S02]  /*67b0*/  CS2R R112, SRZ ;  /* 0x0000000000707805 */ /* 0x000fe4000001ff00 */
[----:B------:R-:W-:Y:S02]  /*67c0*/  LOP3.LUT R0, R0, 0x1, RZ, 0xc0, !PT ;  /* 0x0000000100007812 */ /* 0x000fe400078ec0ff */
[----:B------:R-:W-:Y:S02]  /*67d0*/  CS2R R106, SRZ ;  /* 0x00000000006a7805 */ /* 0x000fe4000001ff00 */
[----:B------:R-:W-:Y:S02]  /*67e0*/  CS2R R104, SRZ ;  /* 0x0000000000687805 */ /* 0x000fe4000001ff00 */
[----:B------:R-:W-:Y:S02]  /*67f0*/  CS2R R98, SRZ ;  /* 0x0000000000627805 */ /* 0x000fe4000001ff00 */
[----:B------:R-:W-:Y:S02]  /*6800*/  ISETP.NE.U32.AND P2, PT, R0, 0x1, PT ;  /* 0x000000010000780c */ /* 0x000fe40003f45070 */
[----:B------:R-:W-:Y:S02]  /*6810*/  CS2R R96, SRZ ;  /* 0x0000000000607805 */ /* 0x000fe4000001ff00 */
[----:B------:R-:W-:Y:S02]  /*6820*/  CS2R R90, SRZ ;  /* 0x00000000005a7805 */ /* 0x000fe4000001ff00 */
[----:B------:R-:W-:Y:S02]  /*6830*/  CS2R R88, SRZ ;  /* 0x0000000000587805 */ /* 0x000fe4000001ff00 */
[----:B------:R-:W-:Y:S02]  /*6840*/  P2R R86, PR, RZ, 0x4 ;  /* 0x00000004ff567803 */ /* 0x000fe40000000000 */
[----:B------:R-:W-:Y:S02]  /*6850*/  CS2R R82, SRZ ;  /* 0x0000000000527805 */ /* 0x000fe4000001ff00 */
[----:B------:R-:W-:Y:S02]  /*6860*/  ISETP.NE.U32.AND P2, PT, R145, 0x1, PT ;  /* 0x000000019100780c */ /* 0x000fe40003f45070 */
[----:B------:R-:W-:Y:S01]  /*6870*/  CS2R R80, SRZ ;  /* 0x0000000000507805 */ /* 0x000fe2000001ff00 */
[----:B------:R2:W4:Y:S01]  /*6880*/  SYNCS.PHASECHK.TRANS64.TRYWAIT P0, [R170+URZ+0x110], R3 ;  /* 0x00011003aa0075a7 */ /* 0x00052200080011ff */
[----:B------:R-:W-:Y:S05]  /*6890*/  SEL R87, R87, 0x10, !P2 ;  /* 0x0000001057577807 */ /* 0x000fea0005000000 */
[----:B------:R-:W-:Y:S02]  /*68a0*/  IMAD.IADD R168, R168, 0x1, R87 ;  /* 0x00000001a8a87824 */ /* 0x000fe400078e0257 */
[C---:B------:R-:W-:Y:S02]  /*68b0*/  IMAD.IADD R157, R87.reuse, 0x1, R167 ;  /* 0x00000001579d7824 */ /* 0x040fe400078e02a7 */
[C---:B------:R-:W-:Y:S02]  /*68c0*/  IMAD.IADD R155, R87.reuse, 0x1, R156 ;  /* 0x00000001579b7824 */ /* 0x040fe400078e029c */
[----:B------:R-:W-:Y:S01]  /*68d0*/  IMAD.IADD R153, R87, 0x1, R154 ;  /* 0x0000000157997824 */ /* 0x000fe200078e029a */
[----:B-1----:R-:W-:Y:S01]  /*68e0*/  @P5 SEL R84, RZ, 0x1, !P1 ;  /* 0x00000001ff545807 */ /* 0x002fe20004800000 */
[----:B--2---:R-:W-:Y:S06]  /*68f0*/  @!P5 BRA `(.L_x_114) ;  /* 0x000000000088d947 */ /* 0x004fec0003800000 */
[----:B------:R-:W-:Y:S01]  /*6900*/  IMAD.MOV.U32 R139, RZ, RZ, RZ ;  /* 0x000000ffff8b7224 */ /* 0x000fe200078e00ff */
[----:B------:R-:W-:Y:S01]  /*6910*/  ISETP.NE.AND P1, PT, R84, RZ, PT ;  /* 0x000000ff5400720c */ /* 0x000fe20003f25270 */
[----:B------:R-:W-:Y:S01]  /*6920*/  BSSY B0, `(.L_x_115) ;  /* 0x0000014000007945 */ /* 0x000fe20003800000 */
[----:B------:R-:W-:Y:S02]  /*6930*/  CS2R R82, SRZ ;  /* 0x0000000000527805 */ /* 0x000fe4000001ff00 */
        /* <DEDUP_REMOVED lines=13> */
[----:B------:R-:W-:Y:S01]  /*6a10*/  CS2R R136, SRZ ;  /* 0x0000000000887805 */ /* 0x000fe2000001ff00 */
[----:B------:R-:W-:Y:S06]  /*6a20*/  @P1 BRA `(.L_x_116) ;  /* 0x00000000000c1947 */ /* 0x000fec0003800000 */
[----:B------:R-:W-:Y:S04]  /*6a30*/  SHF.L.U32 R5, R160, 0x1f, RZ ;  /* 0x0000001fa0057819 */ /* 0x000fe800000006ff */
[----:B------:R-:W1:Y:S02]  /*6a40*/  SYNCS.PHASECHK.TRANS64.TRYWAIT P1, [UR44+0xa0], R5 ;  /* 0x0000a005ff0075a7 */ /* 0x000e64000802112c */
[----:B-1----:R-:W-:Y:S05]  /*6a50*/  @!P1 BRA `(.L_x_117) ;  /* 0x0000005c00dc9947 */ /* 0x002fea0003800000 */
.L_x_116:
[----:B------:R-:W-:Y:S05]  /*6a60*/  BSYNC B0 ;  /* 0x0000000000007941 */ /* 0x000fea0003800000 */
.L_x_115:
[----:B------:R-:W-:Y:S01]  /*6a70*/  ISETP.NE.AND P1, PT, R86, RZ, PT ;  /* 0x000000ff5600720c */ /* 0x000fe20003f25270 */
[----:B------:R-:W-:Y:S11]  /*6a80*/  HFMA2 R78, -RZ, RZ, 0, 5.9604644775390625e-08 ;  /* 0x00000001ff4e7431 */ /* 0x000ff600000001ff */
[----:B------:R-:W-:Y:S01]  /*6a90*/  @!UPT UIADD3 URZ, UPT, UPT, URZ, URZ, URZ ;  /* 0x000000fffffff290 */ /* 0x000fe2000fffe0ff */
[----:B------:R2:W1:Y:S04]  /*6aa0*/  @P1 LDS.128 R80, [R169+UR44+0x400] ;  /* 0x0004002ca9501984 */ /* 0x0004680008000c00 */
[----:B------:R2:W1:Y:S04]  /*6ab0*/  @P1 LDS.128 R88, [R168+0x400] ;  /* 0x00040000a8581984 */ /* 0x0004680000000c00 */
[----:B------:R2:W1:Y:S04]  /*6ac0*/  @P1 LDS.128 R96, [R167+0x400] ;  /* 0x00040000a7601984 */ /* 0x0004680000000c00 */
[----:B------:R2:W1:Y:S04]  /*6ad0*/  @P1 LDS.128 R104, [R157+0x400] ;  /* 0x000400009d681984 */ /* 0x0004680000000c00 */
[----:B------:R2:W1:Y:S04]  /*6ae0*/  @P1 LDS.128 R112, [R156+0x400] ;  /* 0x000400009c701984 */ /* 0x0004680000000c00 */
[----:B------:R2:W1:Y:S04]  /*6af0*/  @P1 LDS.128 R120, [R155+0x400] ;  /* 0x000400009b781984 */ /* 0x0004680000000c00 */
[----:B------:R2:W1:Y:S04]  /*6b00*/  @P1 LDS.128 R128, [R154+0x400] ;  /* 0x000400009a801984 */ /* 0x0004680000000c00 */
[----:B------:R2:W1:Y:S02]  /*6b10*/  @P1 LDS.128 R136, [R153+0x400] ;  /* 0x0004000099881984 */ /* 0x0004640000000c00 */
.L_x_114:
[----:B------:R-:W-:Y:S05]  /*6b20*/  BSYNC B1 ;  /* 0x0000000000017941 */ /* 0x000fea0003800000 */
.L_x_113:
[----:B-1----:R-:W-:Y:S04]  /*6b30*/  SHF.R.U32.HI R0, RZ, 0x15, R71 ;  /* 0x00000015ff007819 */ /* 0x002fe80000011647 */
[----:B------:R-:W-:Y:S01]  /*6b40*/  LOP3.LUT P1, RZ, R0, 0x3, R147, 0x48, !PT ;  /* 0x0000000300ff7812 */ /* 0x000fe20007824893 */
[----:B------:R-:W-:Y:S01]  /*6b50*/  @!UPT UIADD3 URZ, UPT, UPT, URZ, URZ, URZ ;  /* 0x000000fffffff290 */ /* 0x000fe2000fffe0ff */
[----:B----4-:R-:W-:Y:S11]  /*6b60*/  @P0 BRA `(.L_x_118) ;  /* 0x0000000000080947 */ /* 0x010ff60003800000 */
[----:B------:R-:W1:Y:S02]  /*6b70*/  SYNCS.PHASECHK.TRANS64.TRYWAIT P0, [R170+URZ+0x110], R3 ;  /* 0x00011003aa0075a7 */ /* 0x000e6400080011ff */
[----:B-1----:R-:W-:Y:S05]  /*6b80*/  @!P0 BRA `(.L_x_119) ;  /* 0x0000005c00a88947 */ /* 0x002fea0003800000 */
.L_x_118:
[----:B------:R-:W-:Y:S05]  /*6b90*/  @!P1 BRA `(.L_x_120) ;  /* 0x0000000000409947 */ /* 0x000fea0003800000 */
[----:B------:R-:W4:Y:S01]  /*6ba0*/  LDCU.64 UR8, c[0x4][0x70] ;  /* 0x01000e00ff0877ac */ /* 0x000f220008000a00 */
[----:B-1----:R-:W-:Y:S01]  /*6bb0*/  MOV R3, 0x0 ;  /* 0x0000000000037802 */ /* 0x002fe20000000f00 */
[----:B------:R-:W-:Y:S02]  /*6bc0*/  HFMA2 R12, -RZ, RZ, 0, 5.9604644775390625e-08 ;  /* 0x00000001ff0c7431 */ /* 0x000fe400000001ff */
[----:B------:R-:W-:Y:S02]  /*6bd0*/  IMAD.MOV.U32 R8, RZ, RZ, 0x192 ;  /* 0x00000192ff087424 */ /* 0x000fe400078e00ff */
[----:B------:R-:W-:Y:S01]  /*6be0*/  IMAD.MOV.U32 R13, RZ, RZ, RZ ;  /* 0x000000ffff0d7224 */ /* 0x000fe200078e00ff */
[----:B------:R-:W1:Y:S01]  /*6bf0*/  LDCU.64 UR6, c[0x4][0x78] ;  /* 0x01000f00ff0677ac */ /* 0x000e620008000a00 */
[----:B------:R-:W2:Y:S01]  /*6c00*/  LDC.64 R2, c[0x4][R3] ;  /* 0x0100000003027b82 */ /* 0x000ea20000000a00 */
[----:B------:R-:W5:Y:S01]  /*6c10*/  LDCU.64 UR4, c[0x4][0x10] ;  /* 0x01000200ff0477ac */ /* 0x000f620008000a00 */
[----:B----4-:R-:W-:Y:S01]  /*6c20*/  MOV R5, UR9 ;  /* 0x0000000900057c02 */ /* 0x010fe20008000f00 */
[----:B------:R-:W-:Y:S01]  /*6c30*/  IMAD.U32 R4, RZ, RZ, UR8 ;  /* 0x00000008ff047e24 */ /* 0x000fe2000f8e00ff */
[----:B-1----:R-:W-:Y:S01]  /*6c40*/  MOV R7, UR7 ;  /* 0x0000000700077c02 */ /* 0x002fe20008000f00 */
[----:B------:R-:W-:Y:S01]  /*6c50*/  IMAD.U32 R6, RZ, RZ, UR6 ;  /* 0x00000006ff067e24 */ /* 0x000fe2000f8e00ff */
[----:B-----5:R-:W-:Y:S01]  /*6c60*/  MOV R11, UR5 ;  /* 0x00000005000b7c02 */ /* 0x020fe20008000f00 */
[----:B------:R-:W-:Y:S02]  /*6c70*/  IMAD.U32 R10, RZ, RZ, UR4 ;  /* 0x00000004ff0a7e24 */ /* 0x000fe4000f8e00ff */
[----:B------:R-:W-:Y:S07]  /*6c80*/  LEPC R20, `(.L_x_120) ;  /* 0x000000001014794e */ /* 0x000fee0000000000 */
[----:B--23--:R-:W-:Y:S05]  /*6c90*/  CALL.ABS.NOINC R2 ;  /* 0x0000000002007343 */ /* 0x00cfea0003c00000 */
.L_x_120:
[C---:B------:R-:W-:Y:S01]  /*6ca0*/  SHF.L.U32 R72, R80.reuse, 0x10, RZ ;  /* 0x0000001050487819 */ /* 0x040fe200000006ff */
[----:B------:R-:W-:Y:S05]  /*6cb0*/  WARPSYNC.ALL ;  /* 0x0000000000007948 */ /* 0x000fea0003800000 */
[----:B------:R-:W-:Y:S01]  /*6cc0*/  R2UR UR4, R71 ;  /* 0x00000000470472ca */ /* 0x000fe200000e0000 */
[----:B------:R-:W-:Y:S01]  /*6cd0*/  BSSY.RECONVERGENT B0, `(.L_x_121) ;  /* 0x00000fc000007945 */ /* 0x000fe20003800200 */
[----:B------:R-:W-:Y:S02]  /*6ce0*/  LOP3.LUT R75, R80, 0xffff0000, RZ, 0xc0, !PT ;  /* 0xffff0000504b7812 */ /* 0x000fe400078ec0ff */
[----:B------:R-:W-:Y:S02]  /*6cf0*/  LOP3.LUT R74, R81, 0xffff0000, RZ, 0xc0, !PT ;  /* 0xffff0000514a7812 */ /* 0x000fe400078ec0ff */
[C---:B------:R-:W-:Y:S02]  /*6d00*/  SHF.L.U32 R77, R99.reuse, 0x10, RZ ;  /* 0x00000010634d7819 */ /* 0x040fe400000006ff */
[----:B------:R-:W-:Y:S02]  /*6d10*/  LOP3.LUT R76, R99, 0xffff0000, RZ, 0xc0, !PT ;  /* 0xffff0000634c7812 */ /* 0x000fe400078ec0ff */
[----:B------:R-:W-:Y:S03]  /*6d20*/  ISETP.NE.AND P0, PT, R163, RZ, PT ;  /* 0x000000ffa300720c */ /* 0x000fe60003f05270 */
[----:B------:R-:W3:Y:S02]  /*6d30*/  LDTM.x64 R4, tmem[UR4] ;  /* 0x00000004000479ee */ /* 0x000ee40008340000 */
[C---:B---3--:R-:W-:Y:S01]  /*6d40*/  FMUL R0, R70.reuse, R4 ;  /* 0x0000000446007220 */ /* 0x048fe20000400000 */
[C---:B------:R-:W-:Y:S01]  /*6d50*/  FMUL R2, R70.reuse, R5 ;  /* 0x0000000546027220 */ /* 0x040fe20000400000 */
[C---:B-1----:R-:W-:Y:S01]  /*6d60*/  FMUL R3, R70.reuse, R6 ;  /* 0x0000000646037220 */ /* 0x042fe20000400000 */
[----:B------:R-:W-:Y:S01]  /*6d70*/  FMUL R7, R70, R7 ;  /* 0x0000000746077220 */ /* 0x000fe20000400000 */
[----:B------:R-:W-:Y:S01]  /*6d80*/  FFMA R0, R73, R72, R0 ;  /* 0x0000004849007223 */ /* 0x000fe20000000000 */
[----:B------:R-:W-:Y:S01]  /*6d90*/  SHF.L.U32 R72, R81, 0x10, RZ ;  /* 0x0000001051487819 */ /* 0x000fe200000006ff */
[C---:B------:R-:W-:Y:S01]  /*6da0*/  FFMA R2, R73.reuse, R75, R2 ;  /* 0x0000004b49027223 */ /* 0x040fe20000000002 */
[----:B------:R-:W-:Y:S01]  /*6db0*/  SHF.L.U32 R75, R82, 0x10, RZ ;  /* 0x00000010524b7819 */ /* 0x000fe200000006ff */
[C---:B------:R-:W-:Y:S01]  /*6dc0*/  FMUL R4, R70.reuse, R8 ;  /* 0x0000000846047220 */ /* 0x040fe20000400000 */
[----:B------:R-:W-:Y:S01]  /*6dd0*/  FMUL R5, R70, R9 ;  /* 0x0000000946057220 */ /* 0x000fe20000400000 */
[C---:B------:R-:W-:Y:S01]  /*6de0*/  FFMA R3, R73.reuse, R72, R3 ;  /* 0x0000004849037223 */ /* 0x040fe20000000003 */
[----:B------:R-:W-:Y:S01]  /*6df0*/  LOP3.LUT R72, R82, 0xffff0000, RZ, 0xc0, !PT ;  /* 0xffff000052487812 */ /* 0x000fe200078ec0ff */
[----:B------:R-:W-:Y:S01]  /*6e00*/  FFMA R7, R73, R74, R7 ;  /* 0x0000004a49077223 */ /* 0x000fe20000000007 */
[----:B------:R-:W-:Y:S01]  /*6e10*/  LOP3.LUT R74, R83, 0xffff0000, RZ, 0xc0, !PT ;  /* 0xffff0000534a7812 */ /* 0x000fe200078ec0ff */
[----:B------:R-:W-:Y:S01]  /*6e20*/  FFMA R4, R73, R75, R4 ;  /* 0x0000004b49047223 */ /* 0x000fe20000000004 */
[----:B------:R-:W-:Y:S01]  /*6e30*/  SHF.L.U32 R75, R83, 0x10, RZ ;  /* 0x00000010534b7819 */ /* 0x000fe200000006ff */
[----:B------:R-:W-:Y:S01]  /*6e40*/  FMUL R6, R70, R10 ;  /* 0x0000000a46067220 */ /* 0x000fe20000400000 */
[----:B------:R-:W-:Y:S01]  /*6e50*/  F2FP.BF16.F32.PACK_AB R92, R2, R0 ;  /* 0x00000000025c723e */ /* 0x000fe200000010ff */
[----:B------:R-:W-:Y:S01]  /*6e60*/  FMUL R11, R70, R11 ;  /* 0x0000000b460b7220 */ /* 0x000fe20000400000 */
[----:B------:R-:W-:Y:S01]  /*6e70*/  F2FP.BF16.F32.PACK_AB R93, R7, R3 ;  /* 0x00000003075d723e */ /* 0x000fe200000010ff */
[C---:B------:R-:W-:Y:S01]  /*6e80*/  FFMA R5, R73.reuse, R72, R5 ;  /* 0x0000004849057223 */ /* 0x040fe20000000005 */
[----:B------:R-:W-:Y:S01]  /*6e90*/  SHF.L.U32 R72, R88, 0x10, RZ ;  /* 0x0000001058487819 */ /* 0x000fe200000006ff */
[----:B------:R-:W-:Y:S01]  /*6ea0*/  FFMA R6, R73, R75, R6 ;  /* 0x0000004b49067223 */ /* 0x000fe20000000006 */
[----:B------:R-:W-:Y:S01]  /*6eb0*/  SHF.L.U32 R75, R90, 0x10, RZ ;  /* 0x000000105a4b7819 */ /* 0x000fe200000006ff */
[----:B------:R-:W-:Y:S01]  /*6ec0*/  FMUL R8, R70, R12 ;  /* 0x0000000c46087220 */ /* 0x000fe20000400000 */
[----:B------:R-:W-:Y:S01]  /*6ed0*/  F2FP.BF16.F32.PACK_AB R94, R5, R4 ;  /* 0x00000004055e723e */ /* 0x000fe200000010ff */
[C---:B------:R-:W-:Y:S01]  /*6ee0*/  FFMA R11, R73.reuse, R74, R11 ;  /* 0x0000004a490b7223 */ /* 0x040fe2000000000b */
[----:B------:R-:W-:Y:S01]  /*6ef0*/  LOP3.LUT R74, R88, 0xffff0000, RZ, 0xc0, !PT ;  /* 0xffff0000584a7812 */ /* 0x000fe200078ec0ff */
[C---:B------:R-:W-:Y:S01]  /*6f00*/  FMUL R9, R70.reuse, R13 ;  /* 0x0000000d46097220 */ /* 0x040fe20000400000 */
[----:B------:R-:W-:Y:S01]  /*6f10*/  FFMA R8, R73, R72, R8 ;  /* 0x0000004849087223 */ /* 0x000fe20000000008 */
[----:B------:R-:W-:Y:S01]  /*6f20*/  SHF.L.U32 R72, R89, 0x10, RZ ;  /* 0x0000001059487819 */ /* 0x000fe200000006ff */
[C---:B------:R-:W-:Y:S01]  /*6f30*/  FMUL R10, R70.reuse, R14 ;  /* 0x0000000e460a7220 */ /* 0x040fe20000400000 */
[----:B------:R-:W-:Y:S01]  /*6f40*/  F2FP.BF16.F32.PACK_AB R95, R11, R6 ;  /* 0x000000060b5f723e */ /* 0x000fe200000010ff */
[----:B------:R-:W-:Y:S01]  /*6f50*/  FFMA R9, R73, R74, R9 ;  /* 0x0000004a49097223 */ /* 0x000fe20000000009 */
[----:B------:R-:W-:Y:S01]  /*6f60*/  LOP3.LUT R74, R89, 0xffff0000, RZ, 0xc0, !PT ;  /* 0xffff0000594a7812 */ /* 0x000fe200078ec0ff */
[----:B------:R-:W-:Y:S01]  /*6f70*/  FMUL R15, R70, R15 ;  /* 0x0000000f460f7220 */ /* 0x000fe20000400000 */
[----:B------:R-:W-:Y:S01]  /*6f80*/  FFMA R10, R73, R72, R10 ;  /* 0x00000048490a7223 */ /* 0x000fe2000000000a */
[----:B------:R-:W-:Y:S01]  /*6f90*/  LOP3.LUT R72, R90, 0xffff0000, RZ, 0xc0, !PT ;  /* 0xffff00005a487812 */ /* 0x000fe200078ec0ff */
[C---:B------:R-:W-:Y:S01]  /*6fa0*/  FMUL R12, R70.reuse, R16 ;  /* 0x00000010460c7220 */ /* 0x040fe20000400000 */
[----:B------:R-:W-:Y:S01]  /*6fb0*/  F2FP.BF16.F32.PACK_AB R100, R9, R8 ;  /* 0x000000080964723e */ /* 0x000fe200000010ff */
[----:B------:R-:W-:Y:S01]  /*6fc0*/  FMUL R13, R70, R17 ;  /* 0x00000011460d7220 */ /* 0x000fe20000400000 */
[----:B------:R-:W-:Y:S01]  /*6fd0*/  FFMA R15, R73, R74, R15 ;  /* 0x0000004a490f7223 */ /* 0x000fe2000000000f */
[----:B------:R-:W-:Y:S01]  /*6fe0*/  LOP3.LUT R74, R91, 0xffff0000, RZ, 0xc0, !PT ;  /* 0xffff00005b4a7812 */ /* 0x000fe200078ec0ff */
[----:B------:R-:W-:Y:S01]  /*6ff0*/  FFMA R12, R73, R75, R12 ;  /* 0x0000004b490c7223 */ /* 0x000fe2000000000c */
[----:B------:R-:W-:Y:S01]  /*7000*/  SHF.L.U32 R75, R91, 0x10, RZ ;  /* 0x000000105b4b7819 */ /* 0x000fe200000006ff */
[----:B------:R-:W-:Y:S01]  /*7010*/  FFMA R13, R73, R72, R13 ;  /* 0x00000048490d7223 */ /* 0x000fe2000000000d */
[----:B------:R-:W-:Y:S01]  /*7020*/  SHF.L.U32 R72, R96, 0x10, RZ ;  /* 0x0000001060487819 */ /* 0x000fe200000006ff */
[C---:B------:R-:W-:Y:S01]  /*7030*/  FMUL R14, R70.reuse, R18 ;  /* 0x00000012460e7220 */ /* 0x040fe20000400000 */
[----:B------:R-:W-:Y:S01]  /*7040*/  F2FP.BF16.F32.PACK_AB R101, R15, R10 ;  /* 0x0000000a0f65723e */ /* 0x000fe200000010ff */
[C---:B------:R-:W-:Y:S01]  /*7050*/  FMUL R19, R70.reuse, R19 ;  /* 0x0000001346137220 */ /* 0x040fe20000400000 */
[----:B------:R-:W-:Y:S01]  /*7060*/  F2FP.BF16.F32.PACK_AB R102, R13, R12 ;  /* 0x0000000c0d66723e */ /* 0x000fe200000010ff */
[----:B------:R-:W-:Y:S01]  /*7070*/  FMUL R16, R70, R20 ;  /* 0x0000001446107220 */ /* 0x000fe20000400000 */
[C---:B------:R-:W-:Y:S01]  /*7080*/  FFMA R14, R73.reuse, R75, R14 ;  /* 0x0000004b490e7223 */ /* 0x040fe2000000000e */
[----:B------:R-:W-:Y:S01]  /*7090*/  SHF.L.U32 R75, R98, 0x10, RZ ;  /* 0x00000010624b7819 */ /* 0x000fe200000006ff */
[C---:B------:R-:W-:Y:S01]  /*70a0*/  FFMA R19, R73.reuse, R74, R19 ;  /* 0x0000004a49137223 */ /* 0x040fe20000000013 */
[----:B------:R-:W-:Y:S01]  /*70b0*/  LOP3.LUT R74, R96, 0xffff0000, RZ, 0xc0, !PT ;  /* 0xffff0000604a7812 */ /* 0x000fe200078ec0ff */
[----:B------:R-:W-:Y:S01]  /*70c0*/  FFMA R16, R73, R72, R16 ;  /* 0x0000004849107223 */ /* 0x000fe20000000010 */
[----:B------:R-:W-:Y:S01]  /*70d0*/  SHF.L.U32 R72, R97, 0x10, RZ ;  /* 0x0000001061487819 */ /* 0x000fe200000006ff */
[C---:B------:R-:W-:Y:S01]  /*70e0*/  FMUL R17, R70.reuse, R21 ;  /* 0x0000001546117220 */ /* 0x040fe20000400000 */
[----:B------:R-:W-:Y:S01]  /*70f0*/  F2FP.BF16.F32.PACK_AB R103, R19, R14 ;  /* 0x0000000e1367723e */ /* 0x000fe200000010ff */
[C---:B------:R-:W-:Y:S01]  /*7100*/  FMUL R18, R70.reuse, R22 ;  /* 0x0000001646127220 */ /* 0x040fe20000400000 */
[----:B------:R-:W-:Y:S01]  /*7110*/  FMUL R23, R70, R23 ;  /* 0x0000001746177220 */ /* 0x000fe20000400000 */
[C---:B------:R-:W-:Y:S01]  /*7120*/  FFMA R17, R73.reuse, R74, R17 ;  /* 0x0000004a49117223 */ /* 0x040fe20000000011 */
[----:B------:R-:W-:Y:S01]  /*7130*/  LOP3.LUT R74, R98, 0xffff0000, RZ, 0xc0, !PT ;  /* 0xffff0000624a7812 */ /* 0x000fe200078ec0ff */
[----:B------:R-:W-:Y:S01]  /*7140*/  FFMA R18, R73, R72, R18 ;  /* 0x0000004849127223 */ /* 0x000fe20000000012 */
[----:B------:R-:W-:Y:S01]  /*7150*/  LOP3.LUT R72, R97, 0xffff0000, RZ, 0xc0, !PT ;  /* 0xffff000061487812 */ /* 0x000fe200078ec0ff */
[C---:B------:R-:W-:Y:S01]  /*7160*/  FMUL R20, R70.reuse, R24 ;  /* 0x0000001846147220 */ /* 0x040fe20000400000 */
[----:B------:R-:W-:Y:S01]  /*7170*/  F2FP.BF16.F32.PACK_AB R108, R17, R16 ;  /* 0x00000010116c723e */ /* 0x000fe200000010ff */
[C---:B------:R-:W-:Y:S01]  /*7180*/  FMUL R21, R70.reuse, R25 ;  /* 0x0000001946157220 */ /* 0x040fe20000400000 */
[----:B------:R-:W-:Y:S01]  /*7190*/  FMUL R22, R70, R26 ;  /* 0x0000001a46167220 */ /* 0x000fe20000400000 */
[C---:B------:R-:W-:Y:S01]  /*71a0*/  FFMA R23, R73.reuse, R72, R23 ;  /* 0x0000004849177223 */ /* 0x040fe20000000017 */
[----:B------:R-:W-:Y:S01]  /*71b0*/  SHF.L.U32 R72, R104, 0x10, RZ ;  /* 0x0000001068487819 */ /* 0x000fe200000006ff */
[C---:B------:R-:W-:Y:S01]  /*71c0*/  FMUL R27, R70.reuse, R27 ;  /* 0x0000001b461b7220 */ /* 0x040fe20000400000 */
[----:B------:R-:W-:Y:S01]  /*71d0*/  FFMA R20, R73, R75, R20 ;  /* 0x0000004b49147223 */ /* 0x000fe20000000014 */
[----:B------:R-:W-:Y:S01]  /*71e0*/  SHF.L.U32 R75, R105, 0x10, RZ ;  /* 0x00000010694b7819 */ /* 0x000fe200000006ff */
[----:B------:R-:W-:Y:S01]  /*71f0*/  FMUL R24, R70, R28 ;  /* 0x0000001c46187220 */ /* 0x000fe20000400000 */
[----:B------:R-:W-:Y:S01]  /*7200*/  F2FP.BF16.F32.PACK_AB R109, R23, R18 ;  /* 0x00000012176d723e */ /* 0x000fe200000010ff */
[C---:B------:R-:W-:Y:S01]  /*7210*/  FFMA R21, R73.reuse, R74, R21 ;  /* 0x0000004a49157223 */ /* 0x040fe20000000015 */
[----:B------:R-:W-:Y:S01]  /*7220*/  LOP3.LUT R74, R104, 0xffff0000, RZ, 0xc0, !PT ;  /* 0xffff0000684a7812 */ /* 0x000fe200078ec0ff */
[----:B------:R-:W-:Y:S01]  /*7230*/  FFMA R22, R73, R77, R22 ;  /* 0x0000004d49167223 */ /* 0x000fe20000000016 */
[----:B------:R-:W-:Y:S01]  /*7240*/  SHF.L.U32 R77, R107, 0x10, RZ ;  /* 0x000000106b4d7819 */ /* 0x000fe200000006ff */
[----:B------:R-:W-:Y:S01]  /*7250*/  FFMA R27, R73, R76, R27 ;  /* 0x0000004c491b7223 */ /* 0x000fe2000000001b */
[----:B------:R-:W-:Y:S01]  /*7260*/  F2FP.BF16.F32.PACK_AB R110, R21, R20 ;  /* 0x00000014156e723e */ /* 0x000fe200000010ff */
[----:B------:R-:W-:Y:S01]  /*7270*/  FFMA R24, R73, R72, R24 ;  /* 0x0000004849187223 */ /* 0x000fe20000000018 */
[----:B------:R-:W-:Y:S01]  /*7280*/  LOP3.LUT R72, R105, 0xffff0000, RZ, 0xc0, !PT ;  /* 0xffff000069487812 */ /* 0x000fe200078ec0ff */
[C---:B------:R-:W-:Y:S01]  /*7290*/  FMUL R25, R70.reuse, R29 ;  /* 0x0000001d46197220 */ /* 0x040fe20000400000 */
[----:B------:R-:W-:Y:S01]  /*72a0*/  F2FP.BF16.F32.PACK_AB R111, R27, R22 ;  /* 0x000000161b6f723e */ /* 0x000fe200000010ff */
[C---:B------:R-:W-:Y:S01]  /*72b0*/  FMUL R26, R70.reuse, R30 ;  /* 0x0000001e461a7220 */ /* 0x040fe20000400000 */
[----:B------:R-:W-:Y:S01]  /*72c0*/  LOP3.LUT R76, R139, 0xffff0000, RZ, 0xc0, !PT ;  /* 0xffff00008b4c7812 */ /* 0x000fe200078ec0ff */
[----:B------:R-:W-:Y:S01]  /*72d0*/  FMUL R31, R70, R31 ;  /* 0x0000001f461f7220 */ /* 0x000fe20000400000 */
[----:B------:R-:W-:Y:S01]  /*72e0*/  FFMA R25, R73, R74, R25 ;  /* 0x0000004a49197223 */ /* 0x000fe20000000019 */
[----:B------:R-:W-:Y:S01]  /*72f0*/  LOP3.LUT R74, R107, 0xffff0000, RZ, 0xc0, !PT ;  /* 0xffff00006b4a7812 */ /* 0x000fe200078ec0ff */
[C---:B------:R-:W-:Y:S01]  /*7300*/  FFMA R26, R73.reuse, R75, R26 ;  /* 0x0000004b491a7223 */ /* 0x040fe2000000001a */
[C---:B------:R-:W-:Y:S01]  /*7310*/  SHF.L.U32 R75, R106.reuse, 0x10, RZ ;  /* 0x000000106a4b7819 */ /* 0x040fe200000006ff */
[C---:B------:R-:W-:Y:S01]  /*7320*/  FFMA R31, R73.reuse, R72, R31 ;  /* 0x00000048491f7223 */ /* 0x040fe2000000001f */
[----:B------:R-:W-:Y:S01]  /*7330*/  LOP3.LUT R72, R106, 0xffff0000, RZ, 0xc0, !PT ;  /* 0xffff00006a487812 */ /* 0x000fe200078ec0ff */
[C---:B------:R-:W-:Y:S01]  /*7340*/  FMUL R28, R70.reuse, R32 ;  /* 0x00000020461c7220 */ /* 0x040fe20000400000 */
[C---:B------:R-:W-:Y:S01]  /*7350*/  FMUL R29, R70.reuse, R33 ;  /* 0x00000021461d7220 */ /* 0x040fe20000400000 */
[C---:B------:R-:W-:Y:S01]  /*7360*/  FMUL R30, R70.reuse, R34 ;  /* 0x00000022461e7220 */ /* 0x040fe20000400000 */
[----:B------:R-:W-:Y:S01]  /*7370*/  FMUL R35, R70, R35 ;  /* 0x0000002346237220 */ /* 0x000fe20000400000 */
[----:B------:R-:W-:Y:S01]  /*7380*/  FFMA R28, R73, R75, R28 ;  /* 0x0000004b491c7223 */ /* 0x000fe2000000001c */
[----:B------:R-:W-:Y:S01]  /*7390*/  SHF.L.U32 R75, R113, 0x10, RZ ;  /* 0x00000010714b7819 */ /* 0x000fe200000006ff */
[C---:B------:R-:W-:Y:S01]  /*73a0*/  FFMA R29, R73.reuse, R72, R29 ;  /* 0x00000048491d7223 */ /* 0x040fe2000000001d */
[C---:B------:R-:W-:Y:S01]  /*73b0*/  SHF.L.U32 R72, R112.reuse, 0x10, RZ ;  /* 0x0000001070487819 */ /* 0x040fe200000006ff */
[----:B------:R-:W-:Y:S01]  /*73c0*/  FFMA R30, R73, R77, R30 ;  /* 0x0000004d491e7223 */ /* 0x000fe2000000001e */
[----:B------:R-:W-:Y:S01]  /*73d0*/  SHF.L.U32 R77, R115, 0x10, RZ ;  /* 0x00000010734d7819 */ /* 0x000fe200000006ff */
[C---:B------:R-:W-:Y:S01]  /*73e0*/  FFMA R35, R73.reuse, R74, R35 ;  /* 0x0000004a49237223 */ /* 0x040fe20000000023 */
[----:B------:R-:W-:Y:S01]  /*73f0*/  LOP3.LUT R74, R112, 0xffff0000, RZ, 0xc0, !PT ;  /* 0xffff0000704a7812 */ /* 0x000fe200078ec0ff */
[C---:B------:R-:W-:Y:S01]  /*7400*/  FMUL R32, R70.reuse, R36 ;  /* 0x0000002446207220 */ /* 0x040fe20000400000 */
[C---:B------:R-:W-:Y:S01]  /*7410*/  FMUL R33, R70.reuse, R37 ;  /* 0x0000002546217220 */ /* 0x040fe20000400000 */
[----:B------:R-:W-:Y:S01]  /*7420*/  FMUL R34, R70, R38 ;  /* 0x0000002646227220 */ /* 0x000fe20000400000 */
[----:B------:R1:W-:Y:S01]  /*7430*/  STS.128 [R169+UR44+0x400], R92 ;  /* 0x0004005ca9007988 */ /* 0x0003e20008000c2c */
[----:B------:R-:W-:Y:S01]  /*7440*/  FFMA R32, R73, R72, R32 ;  /* 0x0000004849207223 */ /* 0x000fe20000000020 */
[----:B------:R-:W-:Y:S01]  /*7450*/  LOP3.LUT R72, R113, 0xffff0000, RZ, 0xc0, !PT ;  /* 0xffff000071487812 */ /* 0x000fe200078ec0ff */
[C---:B------:R-:W-:Y:S01]  /*7460*/  FFMA R33, R73.reuse, R74, R33 ;  /* 0x0000004a49217223 */ /* 0x040fe20000000021 */
[----:B------:R-:W-:Y:S01]  /*7470*/  LOP3.LUT R74, R114, 0xffff0000, RZ, 0xc0, !PT ;  /* 0xffff0000724a7812 */ /* 0x000fe200078ec0ff */
[----:B------:R-:W-:Y:S01]  /*7480*/  FMUL R39, R70, R39 ;  /* 0x0000002746277220 */ /* 0x000fe20000400000 */
[C---:B------:R-:W-:Y:S01]  /*7490*/  FFMA R34, R73.reuse, R75, R34 ;  /* 0x0000004b49227223 */ /* 0x040fe20000000022 */
[----:B------:R-:W-:Y:S01]  /*74a0*/  SHF.L.U32 R75, R114, 0x10, RZ ;  /* 0x00000010724b7819 */ /* 0x000fe200000006ff */
[C---:B------:R-:W-:Y:S01]  /*74b0*/  FMUL R36, R70.reuse, R40 ;  /* 0x0000002846247220 */ /* 0x040fe20000400000 */
[----:B------:R-:W-:Y:S01]  /*74c0*/  FFMA R39, R73, R72, R39 ;  /* 0x0000004849277223 */ /* 0x000fe20000000027 */
[----:B------:R-:W-:Y:S01]  /*74d0*/  LOP3.LUT R72, R115, 0xffff0000, RZ, 0xc0, !PT ;  /* 0xffff000073487812 */ /* 0x000fe200078ec0ff */
[C---:B------:R-:W-:Y:S01]  /*74e0*/  FMUL R37, R70.reuse, R41 ;  /* 0x0000002946257220 */ /* 0x040fe20000400000 */
[C---:B------:R-:W-:Y:S01]  /*74f0*/  FMUL R38, R70.reuse, R42 ;  /* 0x0000002a46267220 */ /* 0x040fe20000400000 */
[----:B------:R-:W-:Y:S01]  /*7500*/  FMUL R43, R70, R43 ;  /* 0x0000002b462b7220 */ /* 0x000fe20000400000 */
[C---:B------:R-:W-:Y:S01]  /*7510*/  FFMA R36, R73.reuse, R75, R36 ;  /* 0x0000004b49247223 */ /* 0x040fe20000000024 */
[C---:B------:R-:W-:Y:S01]  /*7520*/  SHF.L.U32 R75, R120.reuse, 0x10, RZ ;  /* 0x00000010784b7819 */ /* 0x040fe200000006ff */
[----:B------:R3:W-:Y:S01]  /*7530*/  STS.128 [R168+0x400], R100 ;  /* 0x00040064a8007388 */ /* 0x0007e20000000c00 */
[----:B------:R-:W-:Y:S01]  /*7540*/  FFMA R37, R73, R74, R37 ;  /* 0x0000004a49257223 */ /* 0x000fe20000000025 */
[----:B------:R-:W-:Y:S01]  /*7550*/  LOP3.LUT R74, R121, 0xffff0000, RZ, 0xc0, !PT ;  /* 0xffff0000794a7812 */ /* 0x000fe200078ec0ff */
[----:B------:R-:W-:Y:S01]  /*7560*/  FFMA R38, R73, R77, R38 ;  /* 0x0000004d49267223 */ /* 0x000fe20000000026 */
[----:B------:R-:W-:Y:S01]  /*7570*/  SHF.L.U32 R77, R121, 0x10, RZ ;  /* 0x00000010794d7819 */ /* 0x000fe200000006ff */
        /* <DEDUP_REMOVED lines=8> */
[----:B------:R4:W-:Y:S01]  /*7600*/  STS.128 [R167+0x400], R108 ;  /* 0x0004006ca7007388 */ /* 0x0009e20000000c00 */
[C---:B------:R-:W-:Y:S01]  /*7610*/  FFMA R41, R73.reuse, R72, R41 ;  /* 0x0000004849297223 */ /* 0x040fe20000000029 */
[C---:B------:R-:W-:Y:S01]  /*7620*/  SHF.L.U32 R72, R122.reuse, 0x10, RZ ;  /* 0x000000107a487819 */ /* 0x040fe200000006ff */
[----:B------:R-:W-:Y:S01]  /*7630*/  FFMA R42, R73, R77, R42 ;  /* 0x0000004d492a7223 */ /* 0x000fe2000000002a */
[----:B------:R-:W-:Y:S01]  /*7640*/  SHF.L.U32 R77, R129, 0x10, RZ ;  /* 0x00000010814d7819 */ /* 0x000fe200000006ff */
[----:B------:R-:W-:Y:S01]  /*7650*/  FFMA R47, R73, R74, R47 ;  /* 0x0000004a492f7223 */ /* 0x000fe2000000002f */
[----:B------:R-:W-:Y:S01]  /*7660*/  LOP3.LUT R74, R122, 0xffff0000, RZ, 0xc0, !PT ;  /* 0xffff00007a4a7812 */ /* 0x000fe200078ec0ff */
[C---:B------:R-:W-:Y:S01]  /*7670*/  FMUL R44, R70.reuse, R48 ;  /* 0x00000030462c7220 */ /* 0x040fe20000400000 */
[----:B-1----:R-:W-:Y:S01]  /*7680*/  F2FP.BF16.F32.PACK_AB R92, R25, R24 ;  /* 0x00000018195c723e */ /* 0x002fe200000010ff */
[C---:B------:R-:W-:Y:S01]  /*7690*/  FMUL R45, R70.reuse, R49 ;  /* 0x00000031462d7220 */ /* 0x040fe20000400000 */
[----:B------:R-:W-:Y:S01]  /*76a0*/  F2FP.BF16.F32.PACK_AB R93, R31, R26 ;  /* 0x0000001a1f5d723e */ /* 0x000fe200000010ff */
[----:B------:R-:W-:Y:S01]  /*76b0*/  FMUL R46, R70, R50 ;  /* 0x00000032462e7220 */ /* 0x000fe20000400000 */
[----:B------:R-:W-:Y:S01]  /*76c0*/  F2FP.BF16.F32.PACK_AB R94, R29, R28 ;  /* 0x0000001c1d5e723e */ /* 0x000fe200000010ff */
[----:B------:R-:W-:Y:S01]  /*76d0*/  FFMA R44, R73, R72, R44 ;  /* 0x00000048492c7223 */ /* 0x000fe2000000002c */
[----:B------:R-:W-:Y:S01]  /*76e0*/  LOP3.LUT R72, R123, 0xffff0000, RZ, 0xc0, !PT ;  /* 0xffff00007b487812 */ /* 0x000fe200078ec0ff */
[----:B------:R-:W-:Y:S01]  /*76f0*/  FFMA R45, R73, R74, R45 ;  /* 0x0000004a492d7223 */ /* 0x000fe2000000002d */
[----:B------:R-:W-:Y:S01]  /*7700*/  LOP3.LUT R74, R128, 0xffff0000, RZ, 0xc0, !PT ;  /* 0xffff0000804a7812 */ /* 0x000fe200078ec0ff */
[----:B------:R-:W-:Y:S01]  /*7710*/  FMUL R51, R70, R51 ;  /* 0x0000003346337220 */ /* 0x000fe20000400000 */
[----:B------:R-:W-:Y:S01]  /*7720*/  F2FP.BF16.F32.PACK_AB R95, R35, R30 ;  /* 0x0000001e235f723e */ /* 0x000fe200000010ff */
[----:B------:R-:W-:Y:S01]  /*7730*/  FFMA R46, R73, R75, R46 ;  /* 0x0000004b492e7223 */ /* 0x000fe2000000002e */
[----:B------:R-:W-:Y:S01]  /*7740*/  SHF.L.U32 R75, R128, 0x10, RZ ;  /* 0x00000010804b7819 */ /* 0x000fe200000006ff */
[C---:B------:R-:W-:Y:S01]  /*7750*/  FMUL R48, R70.reuse, R52 ;  /* 0x0000003446307220 */ /* 0x040fe20000400000 */
[----:B---3--:R-:W-:Y:S01]  /*7760*/  F2FP.BF16.F32.PACK_AB R100, R33, R32 ;  /* 0x000000202164723e */ /* 0x008fe200000010ff */
[----:B------:R-:W-:Y:S01]  /*7770*/  FFMA R51, R73, R72, R51 ;  /* 0x0000004849337223 */ /* 0x000fe20000000033 */
[----:B------:R-:W-:Y:S01]  /*7780*/  LOP3.LUT R72, R129, 0xffff0000, RZ, 0xc0, !PT ;  /* 0xffff000081487812 */ /* 0x000fe200078ec0ff */
[----:B------:R1:W-:Y:S01]  /*7790*/  STS.128 [R157+0x400], R92 ;  /* 0x0004005c9d007388 */ /* 0x0003e20000000c00 */
[----:B------:R-:W-:Y:S01]  /*77a0*/  F2FP.BF16.F32.PACK_AB R101, R39, R34 ;  /* 0x000000222765723e */ /* 0x000fe200000010ff */
[C---:B------:R-:W-:Y:S01]  /*77b0*/  FMUL R49, R70.reuse, R53 ;  /* 0x0000003546317220 */ /* 0x040fe20000400000 */
[----:B------:R-:W-:Y:S01]  /*77c0*/  F2FP.BF16.F32.PACK_AB R102, R37, R36 ;  /* 0x000000242566723e */ /* 0x000fe200000010ff */
[C---:B------:R-:W-:Y:S01]  /*77d0*/  FMUL R50, R70.reuse, R54 ;  /* 0x0000003646327220 */ /* 0x040fe20000400000 */
[----:B------:R-:W-:Y:S01]  /*77e0*/  F2FP.BF16.F32.PACK_AB R103, R43, R38 ;  /* 0x000000262b67723e */ /* 0x000fe200000010ff */
[----:B------:R-:W-:Y:S01]  /*77f0*/  FMUL R55, R70, R55 ;  /* 0x0000003746377220 */ /* 0x000fe20000400000 */
[----:B----4-:R-:W-:Y:S01]  /*7800*/  F2FP.BF16.F32.PACK_AB R108, R41, R40 ;  /* 0x00000028296c723e */ /* 0x010fe200000010ff */
[C---:B------:R-:W-:Y:S01]  /*7810*/  FFMA R48, R73.reuse, R75, R48 ;  /* 0x0000004b49307223 */ /* 0x040fe20000000030 */
[C---:B------:R-:W-:Y:S01]  /*7820*/  FFMA R49, R73.reuse, R74, R49 ;  /* 0x0000004a49317223 */ /* 0x040fe20000000031 */
[----:B------:R1:W-:Y:S01]  /*7830*/  STS.128 [R156+0x400], R100 ;  /* 0x000400649c007388 */ /* 0x0003e20000000c00 */
[C---:B------:R-:W-:Y:S01]  /*7840*/  SHF.L.U32 R75, R130.reuse, 0x10, RZ ;  /* 0x00000010824b7819 */ /* 0x040fe200000006ff */
[----:B------:R-:W-:Y:S01]  /*7850*/  FFMA R50, R73, R77, R50 ;  /* 0x0000004d49327223 */ /* 0x000fe20000000032 */
[----:B------:R-:W-:Y:S01]  /*7860*/  SHF.L.U32 R77, R131, 0x10, RZ ;  /* 0x00000010834d7819 */ /* 0x000fe200000006ff */
[----:B------:R-:W-:Y:S01]  /*7870*/  FFMA R55, R73, R72, R55 ;  /* 0x0000004849377223 */ /* 0x000fe20000000037 */
[----:B------:R-:W-:Y:S01]  /*7880*/  LOP3.LUT R72, R130, 0xffff0000, RZ, 0xc0, !PT ;  /* 0xffff000082487812 */ /* 0x000fe200078ec0ff */
[C---:B------:R-:W-:Y:S01]  /*7890*/  FMUL R52, R70.reuse, R56 ;  /* 0x0000003846347220 */ /* 0x040fe20000400000 */
[----:B------:R-:W-:Y:S01]  /*78a0*/  LOP3.LUT R74, R131, 0xffff0000, RZ, 0xc0, !PT ;  /* 0xffff0000834a7812 */ /* 0x000fe200078ec0ff */
[C---:B------:R-:W-:Y:S01]  /*78b0*/  FMUL R53, R70.reuse, R57 ;  /* 0x0000003946357220 */ /* 0x040fe20000400000 */
[C---:B------:R-:W-:Y:S01]  /*78c0*/  FMUL R54, R70.reuse, R58 ;  /* 0x0000003a46367220 */ /* 0x040fe20000400000 */
[----:B------:R-:W-:Y:S01]  /*78d0*/  FMUL R59, R70, R59 ;  /* 0x0000003b463b7220 */ /* 0x000fe20000400000 */
[C---:B------:R-:W-:Y:S01]  /*78e0*/  FFMA R52, R73.reuse, R75, R52 ;  /* 0x0000004b49347223 */ /* 0x040fe20000000034 */
[C---:B------:R-:W-:Y:S01]  /*78f0*/  FFMA R53, R73.reuse, R72, R53 ;  /* 0x0000004849357223 */ /* 0x040fe20000000035 */
[C---:B------:R-:W-:Y:S01]  /*7900*/  FFMA R54, R73.reuse, R77, R54 ;  /* 0x0000004d49367223 */ /* 0x040fe20000000036 */
[----:B------:R-:W-:Y:S01]  /*7910*/  FFMA R59, R73, R74, R59 ;  /* 0x0000004a493b7223 */ /* 0x000fe2000000003b */
[----:B------:R-:W-:Y:S01]  /*7920*/  SHF.L.U32 R72, R136, 0x10, RZ ;  /* 0x0000001088487819 */ /* 0x000fe200000006ff */
[----:B------:R-:W-:Y:S01]  /*7930*/  FMUL R56, R70, R60 ;  /* 0x0000003c46387220 */ /* 0x000fe20000400000 */
[----:B------:R-:W-:Y:S01]  /*7940*/  LOP3.LUT R74, R136, 0xffff0000, RZ, 0xc0, !PT ;  /* 0xffff0000884a7812 */ /* 0x000fe200078ec0ff */
[C---:B------:R-:W-:Y:S01]  /*7950*/  FMUL R57, R70.reuse, R61 ;  /* 0x0000003d46397220 */ /* 0x040fe20000400000 */
[----:B------:R-:W-:Y:S01]  /*7960*/  SHF.L.U32 R75, R137, 0x10, RZ ;  /* 0x00000010894b7819 */ /* 0x000fe200000006ff */
[C---:B------:R-:W-:Y:S01]  /*7970*/  FMUL R58, R70.reuse, R62 ;  /* 0x0000003e463a7220 */ /* 0x040fe20000400000 */
[----:B------:R-:W-:Y:S01]  /*7980*/  F2FP.BF16.F32.PACK_AB R109, R47, R42 ;  /* 0x0000002a2f6d723e */ /* 0x000fe200000010ff */
[----:B------:R-:W-:Y:S01]  /*7990*/  FFMA R56, R73, R72, R56 ;  /* 0x0000004849387223 */ /* 0x000fe20000000038 */
[----:B------:R-:W-:Y:S01]  /*79a0*/  F2FP.BF16.F32.PACK_AB R110, R45, R44 ;  /* 0x0000002c2d6e723e */ /* 0x000fe200000010ff */
[----:B------:R-:W-:Y:S01]  /*79b0*/  FFMA R57, R73, R74, R57 ;  /* 0x0000004a49397223 */ /* 0x000fe20000000039 */
[----:B------:R-:W-:Y:S01]  /*79c0*/  F2FP.BF16.F32.PACK_AB R111, R51, R46 ;  /* 0x0000002e336f723e */ /* 0x000fe200000010ff */
[----:B------:R-:W-:Y:S01]  /*79d0*/  FFMA R58, R73, R75, R58 ;  /* 0x0000004b493a7223 */ /* 0x000fe2000000003a */
[----:B------:R-:W-:Y:S01]  /*79e0*/  LOP3.LUT R72, R137, 0xffff0000, RZ, 0xc0, !PT ;  /* 0xffff000089487812 */ /* 0x000fe200078ec0ff */
[----:B------:R-:W-:Y:S01]  /*79f0*/  FMUL R63, R70, R63 ;  /* 0x0000003f463f7220 */ /* 0x000fe20000400000 */
[----:B------:R-:W-:Y:S01]  /*7a00*/  SHF.L.U32 R75, R138, 0x10, RZ ;  /* 0x000000108a4b7819 */ /* 0x000fe200000006ff */
[----:B------:R1:W-:Y:S01]  /*7a10*/  STS.128 [R155+0x400], R108 ;  /* 0x0004006c9b007388 */ /* 0x0003e20000000c00 */
[----:B------:R-:W-:Y:S01]  /*7a20*/  FMUL R60, R70, R64 ;  /* 0x00000040463c7220 */ /* 0x000fe20000400000 */
[----:B------:R-:W-:Y:S01]  /*7a30*/  LOP3.LUT R74, R138, 0xffff0000, RZ, 0xc0, !PT ;  /* 0xffff00008a4a7812 */ /* 0x000fe200078ec0ff */
[C---:B------:R-:W-:Y:S01]  /*7a40*/  FMUL R61, R70.reuse, R65 ;  /* 0x00000041463d7220 */ /* 0x040fe20000400000 */
[----:B------:R-:W-:Y:S01]  /*7a50*/  SHF.L.U32 R77, R139, 0x10, RZ ;  /* 0x000000108b4d7819 */ /* 0x000fe200000006ff */
[C---:B------:R-:W-:Y:S01]  /*7a60*/  FMUL R62, R70.reuse, R66 ;  /* 0x00000042463e7220 */ /* 0x040fe20000400000 */
[----:B------:R-:W-:Y:S01]  /*7a70*/  FFMA R63, R73, R72, R63 ;  /* 0x00000048493f7223 */ /* 0x000fe2000000003f */
[----:B------:R-:W-:Y:S01]  /*7a80*/  FMUL R67, R70, R67 ;  /* 0x0000004346437220 */ /* 0x000fe20000400000 */
[----:B------:R-:W-:Y:S01]  /*7a90*/  F2FP.BF16.F32.PACK_AB R116, R49, R48 ;  /* 0x000000303174723e */ /* 0x000fe200000010ff */
[----:B------:R-:W-:Y:S01]  /*7aa0*/  FFMA R60, R73, R75, R60 ;  /* 0x0000004b493c7223 */ /* 0x000fe2000000003c */
[----:B------:R-:W-:Y:S01]  /*7ab0*/  F2FP.BF16.F32.PACK_AB R117, R55, R50 ;  /* 0x000000323775723e */ /* 0x000fe200000010ff */
[----:B------:R-:W-:Y:S01]  /*7ac0*/  FFMA R61, R73, R74, R61 ;  /* 0x0000004a493d7223 */ /* 0x000fe2000000003d */
[----:B------:R-:W-:Y:S01]  /*7ad0*/  F2FP.BF16.F32.PACK_AB R118, R53, R52 ;  /* 0x000000343576723e */ /* 0x000fe200000010ff */
[----:B------:R-:W-:Y:S01]  /*7ae0*/  FFMA R62, R73, R77, R62 ;  /* 0x0000004d493e7223 */ /* 0x000fe2000000003e */
[----:B------:R-:W-:Y:S01]  /*7af0*/  F2FP.BF16.F32.PACK_AB R119, R59, R54 ;  /* 0x000000363b77723e */ /* 0x000fe200000010ff */
[----:B------:R-:W-:Y:S01]  /*7b00*/  FFMA R67, R73, R76, R67 ;  /* 0x0000004c49437223 */ /* 0x000fe20000000043 */
[----:B------:R-:W-:Y:S02]  /*7b10*/  F2FP.BF16.F32.PACK_AB R124, R57, R56 ;  /* 0x00000038397c723e */ /* 0x000fe400000010ff */
[----:B------:R-:W-:Y:S01]  /*7b20*/  F2FP.BF16.F32.PACK_AB R125, R63, R58 ;  /* 0x0000003a3f7d723e */ /* 0x000fe200000010ff */
[----:B------:R1:W-:Y:S01]  /*7b30*/  STS.128 [R154+0x400], R116 ;  /* 0x000400749a007388 */ /* 0x0003e20000000c00 */
[----:B------:R-:W-:Y:S02]  /*7b40*/  F2FP.BF16.F32.PACK_AB R126, R61, R60 ;  /* 0x0000003c3d7e723e */ /* 0x000fe400000010ff */
[----:B------:R-:W-:Y:S05]  /*7b50*/  F2FP.BF16.F32.PACK_AB R127, R67, R62 ;  /* 0x0000003e437f723e */ /* 0x000fea00000010ff */
[----:B------:R1:W-:Y:S01]  /*7b60*/  STS.128 [R153+0x400], R124 ;  /* 0x0004007c99007388 */ /* 0x0003e20000000c00 */
[----:B------:R-:W-:Y:S01]  /*7b70*/  @!PT LDS RZ, [RZ] ;  /* 0x00000000fffff984 */ /* 0x000fe20000000800 */
[----:B------:R-:W-:Y:S01]  /*7b80*/  @!PT LDS RZ, [RZ] ;  /* 0x00000000fffff984 */ /* 0x000fe20000000800 */
[----:B------:R-:W-:Y:S01]  /*7b90*/  @!PT LDS RZ, [RZ] ;  /* 0x00000000fffff984 */ /* 0x000fe20000000800 */
[----:B------:R-:W-:Y:S01]  /*7ba0*/  @!PT LDS RZ, [RZ] ;  /* 0x00000000fffff984 */ /* 0x000fe20000000800 */
[----:B------:R3:W-:Y:S07]  /*7bb0*/  MEMBAR.ALL.CTA ;  /* 0x0000000000007992 */ /* 0x0007ee0000008000 */
[----:B---3--:R-:W3:Y:S02]  /*7bc0*/  FENCE.VIEW.ASYNC.S ;  /* 0x00000000000073c6 */ /* 0x008ee40000000000 */
[----:B---3--:R-:W-:Y:S06]  /*7bd0*/  BAR.SYNC.DEFER_BLOCKING 0x1, 0x80 ;  /* 0x0042000000007b1d */ /* 0x008fec0000010000 */
[----:B------:R-:W-:Y:S05]  /*7be0*/  @P0 BRA `(.L_x_122) ;  /* 0x0000000000280947 */ /* 0x000fea0003800000 */
[----:B------:R-:W3:Y:S01]  /*7bf0*/  LDCU.64 UR6, c[0x0][0x348] ;  /* 0x00006900ff0677ac */ /* 0x000ee20008000a00 */
[----:B------:R-:W-:Y:S01]  /*7c00*/  UIADD3 UR4, UPT, UPT, UR44, 0x400, URZ ;  /* 0x000004002c047890 */ /* 0x000fe2000fffe0ff */
[----:B------:R-:W-:Y:S05]  /*7c10*/  UMOV UR51, UR36 ;  /* 0x0000002400337c82 */ /* 0x000fea0008000000 */
[----:B------:R-:W-:Y:S04]  /*7c20*/  MOV R150, UR4 ;  /* 0x0000000400967c02 */ /* 0x000fe80008000f00 */
[----:B------:R-:W-:Y:S01]  /*7c30*/  R2UR UR48, R150 ;  /* 0x00000000963072ca */ /* 0x000fe200000e0000 */
[----:B---3--:R-:W-:Y:S04]  /*7c40*/  UIADD3 UR4, UP0, UPT, UR6, 0x680, URZ ;  /* 0x0000068006047890 */ /* 0x008fe8000ff1e0ff */
[----:B------:R-:W-:Y:S09]  /*7c50*/  UIADD3.X UR5, UPT, UPT, URZ, UR7, URZ, UP0, !UPT ;  /* 0x00000007ff057290 */ /* 0x000ff200087fe4ff */
[----:B------:R3:W-:Y:S01]  /*7c60*/  UTMASTG.3D [UR48], [UR4] ;  /* 0x00000030040073b5 */ /* 0x0007e20008010000 */
[----:B------:R0:W-:Y:S01]  /*7c70*/  UTMACMDFLUSH ;  /* 0x00000000000079b7 */ /* 0x0001e20000000000 */
[----:B---3--:R-:W-:Y:S04]  /*7c80*/  DEPBAR.LE SB0, 0x1 ;  /* 0x000080400000791a */ /* 0x008fe80000000000 */
.L_x_122:
[----:B------:R-:W-:Y:S05]  /*7c90*/  BSYNC.RECONVERGENT B0 ;  /* 0x0000000000007941 */ /* 0x000fea0003800200 */
.L_x_121:
[----:B------:R-:W-:Y:S01]  /*7ca0*/  BAR.SYNC.DEFER_BLOCKING 0x1, 0x80 ;  /* 0x0042000000007b1d */ /* 0x000fe20000010000 */
[----:B------:R-:W-:Y:S01]  /*7cb0*/  ISETP.NE.AND P1, PT, R166, RZ, PT ;  /* 0x000000ffa600720c */ /* 0x000fe20003f25270 */
[----:B------:R-:W-:Y:S01]  /*7cc0*/  UISETP.NE.AND UP0, UPT, UR52, URZ, UPT ;  /* 0x000000ff3400728c */ /* 0x000fe2000bf05270 */
[----:B------:R-:W-:Y:S11]  /*7cd0*/  LEA R3, R78, UR44, 0x3 ;  /* 0x0000002c4e037c11 */ /* 0x000ff6000f8e18ff */
[----:B------:R-:W-:Y:S01]  /*7ce0*/  @P1 SHF.L.U32 R2, R160, 0x1f, RZ ;  /* 0x0000001fa0021819 */ /* 0x000fe200000006ff */
[----:B------:R-:W-:Y:S06]  /*7cf0*/  BRA.U !UP0, `(.L_x_123) ;  /* 0x0000000108247547 */ /* 0x000fec000b800000 */
[----:B------:R-:W-:Y:S01]  /*7d00*/  IMAD.U32 R5, RZ, RZ, UR46 ;  /* 0x0000002eff057e24 */ /* 0x000fe2000f8e00ff */
[----:B------:R-:W-:Y:S01]  /*7d10*/  MOV R0, UR47 ;  /* 0x0000002f00007c02 */ /* 0x000fe20008000f00 */
[----:B------:R-:W-:Y:S03]  /*7d20*/  UIADD3 UR4, UPT, UPT, UR46, 0x1, URZ ;  /* 0x000000012e047890 */ /* 0x000fe6000fffe0ff */
[----:B------:R-:W-:Y:S01]  /*7d30*/  @P1 LEA R5, R5, UR44, 0x3 ;  /* 0x0000002c05051c11 */ /* 0x000fe2000f8e18ff */
[----:B------:R-:W-:Y:S04]  /*7d40*/  UISETP.NE.AND UP0, UPT, UR4, 0x4, UPT ;  /* 0x000000040400788c */ /* 0x000fe8000bf05270 */
[----:B------:R-:W-:Y:S01]  /*7d50*/  @P1 VIADD R5, R5, 0xc0 ;  /* 0x000000c005051836 */ /* 0x000fe20000000000 */
[----:B------:R-:W-:Y:S04]  /*7d60*/  USEL UR46, UR4, URZ, UP0 ;  /* 0x000000ff042e7287 */ /* 0x000fe80008000000 */
[----:B------:R-:W-:Y:S04]  /*7d70*/  @P1 PRMT R0, R0, 0x654, R5 ;  /* 0x0000065400001816 */ /* 0x000fe80000000005 */
[----:B------:R3:W-:Y:S04]  /*7d80*/  @P1 SYNCS.ARRIVE.TRANS64.RED.A1T0 RZ, [R0+URZ], RZ ;  /* 0x000000ff00ff19a7 */ /* 0x0007e800081004ff */
.L_x_123:
[----:B------:R-:W4:Y:S01]  /*7d90*/  @P1 SYNCS.PHASECHK.TRANS64.TRYWAIT P0, [R3+URZ+0xa0], R2 ;  /* 0x0000a002030015a7 */ /* 0x000f2200080011ff */
[----:B------:R-:W-:Y:S01]  /*7da0*/  BSSY B1, `(.L_x_124) ;  /* 0x000001f000017945 */ /* 0x000fe20003800000 */
[----:B----4-:R-:W-:Y:S03]  /*7db0*/  @P1 SEL R84, RZ, 0x1, !P0 ;  /* 0x00000001ff541807 */ /* 0x010fe60004000000 */
[----:B------:R-:W-:Y:S05]  /*7dc0*/  @!P1 BRA `(.L_x_125) ;  /* 0x0000000000709947 */ /* 0x000fea0003800000 */
[----:B------:R-:W-:Y:S01]  /*7dd0*/  ISETP.NE.AND P1, PT, R86, RZ, PT ;  /* 0x000000ff5600720c */ /* 0x000fe20003f25270 */
[----:B------:R-:W-:Y:S01]  /*7de0*/  BSSY B0, `(.L_x_126) ;  /* 0x000000b000007945 */ /* 0x000fe20003800000 */
[----:B------:R-:W-:Y:S11]  /*7df0*/  ISETP.NE.AND P0, PT, R84, RZ, PT ;  /* 0x000000ff5400720c */ /* 0x000ff60003f05270 */
[----:B------:R-:W-:Y:S05]  /*7e00*/  @P1 IMAD R6, R78, 0x4000, R169 ;  /* 0x000040004e061824 */ /* 0x000fea00078e02a9 */
[----:B---3--:R-:W-:Y:S04]  /*7e10*/  @P1 IADD3 R0, PT, PT, R6, UR44, RZ ;  /* 0x0000002c06001c10 */ /* 0x008fe8000fffe0ff */
[----:B------:R-:W-:Y:S01]  /*7e20*/  @P1 IADD3 R4, PT, PT, R85, R0, RZ ;  /* 0x0000000055041210 */ /* 0x000fe20007ffe0ff */
[--C-:B------:R-:W-:Y:S02]  /*7e30*/  @P1 IMAD.IADD R2, R79, 0x1, R0.reuse ;  /* 0x000000014f021824 */ /* 0x100fe400078e0200 */
[----:B------:R-:W-:Y:S01]  /*7e40*/  @P1 IMAD.IADD R5, R87, 0x1, R0 ;  /* 0x0000000157051824 */ /* 0x000fe200078e0200 */
[----:B------:R-:W-:Y:S06]  /*7e50*/  @P0 BRA `(.L_x_127) ;  /* 0x00000000000c0947 */ /* 0x000fec0003800000 */
[----:B------:R-:W-:Y:S04]  /*7e60*/  SHF.L.U32 R0, R160, 0x1f, RZ ;  /* 0x0000001fa0007819 */ /* 0x000fe800000006ff */
[----:B------:R-:W3:Y:S02]  /*7e70*/  SYNCS.PHASECHK.TRANS64.TRYWAIT P0, [R3+URZ+0xa0], R0 ;  /* 0x0000a000030075a7 */ /* 0x000ee400080011ff */
[----:B---3--:R-:W-:Y:S05]  /*7e80*/  @!P0 BRA `(.L_x_128) ;  /* 0x0000004800fc8947 */ /* 0x008fea0003800000 */
.L_x_127:
[----:B------:R-:W-:Y:S05]  /*7e90*/  BSYNC B0 ;  /* 0x0000000000007941 */ /* 0x000fea0003800000 */
.L_x_126:
[----:B------:R-:W-:Y:S01]  /*7ea0*/  ISETP.NE.AND P0, PT, R86, RZ, PT ;  /* 0x000000ff5600720c */ /* 0x000fe20003f05270 */
[----:B------:R-:W-:Y:S11]  /*7eb0*/  VIADD R78, R78, 0x1 ;  /* 0x000000014e4e7836 */ /* 0x000ff60000000000 */
[----:B------:R-:W-:Y:S01]  /*7ec0*/  @!UPT UIADD3 URZ, UPT, UPT, URZ, URZ, URZ ;  /* 0x000000fffffff290 */ /* 0x000fe2000fffe0ff */
[----:B------:R4:W1:Y:S01]  /*7ed0*/  @P0 LDS.128 R80, [R6+UR44+0x400] ;  /* 0x0004002c06500984 */ /* 0x0008620008000c00 */
[--C-:B---3--:R-:W-:Y:S01]  /*7ee0*/  @P0 IMAD.IADD R0, R85, 0x1, R2.reuse ;  /* 0x0000000155000824 */ /* 0x108fe200078e0202 */
[C---:B------:R-:W-:Y:S01]  /*7ef0*/  @P0 IADD3 R3, PT, PT, R87.reuse, R4, RZ ;  /* 0x0000000457030210 */ /* 0x040fe20007ffe0ff */
[C---:B------:R-:W-:Y:S01]  /*7f00*/  @P0 IMAD.IADD R7, R87.reuse, 0x1, R2 ;  /* 0x0000000157070824 */ /* 0x040fe200078e0202 */
[----:B------:R4:W3:Y:S02]  /*7f10*/  @P0 LDS.128 R88, [R5+0x400] ;  /* 0x0004000005580984 */ /* 0x0008e40000000c00 */
[----:B------:R-:W-:Y:S02]  /*7f20*/  @P0 IADD3 R8, PT, PT, R87, R0, RZ ;  /* 0x0000000057080210 */ /* 0x000fe40007ffe0ff */
[----:B------:R4:W1:Y:S04]  /*7f30*/  @P0 LDS.128 R96, [R4+0x400] ;  /* 0x0004000004600984 */ /* 0x0008680000000c00 */
[----:B------:R4:W1:Y:S04]  /*7f40*/  @P0 LDS.128 R104, [R3+0x400] ;  /* 0x0004000003680984 */ /* 0x0008680000000c00 */
[----:B------:R4:W1:Y:S04]  /*7f50*/  @P0 LDS.128 R112, [R2+0x400] ;  /* 0x0004000002700984 */ /* 0x0008680000000c00 */
[----:B------:R4:W1:Y:S04]  /*7f60*/  @P0 LDS.128 R120, [R7+0x400] ;  /* 0x0004000007780984 */ /* 0x0008680000000c00 */
[----:B------:R4:W1:Y:S04]  /*7f70*/  @P0 LDS.128 R128, [R0+0x400] ;  /* 0x0004000000800984 */ /* 0x0008680000000c00 */
[----:B------:R4:W1:Y:S02]  /*7f80*/  @P0 LDS.128 R136, [R8+0x400] ;  /* 0x0004000008880984 */ /* 0x0008640000000c00 */
.L_x_125:
[----:B------:R-:W-:Y:S05]  /*7f90*/  BSYNC B1 ;  /* 0x0000000000017941 */ /* 0x000fea0003800000 */
.L_x_124:
[----:B---34-:R-:W-:Y:S05]  /*7fa0*/  VIADD R0, R71, 0x40 ;  /* 0x0000004047007836 */ /* 0x018fea0000000000 */
[----:B------:R-:W-:Y:S04]  /*7fb0*/  SHF.R.U32.HI R0, RZ, 0x15, R0 ;  /* 0x00000015ff007819 */ /* 0x000fe80000011600 */
[----:B------:R-:W-:Y:S11]  /*7fc0*/  LOP3.LUT P0, RZ, R0, 0x3, R147, 0x48, !PT ;  /* 0x0000000300ff7812 */ /* 0x000ff60007804893 */
[----:B------:R-:W-:Y:S02]  /*7fd0*/  @!UPT UIADD3 URZ, UPT, UPT, URZ, URZ, URZ ;  /* 0x000000fffffff290 */ /* 0x000fe4000fffe0ff */
[----:B------:R-:W-:Y:S05]  /*7fe0*/  @!P0 BRA `(.L_x_129) ;  /* 0x0000000000408947 */ /* 0x000fea0003800000 */
[----:B------:R-:W3:Y:S01]  /*7ff0*/  LDCU.64 UR8, c[0x4][0x70] ;  /* 0x01000e00ff0877ac */ /* 0x000ee20008000a00 */
[----:B------:R-:W-:Y:S01]  /*8000*/  MOV R3, 0x0 ;  /* 0x0000000000037802 */ /* 0x000fe20000000f00 */
[----:B------:R-:W-:Y:S02]  /*8010*/  HFMA2 R12, -RZ, RZ, 0, 5.9604644775390625e-08 ;  /* 0x00000001ff0c7431 */ /* 0x000fe400000001ff */
[----:B------:R-:W-:Y:S02]  /*8020*/  IMAD.MOV.U32 R8, RZ, RZ, 0x192 ;  /* 0x00000192ff087424 */ /* 0x000fe400078e00ff */
[----:B------:R-:W-:Y:S01]  /*8030*/  IMAD.MOV.U32 R13, RZ, RZ, RZ ;  /* 0x000000ffff0d7224 */ /* 0x000fe200078e00ff */
[----:B------:R-:W4:Y:S01]  /*8040*/  LDCU.64 UR6, c[0x4][0x78] ;  /* 0x01000f00ff0677ac */ /* 0x000f220008000a00 */
[----:B------:R-:W1:Y:S01]  /*8050*/  LDC.64 R2, c[0x4][R3] ;  /* 0x0100000003027b82 */ /* 0x000e620000000a00 */
[----:B------:R-:W5:Y:S01]  /*8060*/  LDCU.64 UR4, c[0x4][0x10] ;  /* 0x01000200ff0477ac */ /* 0x000f620008000a00 */
[----:B---3--:R-:W-:Y:S01]  /*8070*/  MOV R5, UR9 ;  /* 0x0000000900057c02 */ /* 0x008fe20008000f00 */
[----:B------:R-:W-:Y:S01]  /*8080*/  IMAD.U32 R4, RZ, RZ, UR8 ;  /* 0x00000008ff047e24 */ /* 0x000fe2000f8e00ff */
[----:B----4-:R-:W-:Y:S01]  /*8090*/  MOV R7, UR7 ;  /* 0x0000000700077c02 */ /* 0x010fe20008000f00 */
[----:B------:R-:W-:Y:S01]  /*80a0*/  IMAD.U32 R6, RZ, RZ, UR6 ;  /* 0x00000006ff067e24 */ /* 0x000fe2000f8e00ff */
[----:B-----5:R-:W-:Y:S01]  /*80b0*/  MOV R11, UR5 ;  /* 0x00000005000b7c02 */ /* 0x020fe20008000f00 */
[----:B------:R-:W-:Y:S02]  /*80c0*/  IMAD.U32 R10, RZ, RZ, UR4 ;  /* 0x00000004ff0a7e24 */ /* 0x000fe4000f8e00ff */
[----:B------:R-:W-:Y:S07]  /*80d0*/  LEPC R20, `(.L_x_129) ;  /* 0x000000001014794e */ /* 0x000fee0000000000 */
[----:B-12---:R-:W-:Y:S05]  /*80e0*/  CALL.ABS.NOINC R2 ;  /* 0x0000000002007343 */ /* 0x006fea0003c00000 */
.L_x_129:
[----:B------:R-:W-:Y:S01]  /*80f0*/  ISETP.NE.AND P6, PT, R166, RZ, PT ;  /* 0x000000ffa600720c */ /* 0x000fe20003fc5270 */
[----:B------:R-:W-:Y:S05]  /*8100*/  WARPSYNC.ALL ;  /* 0x0000000000007948 */ /* 0x000fea0003800000 */
[----:B------:R-:W-:Y:S01]  /*8110*/  R2UR UR4, R71 ;  /* 0x00000000470472ca */ /* 0x000fe200000e0000 */
[----:B------:R-:W-:Y:S01]  /*8120*/  BSSY.RECONVERGENT B0, `(.L_x_130) ;  /* 0x0000104000007945 */ /* 0x000fe20003800200 */
[----:B------:R-:W-:Y:S02]  /*8130*/  MOV R0, UR46 ;  /* 0x0000002e00007c02 */ /* 0x000fe40008000f00 */
[----:B------:R-:W-:Y:S02]  /*8140*/  MOV R77, UR47 ;  /* 0x0000002f004d7c02 */ /* 0x000fe40008000f00 */
[----:B-1----:R-:W-:Y:S02]  /*8150*/  SHF.L.U32 R72, R80, 0x10, RZ ;  /* 0x0000001050487819 */ /* 0x002fe400000006ff */
[----:B------:R-:W-:Y:S02]  /*8160*/  @P6 LEA R0, R0, UR44, 0x3 ;  /* 0x0000002c00006c11 */ /* 0x000fe4000f8e18ff */
[----:B------:R-:W-:Y:S02]  /*8170*/  LOP3.LUT R75, R80, 0xffff0000, RZ, 0xc0, !PT ;  /* 0xffff0000504b7812 */ /* 0x000fe400078ec0ff */
[----:B------:R-:W-:Y:S01]  /*8180*/  @P6 IADD3 R0, PT, PT, R0, 0xc0, RZ ;  /* 0x000000c000006810 */ /* 0x000fe20007ffe0ff */
[----:B------:R-:W1:Y:S01]  /*8190*/  LDTM.x64 R4, tmem[UR4+0x40] ;  /* 0x00004004000479ee */ /* 0x000e620008340000 */
[----:B------:R-:W-:Y:S02]  /*81a0*/  SHF.L.U32 R74, R81, 0x10, RZ ;  /* 0x00000010514a7819 */ /* 0x000fe400000006ff */
[----:B------:R-:W-:Y:S02]  /*81b0*/  @P6 PRMT R77, R77, 0x654, R0 ;  /* 0x000006544d4d6816 */ /* 0x000fe40000000000 */
[----:B------:R-:W-:Y:S02]  /*81c0*/  LOP3.LUT R76, R81, 0xffff0000, RZ, 0xc0, !PT ;  /* 0xffff0000514c7812 */ /* 0x000fe400078ec0ff */
[----:B------:R-:W-:Y:S01]  /*81d0*/  ISETP.NE.AND P0, PT, R163, RZ, PT ;  /* 0x000000ffa300720c */ /* 0x000fe20003f05270 */
[C---:B-1----:R-:W-:Y:S01]  /*81e0*/  FMUL R0, R70.reuse, R4 ;  /* 0x0000000446007220 */ /* 0x042fe20000400000 */
[C---:B------:R-:W-:Y:S01]  /*81f0*/  FMUL R2, R70.reuse, R5 ;  /* 0x0000000546027220 */ /* 0x040fe20000400000 */
[C---:B------:R-:W-:Y:S01]  /*8200*/  FMUL R3, R70.reuse, R6 ;  /* 0x0000000646037220 */ /* 0x040fe20000400000 */
[----:B------:R-:W-:Y:S01]  /*8210*/  FMUL R7, R70, R7 ;  /* 0x0000000746077220 */ /* 0x000fe20000400000 */
[C---:B------:R-:W-:Y:S01]  /*8220*/  FFMA R0, R73.reuse, R72, R0 ;  /* 0x0000004849007223 */ /* 0x040fe20000000000 */
[C---:B------:R-:W-:Y:S01]  /*8230*/  LOP3.LUT R72, R82.reuse, 0xffff0000, RZ, 0xc0, !PT ;  /* 0xffff000052487812 */ /* 0x040fe200078ec0ff */
[C---:B------:R-:W-:Y:S01]  /*8240*/  FFMA R2, R73.reuse, R75, R2 ;  /* 0x0000004b49027223 */ /* 0x040fe20000000002 */
[----:B------:R-:W-:Y:S01]  /*8250*/  SHF.L.U32 R75, R82, 0x10, RZ ;  /* 0x00000010524b7819 */ /* 0x000fe200000006ff */
[C---:B------:R-:W-:Y:S01]  /*8260*/  FFMA R3, R73.reuse, R74, R3 ;  /* 0x0000004a49037223 */ /* 0x040fe20000000003 */
[----:B------:R-:W-:Y:S01]  /*8270*/  FMUL R4, R70, R8 ;  /* 0x0000000846047220 */ /* 0x000fe20000400000 */
[----:B------:R-:W-:Y:S01]  /*8280*/  FFMA R7, R73, R76, R7 ;  /* 0x0000004c49077223 */ /* 0x000fe20000000007 */
[----:B------:R-:W-:Y:S01]  /*8290*/  F2FP.BF16.F32.PACK_AB R92, R2, R0 ;  /* 0x00000000025c723e */ /* 0x000fe200000010ff */
[C---:B------:R-:W-:Y:S01]  /*82a0*/  FMUL R5, R70.reuse, R9 ;  /* 0x0000000946057220 */ /* 0x040fe20000400000 */
[----:B------:R-:W-:Y:S01]  /*82b0*/  LOP3.LUT R0, R83, 0xffff0000, RZ, 0xc0, !PT ;  /* 0xffff000053007812 */ /* 0x000fe200078ec0ff */
[----:B------:R-:W-:Y:S01]  /*82c0*/  FFMA R4, R73, R75, R4 ;  /* 0x0000004b49047223 */ /* 0x000fe20000000004 */
[----:B------:R-:W-:Y:S01]  /*82d0*/  SHF.L.U32 R75, R83, 0x10, RZ ;  /* 0x00000010534b7819 */ /* 0x000fe200000006ff */
[----:B------:R-:W-:Y:S01]  /*82e0*/  FFMA R5, R73, R72, R5 ;  /* 0x0000004849057223 */ /* 0x000fe20000000005 */
[----:B------:R-:W-:Y:S01]  /*82f0*/  F2FP.BF16.F32.PACK_AB R93, R7, R3 ;  /* 0x00000003075d723e */ /* 0x000fe200000010ff */
[----:B------:R-:W-:Y:S01]  /*8300*/  FMUL R6, R70, R10 ;  /* 0x0000000a46067220 */ /* 0x000fe20000400000 */
[----:B------:R-:W-:Y:S01]  /*8310*/  SHF.L.U32 R3, R88, 0x10, RZ ;  /* 0x0000001058037819 */ /* 0x000fe200000006ff */
[----:B------:R-:W-:Y:S01]  /*8320*/  FMUL R11, R70, R11 ;  /* 0x0000000b460b7220 */ /* 0x000fe20000400000 */
[----:B------:R-:W-:Y:S01]  /*8330*/  LOP3.LUT R2, R88, 0xffff0000, RZ, 0xc0, !PT ;  /* 0xffff000058027812 */ /* 0x000fe200078ec0ff */
[C---:B------:R-:W-:Y:S01]  /*8340*/  FMUL R8, R70.reuse, R12 ;  /* 0x0000000c46087220 */ /* 0x040fe20000400000 */
[----:B------:R-:W-:Y:S01]  /*8350*/  LOP3.LUT R72, R99, 0xffff0000, RZ, 0xc0, !PT ;  /* 0xffff000063487812 */ /* 0x000fe200078ec0ff */
[----:B------:R-:W-:Y:S01]  /*8360*/  FMUL R9, R70, R13 ;  /* 0x0000000d46097220 */ /* 0x000fe20000400000 */
[----:B------:R-:W-:Y:S01]  /*8370*/  F2FP.BF16.F32.PACK_AB R94, R5, R4 ;  /* 0x00000004055e723e */ /* 0x000fe200000010ff */
[C---:B------:R-:W-:Y:S01]  /*8380*/  FFMA R6, R73.reuse, R75, R6 ;  /* 0x0000004b49067223 */ /* 0x040fe20000000006 */
[----:B------:R-:W-:Y:S01]  /*8390*/  SHF.L.U32 R75, R96, 0x10, RZ ;  /* 0x00000010604b7819 */ /* 0x000fe200000006ff */
[----:B------:R-:W-:Y:S01]  /*83a0*/  FFMA R11, R73, R0, R11 ;  /* 0x00000000490b7223 */ /* 0x000fe2000000000b */
[----:B------:R-:W-:Y:S01]  /*83b0*/  SHF.L.U32 R0, R89, 0x10, RZ ;  /* 0x0000001059007819 */ /* 0x000fe200000006ff */
[C---:B------:R-:W-:Y:S01]  /*83c0*/  FFMA R8, R73.reuse, R3, R8 ;  /* 0x0000000349087223 */ /* 0x040fe20000000008 */
[----:B------:R-:W-:Y:S01]  /*83d0*/  SHF.L.U32 R3, R90, 0x10, RZ ;  /* 0x000000105a037819 */ /* 0x000fe200000006ff */
[----:B------:R-:W-:Y:S01]  /*83e0*/  FFMA R9, R73, R2, R9 ;  /* 0x0000000249097223 */ /* 0x000fe20000000009 */
[----:B------:R-:W-:Y:S01]  /*83f0*/  LOP3.LUT R2, R89, 0xffff0000, RZ, 0xc0, !PT ;  /* 0xffff000059027812 */ /* 0x000fe200078ec0ff */
[C---:B------:R-:W-:Y:S01]  /*8400*/  FMUL R10, R70.reuse, R14 ;  /* 0x0000000e460a7220 */ /* 0x040fe20000400000 */
[----:B------:R-:W-:Y:S01]  /*8410*/  F2FP.BF16.F32.PACK_AB R95, R11, R6 ;  /* 0x000000060b5f723e */ /* 0x000fe200000010ff */
[C---:B------:R-:W-:Y:S01]  /*8420*/  FMUL R15, R70.reuse, R15 ;  /* 0x0000000f460f7220 */ /* 0x040fe20000400000 */
[----:B------:R-:W-:Y:S01]  /*8430*/  F2FP.BF16.F32.PACK_AB R100, R9, R8 ;  /* 0x000000080964723e */ /* 0x000fe200000010ff */
[----:B------:R-:W-:Y:S01]  /*8440*/  FMUL R12, R70, R16 ;  /* 0x00000010460c7220 */ /* 0x000fe20000400000 */
[C---:B------:R-:W-:Y:S01]  /*8450*/  FFMA R10, R73.reuse, R0, R10 ;  /* 0x00000000490a7223 */ /* 0x040fe2000000000a */
[----:B------:R-:W-:Y:S01]  /*8460*/  LOP3.LUT R0, R90, 0xffff0000, RZ, 0xc0, !PT ;  /* 0xffff00005a007812 */ /* 0x000fe200078ec0ff */
[----:B------:R-:W-:Y:S01]  /*8470*/  FFMA R15, R73, R2, R15 ;  /* 0x00000002490f7223 */ /* 0x000fe2000000000f */
        /* <DEDUP_REMOVED lines=9> */
[----:B------:R-:W-:Y:S01]  /*8510*/  FMUL R16, R70, R20 ;  /* 0x0000001446107220 */ /* 0x000fe20000400000 */
[----:B------:R-:W-:Y:S01]  /*8520*/  FFMA R14, R73, R3, R14 ;  /* 0x00000003490e7223 */ /* 0x000fe2000000000e */
[----:B------:R-:W-:Y:S01]  /*8530*/  SHF.L.U32 R3, R98, 0x10, RZ ;  /* 0x0000001062037819 */ /* 0x000fe200000006ff */
[C---:B------:R-:W-:Y:S01]  /*8540*/  FMUL R17, R70.reuse, R21 ;  /* 0x0000001546117220 */ /* 0x040fe20000400000 */
[----:B------:R-:W-:Y:S01]  /*8550*/  F2FP.BF16.F32.PACK_AB R102, R13, R12 ;  /* 0x0000000c0d66723e */ /* 0x000fe200000010ff */
[----:B------:R-:W-:Y:S01]  /*8560*/  FFMA R19, R73, R2, R19 ;  /* 0x0000000249137223 */ /* 0x000fe20000000013 */
[----:B------:R-:W-:Y:S01]  /*8570*/  SHF.L.U32 R2, R97, 0x10, RZ ;  /* 0x0000001061027819 */ /* 0x000fe200000006ff */
        /* <DEDUP_REMOVED lines=12> */
[C---:B------:R-:W-:Y:S01]  /*8640*/  FFMA R23, R73.reuse, R0, R23 ;  /* 0x0000000049177223 */ /* 0x040fe20000000017 */
[----:B------:R-:W-:Y:S01]  /*8650*/  SHF.L.U32 R0, R104, 0x10, RZ ;  /* 0x0000001068007819 */ /* 0x000fe200000006ff */
[C---:B------:R-:W-:Y:S01]  /*8660*/  FMUL R22, R70.reuse, R26 ;  /* 0x0000001a46167220 */ /* 0x040fe20000400000 */
[----:B------:R-:W-:Y:S01]  /*8670*/  FMUL R27, R70, R27 ;  /* 0x0000001b461b7220 */ /* 0x000fe20000400000 */
        /* <DEDUP_REMOVED lines=9> */
[----:B------:R-:W-:Y:S01]  /*8710*/  LOP3.LUT R72, R107, 0xffff0000, RZ, 0xc0, !PT ;  /* 0xffff00006b487812 */ /* 0x000fe200078ec0ff */
[----:B------:R-:W-:Y:S01]  /*8720*/  FFMA R24, R73, R0, R24 ;  /* 0x0000000049187223 */ /* 0x000fe20000000018 */
[----:B------:R-:W-:Y:S01]  /*8730*/  SHF.L.U32 R0, R105, 0x10, RZ ;  /* 0x0000001069007819 */ /* 0x000fe200000006ff */
[C---:B------:R-:W-:Y:S01]  /*8740*/  FMUL R25, R70.reuse, R29 ;  /* 0x0000001d46197220 */ /* 0x040fe20000400000 */
[----:B------:R-:W-:Y:S01]  /*8750*/  F2FP.BF16.F32.PACK_AB R110, R21, R20 ;  /* 0x00000014156e723e */ /* 0x000fe200000010ff */
[----:B------:R-:W-:Y:S01]  /*8760*/  FMUL R26, R70, R30 ;  /* 0x0000001e461a7220 */ /* 0x000fe20000400000 */
[----:B------:R-:W-:Y:S01]  /*8770*/  F2FP.BF16.F32.PACK_AB R111, R27, R22 ;  /* 0x000000161b6f723e */ /* 0x000fe200000010ff */
        /* <DEDUP_REMOVED lines=38> */
[----:B------:R1:W-:Y:S01]  /*89e0*/  STS.128 [R169+UR44+0x4400], R92 ;  /* 0x0044005ca9007988 */ /* 0x0003e20008000c2c */
        /* <DEDUP_REMOVED lines=12> */
[----:B------:R3:W-:Y:S01]  /*8ab0*/  STS.128 [R168+0x4400], R100 ;  /* 0x00440064a8007388 */ /* 0x0007e20000000c00 */
        /* <DEDUP_REMOVED lines=12> */
[----:B------:R4:W-:Y:S01]  /*8b80*/  STS.128 [R167+0x4400], R108 ;  /* 0x0044006ca7007388 */ /* 0x0009e20000000c00 */
[----:B------:R-:W-:Y:S01]  /*8b90*/  FMUL R51, R70, R51 ;  /* 0x0000003346337220 */ /* 0x000fe20000400000 */
[C---:B------:R-:W-:Y:S01]  /*8ba0*/  FFMA R44, R73.reuse, R3, R44 ;  /* 0x00000003492c7223 */ /* 0x040fe2000000002c */
[C---:B------:R-:W-:Y:S01]  /*8bb0*/  SHF.L.U32 R3, R128.reuse, 0x10, RZ ;  /* 0x0000001080037819 */ /* 0x040fe200000006ff */
[----:B------:R-:W-:Y:S01]  /*8bc0*/  FFMA R45, R73, R2, R45 ;  /* 0x00000002492d7223 */ /* 0x000fe2000000002d */
[----:B------:R-:W-:Y:S01]  /*8bd0*/  LOP3.LUT R2, R129, 0xffff0000, RZ, 0xc0, !PT ;  /* 0xffff000081027812 */ /* 0x000fe200078ec0ff */
        /* <DEDUP_REMOVED lines=8> */
[C---:B------:R-:W-:Y:S01]  /*8c60*/  FMUL R50, R70.reuse, R54 ;  /* 0x0000003646327220 */ /* 0x040fe20000400000 */
[----:B------:R-:W-:Y:S01]  /*8c70*/  F2FP.BF16.F32.PACK_AB R94, R37, R36 ;  /* 0x00000024255e723e */ /* 0x000fe200000010ff */
[----:B------:R1:W-:Y:S01]  /*8c80*/  STS.128 [R157+0x4400], R116 ;  /* 0x004400749d007388 */ /* 0x0003e20000000c00 */
[----:B------:R-:W-:Y:S01]  /*8c90*/  F2FP.BF16.F32.PACK_AB R95, R43, R38 ;  /* 0x000000262b5f723e */ /* 0x000fe200000010ff */
[----:B------:R-:W-:Y:S01]  /*8ca0*/  FMUL R55, R70, R55 ;  /* 0x0000003746377220 */ /* 0x000fe20000400000 */
[----:B---3--:R-:W-:Y:S01]  /*8cb0*/  F2FP.BF16.F32.PACK_AB R100, R41, R40 ;  /* 0x000000282964723e */ /* 0x008fe200000010ff */
[----:B------:R-:W-:Y:S01]  /*8cc0*/  FFMA R48, R73, R3, R48 ;  /* 0x0000000349307223 */ /* 0x000fe20000000030 */
[----:B------:R-:W-:Y:S01]  /*8cd0*/  SHF.L.U32 R3, R131, 0x10, RZ ;  /* 0x0000001083037819 */ /* 0x000fe200000006ff */
[----:B------:R-:W-:Y:S01]  /*8ce0*/  FFMA R49, R73, R0, R49 ;  /* 0x0000000049317223 */ /* 0x000fe20000000031 */
[C---:B------:R-:W-:Y:S01]  /*8cf0*/  SHF.L.U32 R0, R130.reuse, 0x10, RZ ;  /* 0x0000001082007819 */ /* 0x040fe200000006ff */
[----:B------:R3:W-:Y:S01]  /*8d00*/  STS.128 [R156+0x4400], R92 ;  /* 0x0044005c9c007388 */ /* 0x0007e20000000c00 */
[----:B------:R-:W-:Y:S01]  /*8d10*/  F2FP.BF16.F32.PACK_AB R101, R47, R42 ;  /* 0x0000002a2f65723e */ /* 0x000fe200000010ff */
[----:B------:R-:W-:Y:S01]  /*8d20*/  FFMA R50, R73, R75, R50 ;  /* 0x0000004b49327223 */ /* 0x000fe20000000032 */
[----:B------:R-:W-:Y:S01]  /*8d30*/  SHF.L.U32 R75, R137, 0x10, RZ ;  /* 0x00000010894b7819 */ /* 0x000fe200000006ff */
[----:B------:R-:W-:Y:S01]  /*8d40*/  FFMA R55, R73, R2, R55 ;  /* 0x0000000249377223 */ /* 0x000fe20000000037 */
[----:B------:R-:W-:Y:S01]  /*8d50*/  LOP3.LUT R2, R130, 0xffff0000, RZ, 0xc0, !PT ;  /* 0xffff000082027812 */ /* 0x000fe200078ec0ff */
[C---:B------:R-:W-:Y:S01]  /*8d60*/  FMUL R52, R70.reuse, R56 ;  /* 0x0000003846347220 */ /* 0x040fe20000400000 */
[----:B------:R-:W-:Y:S01]  /*8d70*/  F2FP.BF16.F32.PACK_AB R102, R45, R44 ;  /* 0x0000002c2d66723e */ /* 0x000fe200000010ff */
[C---:B------:R-:W-:Y:S01]  /*8d80*/  FMUL R53, R70.reuse, R57 ;  /* 0x0000003946357220 */ /* 0x040fe20000400000 */
[C---:B------:R-:W-:Y:S01]  /*8d90*/  FMUL R54, R70.reuse, R58 ;  /* 0x0000003a46367220 */ /* 0x040fe20000400000 */
[----:B------:R-:W-:Y:S01]  /*8da0*/  FFMA R52, R73, R0, R52 ;  /* 0x0000000049347223 */ /* 0x000fe20000000034 */
[----:B------:R-:W-:Y:S01]  /*8db0*/  LOP3.LUT R0, R131, 0xffff0000, RZ, 0xc0, !PT ;  /* 0xffff000083007812 */ /* 0x000fe200078ec0ff */
[C---:B------:R-:W-:Y:S01]  /*8dc0*/  FFMA R53, R73.reuse, R2, R53 ;  /* 0x0000000249357223 */ /* 0x040fe20000000035 */
[----:B------:R-:W-:Y:S01]  /*8dd0*/  FFMA R54, R73, R3, R54 ;  /* 0x0000000349367223 */ /* 0x000fe20000000036 */
[----:B------:R-:W-:Y:S01]  /*8de0*/  FMUL R59, R70, R59 ;  /* 0x0000003b463b7220 */ /* 0x000fe20000400000 */
[----:B------:R-:W-:Y:S01]  /*8df0*/  SHF.L.U32 R3, R136, 0x10, RZ ;  /* 0x0000001088037819 */ /* 0x000fe200000006ff */
[----:B------:R-:W-:Y:S01]  /*8e00*/  FMUL R56, R70, R60 ;  /* 0x0000003c46387220 */ /* 0x000fe20000400000 */
[----:B------:R-:W-:Y:S01]  /*8e10*/  LOP3.LUT R2, R136, 0xffff0000, RZ, 0xc0, !PT ;  /* 0xffff000088027812 */ /* 0x000fe200078ec0ff */
[C---:B------:R-:W-:Y:S01]  /*8e20*/  FMUL R57, R70.reuse, R61 ;  /* 0x0000003d46397220 */ /* 0x040fe20000400000 */
[----:B------:R-:W-:Y:S01]  /*8e30*/  F2FP.BF16.F32.PACK_AB R103, R51, R46 ;  /* 0x0000002e3367723e */ /* 0x000fe200000010ff */
[C---:B------:R-:W-:Y:S01]  /*8e40*/  FMUL R58, R70.reuse, R62 ;  /* 0x0000003e463a7220 */ /* 0x040fe20000400000 */
[C---:B------:R-:W-:Y:S01]  /*8e50*/  FFMA R59, R73.reuse, R0, R59 ;  /* 0x00000000493b7223 */ /* 0x040fe2000000003b */
[----:B------:R-:W-:Y:S01]  /*8e60*/  FFMA R56, R73, R3, R56 ;  /* 0x0000000349387223 */ /* 0x000fe20000000038 */
[----:B------:R-:W-:Y:S01]  /*8e70*/  LOP3.LUT R0, R137, 0xffff0000, RZ, 0xc0, !PT ;  /* 0xffff000089007812 */ /* 0x000fe200078ec0ff */
[----:B------:R3:W-:Y:S01]  /*8e80*/  STS.128 [R155+0x4400], R100 ;  /* 0x004400649b007388 */ /* 0x0007e20000000c00 */
[C---:B------:R-:W-:Y:S01]  /*8e90*/  FFMA R57, R73.reuse, R2, R57 ;  /* 0x0000000249397223 */ /* 0x040fe20000000039 */
[----:B------:R-:W-:Y:S01]  /*8ea0*/  FMUL R63, R70, R63 ;  /* 0x0000003f463f7220 */ /* 0x000fe20000400000 */
[----:B------:R-:W-:Y:S01]  /*8eb0*/  SHF.L.U32 R3, R138, 0x10, RZ ;  /* 0x000000108a037819 */ /* 0x000fe200000006ff */
[----:B------:R-:W-:Y:S01]  /*8ec0*/  FFMA R58, R73, R75, R58 ;  /* 0x0000004b493a7223 */ /* 0x000fe2000000003a */
[----:B------:R-:W-:Y:S01]  /*8ed0*/  FMUL R60, R70, R64 ;  /* 0x00000040463c7220 */ /* 0x000fe20000400000 */
[----:B------:R-:W-:Y:S01]  /*8ee0*/  LOP3.LUT R2, R138, 0xffff0000, RZ, 0xc0, !PT ;  /* 0xffff00008a027812 */ /* 0x000fe200078ec0ff */
[C---:B------:R-:W-:Y:S01]  /*8ef0*/  FMUL R61, R70.reuse, R65 ;  /* 0x00000041463d7220 */ /* 0x040fe20000400000 */
[----:B------:R-:W-:Y:S01]  /*8f00*/  SHF.L.U32 R75, R139, 0x10, RZ ;  /* 0x000000108b4b7819 */ /* 0x000fe200000006ff */
[C---:B------:R-:W-:Y:S01]  /*8f10*/  FMUL R62, R70.reuse, R66 ;  /* 0x00000042463e7220 */ /* 0x040fe20000400000 */
[----:B------:R-:W-:Y:S01]  /*8f20*/  FFMA R63, R73, R0, R63 ;  /* 0x00000000493f7223 */ /* 0x000fe2000000003f */
[----:B------:R-:W-:Y:S01]  /*8f30*/  FMUL R67, R70, R67 ;  /* 0x0000004346437220 */ /* 0x000fe20000400000 */
[----:B----4-:R-:W-:Y:S01]  /*8f40*/  F2FP.BF16.F32.PACK_AB R108, R49, R48 ;  /* 0x00000030316c723e */ /* 0x010fe200000010ff */
[----:B------:R-:W-:Y:S01]  /*8f50*/  FFMA R60, R73, R3, R60 ;  /* 0x00000003493c7223 */ /* 0x000fe2000000003c */
[----:B------:R-:W-:Y:S01]  /*8f60*/  F2FP.BF16.F32.PACK_AB R109, R55, R50 ;  /* 0x00000032376d723e */ /* 0x000fe200000010ff */
[----:B------:R-:W-:Y:S01]  /*8f70*/  FFMA R61, R73, R2, R61 ;  /* 0x00000002493d7223 */ /* 0x000fe2000000003d */
[----:B------:R-:W-:Y:S01]  /*8f80*/  F2FP.BF16.F32.PACK_AB R110, R53, R52 ;  /* 0x00000034356e723e */ /* 0x000fe200000010ff */
[----:B------:R-:W-:Y:S01]  /*8f90*/  FFMA R62, R73, R75, R62 ;  /* 0x0000004b493e7223 */ /* 0x000fe2000000003e */
[----:B------:R-:W-:Y:S01]  /*8fa0*/  F2FP.BF16.F32.PACK_AB R111, R59, R54 ;  /* 0x000000363b6f723e */ /* 0x000fe200000010ff */
[----:B------:R-:W-:Y:S01]  /*8fb0*/  FFMA R67, R73, R72, R67 ;  /* 0x0000004849437223 */ /* 0x000fe20000000043 */
[----:B-1----:R-:W-:Y:S02]  /*8fc0*/  F2FP.BF16.F32.PACK_AB R116, R57, R56 ;  /* 0x000000383974723e */ /* 0x002fe400000010ff */
[----:B------:R-:W-:Y:S01]  /*8fd0*/  F2FP.BF16.F32.PACK_AB R117, R63, R58 ;  /* 0x0000003a3f75723e */ /* 0x000fe200000010ff */
[----:B------:R3:W-:Y:S01]  /*8fe0*/  STS.128 [R154+0x4400], R108 ;  /* 0x0044006c9a007388 */ /* 0x0007e20000000c00 */
[----:B------:R-:W-:Y:S02]  /*8ff0*/  F2FP.BF16.F32.PACK_AB R118, R61, R60 ;  /* 0x0000003c3d76723e */ /* 0x000fe400000010ff */
[----:B------:R-:W-:Y:S02]  /*9000*/  F2FP.BF16.F32.PACK_AB R119, R67, R62 ;  /* 0x0000003e4377723e */ /* 0x000fe400000010ff */
[----:B------:R-:W-:Y:S02]  /*9010*/  LEA R0, R78, UR44, 0x3 ;  /* 0x0000002c4e007c11 */ /* 0x000fe4000f8e18ff */
[----:B------:R-:W-:Y:S01]  /*9020*/  @P6 SHF.L.U32 R3, R160, 0x1f, RZ ;  /* 0x0000001fa0036819 */ /* 0x000fe200000006ff */
[----:B------:R3:W-:Y:S01]  /*9030*/  STS.128 [R153+0x4400], R116 ;  /* 0x0044007499007388 */ /* 0x0007e20000000c00 */
[----:B------:R-:W-:Y:S01]  /*9040*/  @!PT LDS RZ, [RZ] ;  /* 0x00000000fffff984 */ /* 0x000fe20000000800 */
[----:B------:R-:W-:Y:S01]  /*9050*/  @!PT LDS RZ, [RZ] ;  /* 0x00000000fffff984 */ /* 0x000fe20000000800 */
[----:B------:R-:W-:Y:S01]  /*9060*/  @!PT LDS RZ, [RZ] ;  /* 0x00000000fffff984 */ /* 0x000fe20000000800 */
[----:B------:R-:W-:Y:S01]  /*9070*/  @!PT LDS RZ, [RZ] ;  /* 0x00000000fffff984 */ /* 0x000fe20000000800 */
[----:B------:R1:W-:Y:S07]  /*9080*/  MEMBAR.ALL.CTA ;  /* 0x0000000000007992 */ /* 0x0003ee0000008000 */
[----:B-1----:R-:W1:Y:S02]  /*9090*/  FENCE.VIEW.ASYNC.S ;  /* 0x00000000000073c6 */ /* 0x002e640000000000 */
[----:B-1----:R-:W-:Y:S06]  /*90a0*/  BAR.SYNC.DEFER_BLOCKING 0x1, 0x80 ;  /* 0x0042000000007b1d */ /* 0x002fec0000010000 */
[----:B------:R-:W-:Y:S05]  /*90b0*/  @P0 BRA `(.L_x_131) ;  /* 0x0000000000280947 */ /* 0x000fea0003800000 */
[----:B------:R-:W1:Y:S01]  /*90c0*/  LDCU.64 UR6, c[0x0][0x348] ;  /* 0x00006900ff0677ac */ /* 0x000e620008000a00 */
[----:B------:R-:W-:Y:S02]  /*90d0*/  UIADD3 UR9, UPT, UPT, UR49, 0x40, URZ ;  /* 0x0000004031097890 */ /* 0x000fe4000fffe0ff */
[----:B------:R-:W-:Y:S01]  /*90e0*/  UIADD3 UR8, UPT, UPT, UR44, 0x4400, URZ ;  /* 0x000044002c087890 */ /* 0x000fe2000fffe0ff */
[----:B------:R-:W-:Y:S01]  /*90f0*/  UMOV UR10, UR50 ;  /* 0x00000032000a7c82 */ /* 0x000fe20008000000 */
[----:B------:R-:W-:Y:S01]  /*9100*/  UMOV UR11, UR36 ;  /* 0x00000024000b7c82 */ /* 0x000fe20008000000 */
[----:B-1----:R-:W-:Y:S04]  /*9110*/  UIADD3 UR4, UP0, UPT, UR6, 0x680, URZ ;  /* 0x0000068006047890 */ /* 0x002fe8000ff1e0ff */
[----:B------:R-:W-:Y:S09]  /*9120*/  UIADD3.X UR5, UPT, UPT, URZ, UR7, URZ, UP0, !UPT ;  /* 0x00000007ff057290 */ /* 0x000ff200087fe4ff */
[----:B------:R1:W-:Y:S01]  /*9130*/  UTMASTG.3D [UR8], [UR4] ;  /* 0x00000008040073b5 */ /* 0x0003e20008010000 */
[----:B------:R0:W-:Y:S01]  /*9140*/  UTMACMDFLUSH ;  /* 0x00000000000079b7 */ /* 0x0001e20000000000 */
[----:B-1----:R-:W-:Y:S04]  /*9150*/  DEPBAR.LE SB0, 0x1 ;  /* 0x000080400000791a */ /* 0x002fe80000000000 */
.L_x_131:
[----:B------:R-:W-:Y:S05]  /*9160*/  BSYNC.RECONVERGENT B0 ;  /* 0x0000000000007941 */ /* 0x000fea0003800200 */
.L_x_130:
[----:B------:R-:W-:Y:S01]  /*9170*/  BAR.SYNC.DEFER_BLOCKING 0x1, 0x80 ;  /* 0x0042000000007b1d */ /* 0x000fe20000010000 */
[----:B------:R-:W-:Y:S04]  /*9180*/  UIADD3 UR4, UPT, UPT, UR46, 0x1, URZ ;  /* 0x000000012e047890 */ /* 0x000fe8000fffe0ff */
[----:B------:R-:W-:Y:S04]  /*9190*/  UISETP.NE.AND UP0, UPT, UR4, 0x4, UPT ;  /* 0x000000040400788c */ /* 0x000fe8000bf05270 */
[----:B------:R-:W-:Y:S01]  /*91a0*/  USEL UR45, UR4, URZ, UP0 ;  /* 0x000000ff042d7287 */ /* 0x000fe20008000000 */
[----:B------:R1:W-:Y:S01]  /*91b0*/  @P6 SYNCS.ARRIVE.TRANS64.RED.A1T0 RZ, [R77+URZ], RZ ;  /* 0x000000ff4dff69a7 */ /* 0x0003e200081004ff */
[----:B------:R-:W-:Y:S01]  /*91c0*/  BSSY B1, `(.L_x_132) ;  /* 0x0000020000017945 */ /* 0x000fe20003800000 */
[----:B------:R-:W4:Y:S02]  /*91d0*/  @P6 SYNCS.PHASECHK.TRANS64.TRYWAIT P0, [R0+URZ+0xa0], R3 ;  /* 0x0000a003000065a7 */ /* 0x000f2400080011ff */
[----:B----4-:R-:W-:Y:S01]  /*91e0*/  @P6 SEL R84, RZ, 0x1, !P0 ;  /* 0x00000001ff546807 */ /* 0x010fe20004000000 */
[----:B-1----:R-:W-:Y:S06]  /*91f0*/  @!P6 BRA `(.L_x_133) ;  /* 0x000000000070e947 */ /* 0x002fec0003800000 */
[----:B------:R-:W-:Y:S01]  /*9200*/  ISETP.NE.AND P1, PT, R86, RZ, PT ;  /* 0x000000ff5600720c */ /* 0x000fe20003f25270 */
[----:B------:R-:W-:Y:S01]  /*9210*/  BSSY B0, `(.L_x_134) ;  /* 0x000000b000007945 */ /* 0x000fe20003800000 */
[----:B------:R-:W-:Y:S11]  /*9220*/  ISETP.NE.AND P0, PT, R84, RZ, PT ;  /* 0x000000ff5400720c */ /* 0x000ff60003f05270 */
[----:B------:R-:W-:Y:S05]  /*9230*/  @P1 IMAD R5, R78, 0x4000, R169 ;  /* 0x000040004e051824 */ /* 0x000fea00078e02a9 */
[----:B------:R-:W-:Y:S04]  /*9240*/  @P1 IADD3 R6, PT, PT, R5, UR44, RZ ;  /* 0x0000002c05061c10 */ /* 0x000fe8000fffe0ff */
[----:B------:R-:W-:Y:S01]  /*9250*/  @P1 IADD3 R4, PT, PT, R85, R6, RZ ;  /* 0x0000000655041210 */ /* 0x000fe20007ffe0ff */
[--C-:B------:R-:W-:Y:S02]  /*9260*/  @P1 IMAD.IADD R2, R79, 0x1, R6.reuse ;  /* 0x000000014f021824 */ /* 0x100fe400078e0206 */
[----:B------:R-:W-:Y:S01]  /*9270*/  @P1 IMAD.IADD R3, R87, 0x1, R6 ;  /* 0x0000000157031824 */ /* 0x000fe200078e0206 */
[----:B------:R-:W-:Y:S06]  /*9280*/  @P0 BRA `(.L_x_135) ;  /* 0x00000000000c0947 */ /* 0x000fec0003800000 */
[----:B------:R-:W-:Y:S04]  /*9290*/  SHF.L.U32 R7, R160, 0x1f, RZ ;  /* 0x0000001fa0077819 */ /* 0x000fe800000006ff */
[----:B------:R-:W1:Y:S02]  /*92a0*/  SYNCS.PHASECHK.TRANS64.TRYWAIT P0, [R0+URZ+0xa0], R7 ;  /* 0x0000a007000075a7 */ /* 0x000e6400080011ff */
[----:B-1----:R-:W-:Y:S05]  /*92b0*/  @!P0 BRA `(.L_x_136) ;  /* 0x0000003800048947 */ /* 0x002fea0003800000 */
.L_x_135:
[----:B------:R-:W-:Y:S05]  /*92c0*/  BSYNC B0 ;  /* 0x0000000000007941 */ /* 0x000fea0003800000 */
.L_x_134:
[----:B------:R-:W-:Y:S01]  /*92d0*/  ISETP.NE.AND P0, PT, R86, RZ, PT ;  /* 0x000000ff5600720c */ /* 0x000fe20003f05270 */
[----:B------:R-:W-:Y:S11]  /*92e0*/  VIADD R78, R78, 0x1 ;  /* 0x000000014e4e7836 */ /* 0x000ff60000000000 */
[----:B------:R-:W-:Y:S01]  /*92f0*/  @!UPT UIADD3 URZ, UPT, UPT, URZ, URZ, URZ ;  /* 0x000000fffffff290 */ /* 0x000fe2000fffe0ff */
[----:B------:R4:W2:Y:S01]  /*9300*/  @P0 LDS.128 R80, [R5+UR44+0x400] ;  /* 0x0004002c05500984 */ /* 0x0008a20008000c00 */
[--C-:B-1----:R-:W-:Y:S01]  /*9310*/  @P0 IMAD.IADD R0, R85, 0x1, R2.reuse ;  /* 0x0000000155000824 */ /* 0x102fe200078e0202 */
[C---:B------:R-:W-:Y:S01]  /*9320*/  @P0 IADD3 R6, PT, PT, R87.reuse, R4, RZ ;  /* 0x0000000457060210 */ /* 0x040fe20007ffe0ff */
[C---:B------:R-:W-:Y:S01]  /*9330*/  @P0 IMAD.IADD R7, R87.reuse, 0x1, R2 ;  /* 0x0000000157070824 */ /* 0x040fe200078e0202 */
[----:B------:R4:W1:Y:S02]  /*9340*/  @P0 LDS.128 R88, [R3+0x400] ;  /* 0x0004000003580984 */ /* 0x0008640000000c00 */
[----:B------:R-:W-:Y:S02]  /*9350*/  @P0 IADD3 R8, PT, PT, R87, R0, RZ ;  /* 0x0000000057080210 */ /* 0x000fe40007ffe0ff */
[----:B------:R4:W1:Y:S04]  /*9360*/  @P0 LDS.128 R96, [R4+0x400] ;  /* 0x0004000004600984 */ /* 0x0008680000000c00 */
[----:B------:R4:W1:Y:S04]  /*9370*/  @P0 LDS.128 R104, [R6+0x400] ;  /* 0x0004000006680984 */ /* 0x0008680000000c00 */
[----:B------:R4:W1:Y:S04]  /*9380*/  @P0 LDS.128 R112, [R2+0x400] ;  /* 0x0004000002700984 */ /* 0x0008680000000c00 */
[----:B------:R4:W1:Y:S04]  /*9390*/  @P0 LDS.128 R120, [R7+0x400] ;  /* 0x0004000007780984 */ /* 0x0008680000000c00 */
[----:B------:R4:W1:Y:S04]  /*93a0*/  @P0 LDS.128 R128, [R0+0x400] ;  /* 0x0004000000800984 */ /* 0x0008680000000c00 */
[----:B------:R4:W1:Y:S02]  /*93b0*/  @P0 LDS.128 R136, [R8+0x400] ;  /* 0x0004000008880984 */ /* 0x0008640000000c00 */
.L_x_133:
[----:B------:R-:W-:Y:S05]  /*93c0*/  BSYNC B1 ;  /* 0x0000000000017941 */ /* 0x000fea0003800000 */
.L_x_132:
[----:B----4-:R-:W-:Y:S05]  /*93d0*/  VIADD R0, R71, 0x80 ;  /* 0x0000008047007836 */ /* 0x010fea0000000000 */
[----:B------:R-:W-:Y:S04]  /*93e0*/  SHF.R.U32.HI R0, RZ, 0x15, R0 ;  /* 0x00000015ff007819 */ /* 0x000fe80000011600 */
[----:B------:R-:W-:Y:S11]  /*93f0*/  LOP3.LUT P0, RZ, R0, 0x3, R147, 0x48, !PT ;  /* 0x0000000300ff7812 */ /* 0x000ff60007804893 */
[----:B------:R-:W-:Y:S02]  /*9400*/  @!UPT UIADD3 URZ, UPT, UPT, URZ, URZ, URZ ;  /* 0x000000fffffff290 */ /* 0x000fe4000fffe0ff */
[----:B------:R-:W-:Y:S05]  /*9410*/  @!P0 BRA `(.L_x_137) ;  /* 0x0000000000408947 */ /* 0x000fea0003800000 */
[----:B------:R-:W4:Y:S01]  /*9420*/  LDCU.64 UR8, c[0x4][0x70] ;  /* 0x01000e00ff0877ac */ /* 0x000f220008000a00 */
[----:B------:R-:W-:Y:S01]  /*9430*/  MOV R3, 0x0 ;  /* 0x0000000000037802 */ /* 0x000fe20000000f00 */
[----:B------:R-:W-:Y:S02]  /*9440*/  HFMA2 R12, -RZ, RZ, 0, 5.9604644775390625e-08 ;  /* 0x00000001ff0c7431 */ /* 0x000fe400000001ff */
[----:B------:R-:W-:Y:S02]  /*9450*/  IMAD.MOV.U32 R8, RZ, RZ, 0x192 ;  /* 0x00000192ff087424 */ /* 0x000fe400078e00ff */
[----:B------:R-:W-:Y:S01]  /*9460*/  IMAD.MOV.U32 R13, RZ, RZ, RZ ;  /* 0x000000ffff0d7224 */ /* 0x000fe200078e00ff */
[----:B------:R-:W5:Y:S01]  /*9470*/  LDCU.64 UR6, c[0x4][0x78] ;  /* 0x01000f00ff0677ac */ /* 0x000f620008000a00 */
[----:B------:R-:W1:Y:S01]  /*9480*/  LDC.64 R2, c[0x4][R3] ;  /* 0x0100000003027b82 */ /* 0x000e620000000a00 */
[----:B------:R-:W2:Y:S01]  /*9490*/  LDCU.64 UR4, c[0x4][0x10] ;  /* 0x01000200ff0477ac */ /* 0x000ea20008000a00 */
[----:B----4-:R-:W-:Y:S01]  /*94a0*/  MOV R5, UR9 ;  /* 0x0000000900057c02 */ /* 0x010fe20008000f00 */
[----:B------:R-:W-:Y:S01]  /*94b0*/  IMAD.U32 R4, RZ, RZ, UR8 ;  /* 0x00000008ff047e24 */ /* 0x000fe2000f8e00ff */
[----:B-----5:R-:W-:Y:S01]  /*94c0*/  MOV R7, UR7 ;  /* 0x0000000700077c02 */ /* 0x020fe20008000f00 */
[----:B------:R-:W-:Y:S01]  /*94d0*/  IMAD.U32 R6, RZ, RZ, UR6 ;  /* 0x00000006ff067e24 */ /* 0x000fe2000f8e00ff */
[----:B--2---:R-:W-:Y:S01]  /*94e0*/  MOV R11, UR5 ;  /* 0x00000005000b7c02 */ /* 0x004fe20008000f00 */
[----:B------:R-:W-:Y:S02]  /*94f0*/  IMAD.U32 R10, RZ, RZ, UR4 ;  /* 0x00000004ff0a7e24 */ /* 0x000fe4000f8e00ff */
[----:B------:R-:W-:Y:S07]  /*9500*/  LEPC R20, `(.L_x_137) ;  /* 0x000000001014794e */ /* 0x000fee0000000000 */
[----:B-1-3--:R-:W-:Y:S05]  /*9510*/  CALL.ABS.NOINC R2 ;  /* 0x0000000002007343 */ /* 0x00afea0003c00000 */
.L_x_137:
[----:B------:R-:W-:Y:S01]  /*9520*/  ISETP.NE.AND P6, PT, R166, RZ, PT ;  /* 0x000000ffa600720c */ /* 0x000fe20003fc5270 */
[----:B------:R-:W-:Y:S05]  /*9530*/  WARPSYNC.ALL ;  /* 0x0000000000007948 */ /* 0x000fea0003800000 */
[----:B------:R-:W-:Y:S01]  /*9540*/  R2UR UR4, R71 ;  /* 0x00000000470472ca */ /* 0x000fe200000e0000 */
[----:B------:R-:W-:Y:S01]  /*9550*/  BSSY.RECONVERGENT B0, `(.L_x_138) ;  /* 0x0000104000007945 */ /* 0x000fe20003800200 */
[----:B------:R-:W-:Y:S02]  /*9560*/  MOV R3, UR45 ;  /* 0x0000002d00037c02 */ /* 0x000fe40008000f00 */
[----:B------:R-:W-:Y:S02]  /*9570*/  MOV R74, UR47 ;  /* 0x0000002f004a7c02 */ /* 0x000fe40008000f00 */
[C---:B--2---:R-:W-:Y:S02]  /*9580*/  SHF.L.U32 R72, R80.reuse, 0x10, RZ ;  /* 0x0000001050487819 */ /* 0x044fe400000006ff */
[----:B------:R-:W-:Y:S02]  /*9590*/  @P6 LEA R3, R3, UR44, 0x3 ;  /* 0x0000002c03036c11 */ /* 0x000fe4000f8e18ff */
[----:B------:R-:W-:Y:S02]  /*95a0*/  LOP3.LUT R75, R80, 0xffff0000, RZ, 0xc0, !PT ;  /* 0xffff0000504b7812 */ /* 0x000fe400078ec0ff */
[----:B------:R-:W-:Y:S01]  /*95b0*/  @P6 IADD3 R3, PT, PT, R3, 0xc0, RZ ;  /* 0x000000c003036810 */ /* 0x000fe20007ffe0ff */
[----:B------:R-:W2:Y:S01]  /*95c0*/  LDTM.x64 R4, tmem[UR4+0x80] ;  /* 0x00008004000479ee */ /* 0x000ea20008340000 */
[----:B------:R-:W-:Y:S02]  /*95d0*/  ISETP.NE.AND P0, PT, R163, RZ, PT ;  /* 0x000000ffa300720c */ /* 0x000fe40003f05270 */
[----:B------:R-:W-:Y:S01]  /*95e0*/  @P6 PRMT R74, R74, 0x654, R3 ;  /* 0x000006544a4a6816 */ /* 0x000fe20000000003 */
[C---:B--2---:R-:W-:Y:S01]  /*95f0*/  FMUL R0, R70.reuse, R4 ;  /* 0x0000000446007220 */ /* 0x044fe20000400000 */
[C---:B------:R-:W-:Y:S01]  /*9600*/  FMUL R3, R70.reuse, R6 ;  /* 0x0000000646037220 */ /* 0x040fe20000400000 */
        /* <DEDUP_REMOVED lines=38> */
[C---:B------:R-:W-:Y:S01]  /*9870*/  FFMA R0, R73.reuse, R72, R0 ;  /* 0x0000004849007223 */ /* 0x040fe20000000000 */
[----:B------:R-:W-:Y:S01]  /*9880*/  FFMA R2, R73, R75, R2 ;  /* 0x0000004b49027223 */ /* 0x000fe20000000002 */
[C---:B------:R-:W-:Y:S01]  /*9890*/  FMUL R45, R70.reuse, R49 ;  /* 0x00000031462d7220 */ /* 0x040fe20000400000 */
[C---:B------:R-:W-:Y:S01]  /*98a0*/  FMUL R58, R70.reuse, R62 ;  /* 0x0000003e463a7220 */ /* 0x040fe20000400000 */
[C---:B------:R-:W-:Y:S01]  /*98b0*/  FMUL R60, R70.reuse, R64 ;  /* 0x00000040463c7220 */ /* 0x040fe20000400000 */
[C---:B------:R-:W-:Y:S01]  /*98c0*/  SHF.L.U32 R64, R81.reuse, 0x10, RZ ;  /* 0x0000001051407819 */ /* 0x040fe200000006ff */
[----:B------:R-:W-:Y:S01]  /*98d0*/  FMUL R49, R70, R53 ;  /* 0x0000003546317220 */ /* 0x000fe20000400000 */
[----:B---3--:R-:W-:Y:S01]  /*98e0*/  F2FP.BF16.F32.PACK_AB R92, R2, R0 ;  /* 0x00000000025c723e */ /* 0x008fe200000010ff */
[C---:B------:R-:W-:Y:S01]  /*98f0*/  FMUL R62, R70.reuse, R66 ;  /* 0x00000042463e7220 */ /* 0x040fe20000400000 */
[----:B------:R-:W-:Y:S01]  /*9900*/  LOP3.LUT R66, R81, 0xffff0000, RZ, 0xc0, !PT ;  /* 0xffff000051427812 */ /* 0x000fe200078ec0ff */
[C---:B------:R-:W-:Y:S01]  /*9910*/  FMUL R53, R70.reuse, R57 ;  /* 0x0000003946357220 */ /* 0x040fe20000400000 */
[----:B------:R-:W-:Y:S01]  /*9920*/  LOP3.LUT R0, R83, 0xffff0000, RZ, 0xc0, !PT ;  /* 0xffff000053007812 */ /* 0x000fe200078ec0ff */
[----:B------:R-:W-:Y:S01]  /*9930*/  FMUL R7, R70, R7 ;  /* 0x0000000746077220 */ /* 0x000fe20000400000 */
[----:B-1----:R-:W-:Y:S01]  /*9940*/  LOP3.LUT R2, R88, 0xffff0000, RZ, 0xc0, !PT ;  /* 0xffff000058027812 */ /* 0x002fe200078ec0ff */
[C---:B------:R-:W-:Y:S01]  /*9950*/  FMUL R57, R70.reuse, R61 ;  /* 0x0000003d46397220 */ /* 0x040fe20000400000 */
[----:B------:R-:W-:Y:S01]  /*9960*/  FMUL R61, R70, R65 ;  /* 0x00000041463d7220 */ /* 0x000fe20000400000 */
[C---:B------:R-:W-:Y:S01]  /*9970*/  SHF.L.U32 R65, R82.reuse, 0x10, RZ ;  /* 0x0000001052417819 */ /* 0x040fe200000006ff */
[C---:B------:R-:W-:Y:S01]  /*9980*/  FFMA R3, R73.reuse, R64, R3 ;  /* 0x0000004049037223 */ /* 0x040fe20000000003 */
[----:B------:R-:W-:Y:S01]  /*9990*/  LOP3.LUT R64, R82, 0xffff0000, RZ, 0xc0, !PT ;  /* 0xffff000052407812 */ /* 0x000fe200078ec0ff */
[C---:B------:R-:W-:Y:S01]  /*99a0*/  FFMA R7, R73.reuse, R66, R7 ;  /* 0x0000004249077223 */ /* 0x040fe20000000007 */
[C---:B------:R-:W-:Y:S01]  /*99b0*/  FMUL R11, R70.reuse, R11 ;  /* 0x0000000b460b7220 */ /* 0x040fe20000400000 */
[----:B------:R-:W-:Y:S01]  /*99c0*/  FFMA R4, R73, R65, R4 ;  /* 0x0000004149047223 */ /* 0x000fe20000000004 */
[----:B------:R-:W-:Y:S01]  /*99d0*/  SHF.L.U32 R65, R83, 0x10, RZ ;  /* 0x0000001053417819 */ /* 0x000fe200000006ff */
[----:B------:R-:W-:Y:S01]  /*99e0*/  FFMA R5, R73, R64, R5 ;  /* 0x0000004049057223 */ /* 0x000fe20000000005 */
[----:B------:R-:W-:Y:S01]  /*99f0*/  F2FP.BF16.F32.PACK_AB R93, R7, R3 ;  /* 0x00000003075d723e */ /* 0x000fe200000010ff */
[----:B------:R-:W-:Y:S01]  /*9a00*/  FMUL R15, R70, R15 ;  /* 0x0000000f460f7220 */ /* 0x000fe20000400000 */
[----:B------:R-:W-:Y:S01]  /*9a10*/  SHF.L.U32 R3, R88, 0x10, RZ ;  /* 0x0000001058037819 */ /* 0x000fe200000006ff */
[----:B------:R-:W-:Y:S01]  /*9a20*/  FFMA R6, R73, R65, R6 ;  /* 0x0000004149067223 */ /* 0x000fe20000000006 */
[----:B------:R-:W-:Y:S01]  /*9a30*/  F2FP.BF16.F32.PACK_AB R94, R5, R4 ;  /* 0x00000004055e723e */ /* 0x000fe200000010ff */
[----:B------:R-:W-:Y:S01]  /*9a40*/  FFMA R11, R73, R0, R11 ;  /* 0x00000000490b7223 */ /* 0x000fe2000000000b */
[----:B------:R-:W-:Y:S01]  /*9a50*/  SHF.L.U32 R0, R89, 0x10, RZ ;  /* 0x0000001059007819 */ /* 0x000fe200000006ff */
[C---:B------:R-:W-:Y:S01]  /*9a60*/  FFMA R8, R73.reuse, R3, R8 ;  /* 0x0000000349087223 */ /* 0x040fe20000000008 */
[C---:B------:R-:W-:Y:S01]  /*9a70*/  SHF.L.U32 R3, R90.reuse, 0x10, RZ ;  /* 0x000000105a037819 */ /* 0x040fe200000006ff */
[----:B------:R-:W-:Y:S01]  /*9a80*/  FFMA R9, R73, R2, R9 ;  /* 0x0000000249097223 */ /* 0x000fe20000000009 */
[----:B------:R-:W-:Y:S01]  /*9a90*/  LOP3.LUT R2, R89, 0xffff0000, RZ, 0xc0, !PT ;  /* 0xffff000059027812 */ /* 0x000fe200078ec0ff */
[C---:B------:R-:W-:Y:S01]  /*9aa0*/  FFMA R10, R73.reuse, R0, R10 ;  /* 0x00000000490a7223 */ /* 0x040fe2000000000a */
[----:B------:R-:W-:Y:S01]  /*9ab0*/  LOP3.LUT R0, R90, 0xffff0000, RZ, 0xc0, !PT ;  /* 0xffff00005a007812 */ /* 0x000fe200078ec0ff */
[----:B------:R-:W-:Y:S01]  /*9ac0*/  FMUL R19, R70, R19 ;  /* 0x0000001346137220 */ /* 0x000fe20000400000 */
[C---:B------:R-:W-:Y:S01]  /*9ad0*/  SHF.L.U32 R5, R96.reuse, 0x10, RZ ;  /* 0x0000001060057819 */ /* 0x040fe200000006ff */
[----:B------:R-:W-:Y:S01]  /*9ae0*/  FFMA R15, R73, R2, R15 ;  /* 0x00000002490f7223 */ /* 0x000fe2000000000f */
[----:B------:R-:W-:Y:S01]  /*9af0*/  LOP3.LUT R2, R91, 0xffff0000, RZ, 0xc0, !PT ;  /* 0xffff00005b027812 */ /* 0x000fe200078ec0ff */
[----:B------:R-:W-:Y:S01]  /*9b00*/  FFMA R12, R73, R3, R12 ;  /* 0x00000003490c7223 */ /* 0x000fe2000000000c */
[----:B------:R-:W-:Y:S01]  /*9b10*/  SHF.L.U32 R3, R91, 0x10, RZ ;  /* 0x000000105b037819 */ /* 0x000fe200000006ff */
[----:B------:R-:W-:Y:S01]  /*9b20*/  FFMA R13, R73, R0, R13 ;  /* 0x00000000490d7223 */ /* 0x000fe2000000000d */
[----:B------:R-:W-:Y:S01]  /*9b30*/  LOP3.LUT R0, R96, 0xffff0000, RZ, 0xc0, !PT ;  /* 0xffff000060007812 */ /* 0x000fe200078ec0ff */
[----:B------:R-:W-:Y:S01]  /*9b40*/  FMUL R23, R70, R23 ;  /* 0x0000001746177220 */ /* 0x000fe20000400000 */
[----:B------:R-:W-:Y:S01]  /*9b50*/  LOP3.LUT R4, R99, 0xffff0000, RZ, 0xc0, !PT ;  /* 0xffff000063047812 */ /* 0x000fe200078ec0ff */
[C---:B------:R-:W-:Y:S01]  /*9b60*/  FFMA R14, R73.reuse, R3, R14 ;  /* 0x00000003490e7223 */ /* 0x040fe2000000000e */
[C---:B------:R-:W-:Y:S01]  /*9b70*/  SHF.L.U32 R3, R98.reuse, 0x10, RZ ;  /* 0x0000001062037819 */ /* 0x040fe200000006ff */
[----:B------:R-:W-:Y:S01]  /*9b80*/  FFMA R19, R73, R2, R19 ;  /* 0x0000000249137223 */ /* 0x000fe20000000013 */
[----:B------:R-:W-:Y:S01]  /*9b90*/  SHF.L.U32 R2, R97, 0x10, RZ ;  /* 0x0000001061027819 */ /* 0x000fe200000006ff */
[----:B------:R-:W-:Y:S01]  /*9ba0*/  FFMA R16, R73, R5, R16 ;  /* 0x0000000549107223 */ /* 0x000fe20000000010 */
[----:B------:R-:W-:Y:S01]  /*9bb0*/  SHF.L.U32 R5, R99, 0x10, RZ ;  /* 0x0000001063057819 */ /* 0x000fe200000006ff */
[----:B------:R-:W-:Y:S01]  /*9bc0*/  FFMA R17, R73, R0, R17 ;  /* 0x0000000049117223 */ /* 0x000fe20000000011 */
[----:B------:R-:W-:Y:S01]  /*9bd0*/  LOP3.LUT R0, R97, 0xffff0000, RZ, 0xc0, !PT ;  /* 0xffff000061007812 */ /* 0x000fe200078ec0ff */
[----:B------:R-:W-:Y:S01]  /*9be0*/  FFMA R18, R73, R2, R18 ;  /* 0x0000000249127223 */ /* 0x000fe20000000012 */
[----:B------:R-:W-:Y:S01]  /*9bf0*/  LOP3.LUT R2, R98, 0xffff0000, RZ, 0xc0, !PT ;  /* 0xffff000062027812 */ /* 0x000fe200078ec0ff */
[----:B------:R-:W-:Y:S01]  /*9c00*/  FMUL R27, R70, R27 ;  /* 0x0000001b461b7220 */ /* 0x000fe20000400000 */
[----:B------:R-:W-:Y:S01]  /*9c10*/  F2FP.BF16.F32.PACK_AB R95, R11, R6 ;  /* 0x000000060b5f723e */ /* 0x000fe200000010ff */
[C---:B------:R-:W-:Y:S01]  /*9c20*/  FFMA R23, R73.reuse, R0, R23 ;  /* 0x0000000049177223 */ /* 0x040fe20000000017 */
[----:B------:R-:W-:Y:S01]  /*9c30*/  SHF.L.U32 R0, R104, 0x10, RZ ;  /* 0x0000001068007819 */ /* 0x000fe200000006ff */
[C---:B------:R-:W-:Y:S01]  /*9c40*/  FFMA R20, R73.reuse, R3, R20 ;  /* 0x0000000349147223 */ /* 0x040fe20000000014 */
[----:B------:R-:W-:Y:S01]  /*9c50*/  SHF.L.U32 R3, R106, 0x10, RZ ;  /* 0x000000106a037819 */ /* 0x000fe200000006ff */
        /* <DEDUP_REMOVED lines=8> */
[----:B------:R-:W-:Y:S01]  /*9ce0*/  FFMA R25, R73, R2, R25 ;  /* 0x0000000249197223 */ /* 0x000fe20000000019 */
[----:B------:R-:W-:Y:S01]  /*9cf0*/  LOP3.LUT R2, R106, 0xffff0000, RZ, 0xc0, !PT ;  /* 0xffff00006a027812 */ /* 0x000fe200078ec0ff */
[C---:B------:R-:W-:Y:S01]  /*9d00*/  FMUL R31, R70.reuse, R31 ;  /* 0x0000001f461f7220 */ /* 0x040fe20000400000 */
[----:B------:R-:W-:Y:S01]  /*9d10*/  F2FP.BF16.F32.PACK_AB R8, R9, R8 ;  /* 0x000000080908723e */ /* 0x000fe200000010ff */
[----:B------:R-:W-:Y:S01]  /*9d20*/  FFMA R26, R73, R0, R26 ;  /* 0x00000000491a7223 */ /* 0x000fe2000000001a */
[----:B------:R-:W-:Y:S01]  /*9d30*/  LOP3.LUT R0, R105, 0xffff0000, RZ, 0xc0, !PT ;  /* 0xffff000069007812 */ /* 0x000fe200078ec0ff */
[C---:B------:R-:W-:Y:S01]  /*9d40*/  FMUL R35, R70.reuse, R35 ;  /* 0x0000002346237220 */ /* 0x040fe20000400000 */
[----:B------:R-:W-:Y:S01]  /*9d50*/  F2FP.BF16.F32.PACK_AB R9, R15, R10 ;  /* 0x0000000a0f09723e */ /* 0x000fe200000010ff */
[----:B------:R-:W-:Y:S01]  /*9d60*/  FMUL R39, R70, R39 ;  /* 0x0000002746277220 */ /* 0x000fe20000400000 */
[----:B------:R-:W-:Y:S01]  /*9d70*/  F2FP.BF16.F32.PACK_AB R10, R13, R12 ;  /* 0x0000000c0d0a723e */ /* 0x000fe200000010ff */
[C---:B------:R-:W-:Y:S01]  /*9d80*/  FFMA R31, R73.reuse, R0, R31 ;  /* 0x00000000491f7223 */ /* 0x040fe2000000001f */
[C---:B------:R-:W-:Y:S01]  /*9d90*/  SHF.L.U32 R0, R112.reuse, 0x10, RZ ;  /* 0x0000001070007819 */ /* 0x040fe200000006ff */
[----:B------:R-:W-:Y:S01]  /*9da0*/  FFMA R28, R73, R3, R28 ;  /* 0x00000003491c7223 */ /* 0x000fe2000000001c */
[----:B------:R-:W-:Y:S01]  /*9db0*/  SHF.L.U32 R3, R113, 0x10, RZ ;  /* 0x0000001071037819 */ /* 0x000fe200000006ff */
        /* <DEDUP_REMOVED lines=8> */
[----:B------:R-:W-:Y:S01]  /*9e40*/  FFMA R33, R73, R2, R33 ;  /* 0x0000000249217223 */ /* 0x000fe20000000021 */
[----:B------:R-:W-:Y:S01]  /*9e50*/  LOP3.LUT R2, R115, 0xffff0000, RZ, 0xc0, !PT ;  /* 0xffff000073027812 */ /* 0x000fe200078ec0ff */
[C---:B------:R-:W-:Y:S01]  /*9e60*/  FFMA R34, R73.reuse, R3, R34 ;  /* 0x0000000349227223 */ /* 0x040fe20000000022 */
[C---:B------:R-:W-:Y:S01]  /*9e70*/  SHF.L.U32 R3, R114.reuse, 0x10, RZ ;  /* 0x0000001072037819 */ /* 0x040fe200000006ff */
[----:B------:R-:W-:Y:S01]  /*9e80*/  FFMA R39, R73, R0, R39 ;  /* 0x0000000049277223 */ /* 0x000fe20000000027 */
[----:B------:R-:W-:Y:S01]  /*9e90*/  LOP3.LUT R0, R114, 0xffff0000, RZ, 0xc0, !PT ;  /* 0xffff000072007812 */ /* 0x000fe200078ec0ff */
[----:B------:R-:W-:Y:S01]  /*9ea0*/  FMUL R43, R70, R43 ;  /* 0x0000002b462b7220 */ /* 0x000fe20000400000 */
[----:B------:R-:W-:Y:S01]  /*9eb0*/  F2FP.BF16.F32.PACK_AB R16, R17, R16 ;  /* 0x000000101110723e */ /* 0x000fe200000010ff */
[----:B------:R-:W-:Y:S01]  /*9ec0*/  FFMA R36, R73, R3, R36 ;  /* 0x0000000349247223 */ /* 0x000fe20000000024 */
[----:B------:R-:W-:Y:S01]  /*9ed0*/  SHF.L.U32 R3, R121, 0x10, RZ ;  /* 0x0000001079037819 */ /* 0x000fe200000006ff */
[C---:B------:R-:W-:Y:S01]  /*9ee0*/  FFMA R37, R73.reuse, R0, R37 ;  /* 0x0000000049257223 */ /* 0x040fe20000000025 */
[C---:B------:R-:W-:Y:S01]  /*9ef0*/  SHF.L.U32 R0, R120.reuse, 0x10, RZ ;  /* 0x0000001078007819 */ /* 0x040fe200000006ff */
[----:B------:R-:W-:Y:S01]  /*9f00*/  FFMA R38, R73, R5, R38 ;  /* 0x0000000549267223 */ /* 0x000fe20000000026 */
[----:B------:R-:W-:Y:S01]  /*9f10*/  F2FP.BF16.F32.PACK_AB R17, R23, R18 ;  /* 0x000000121711723e */ /* 0x000fe200000010ff */
[----:B------:R1:W-:Y:S01]  /*9f20*/  STS.128 [R169+UR44+0x8400], R92 ;  /* 0x0084005ca9007988 */ /* 0x0003e20008000c2c */
[----:B------:R-:W-:Y:S01]  /*9f30*/  SHF.L.U32 R5, R123, 0x10, RZ ;  /* 0x000000107b057819 */ /* 0x000fe200000006ff */
[C---:B------:R-:W-:Y:S01]  /*9f40*/  FFMA R43, R73.reuse, R2, R43 ;  /* 0x00000002492b7223 */ /* 0x040fe2000000002b */
[----:B------:R-:W-:Y:S01]  /*9f50*/  LOP3.LUT R2, R120, 0xffff0000, RZ, 0xc0, !PT ;  /* 0xffff000078027812 */ /* 0x000fe200078ec0ff */
[----:B------:R-:W-:Y:S01]  /*9f60*/  FFMA R40, R73, R0, R40 ;  /* 0x0000000049287223 */ /* 0x000fe20000000028 */
[----:B------:R-:W-:Y:S01]  /*9f70*/  LOP3.LUT R0, R121, 0xffff0000, RZ, 0xc0, !PT ;  /* 0xffff000079007812 */ /* 0x000fe200078ec0ff */
[----:B------:R-:W-:Y:S01]  /*9f80*/  FMUL R47, R70, R47 ;  /* 0x0000002f462f7220 */ /* 0x000fe20000400000 */
[----:B------:R-:W-:Y:S01]  /*9f90*/  F2FP.BF16.F32.PACK_AB R18, R21, R20 ;  /* 0x000000141512723e */ /* 0x000fe200000010ff */
[C---:B------:R-:W-:Y:S01]  /*9fa0*/  FFMA R41, R73.reuse, R2, R41 ;  /* 0x0000000249297223 */ /* 0x040fe20000000029 */
[C---:B------:R-:W-:Y:S01]  /*9fb0*/  LOP3.LUT R2, R122.reuse, 0xffff0000, RZ, 0xc0, !PT ;  /* 0xffff00007a027812 */ /* 0x040fe200078ec0ff */
[----:B------:R-:W-:Y:S01]  /*9fc0*/  FFMA R42, R73, R3, R42 ;  /* 0x00000003492a7223 */ /* 0x000fe2000000002a */
[----:B------:R-:W-:Y:S01]  /*9fd0*/  SHF.L.U32 R3, R122, 0x10, RZ ;  /* 0x000000107a037819 */ /* 0x000fe200000006ff */
[----:B------:R1:W-:Y:S01]  /*9fe0*/  STS.128 [R168+0x8400], R8 ;  /* 0x00840008a8007388 */ /* 0x0003e20000000c00 */
[----:B------:R-:W-:Y:S01]  /*9ff0*/  F2FP.BF16.F32.PACK_AB R19, R27, R22 ;  /* 0x000000161b13723e */ /* 0x000fe200000010ff */
[----:B------:R-:W-:Y:S01]  /*a000*/  FFMA R47, R73, R0, R47 ;  /* 0x00000000492f7223 */ /* 0x000fe2000000002f */
[----:B------:R-:W-:Y:S01]  /*a010*/  LOP3.LUT R0, R123, 0xffff0000, RZ, 0xc0, !PT ;  /* 0xffff00007b007812 */ /* 0x000fe200078ec0ff */
[----:B------:R-:W-:Y:S01]  /*a020*/  FMUL R51, R70, R51 ;  /* 0x0000003346337220 */ /* 0x000fe20000400000 */
[----:B------:R-:W-:Y:S01]  /*a030*/  F2FP.BF16.F32.PACK_AB R24, R25, R24 ;  /* 0x000000181918723e */ /* 0x000fe200000010ff */
[C---:B------:R-:W-:Y:S01]  /*a040*/  FFMA R44, R73.reuse, R3, R44 ;  /* 0x00000003492c7223 */ /* 0x040fe2000000002c */
[C---:B------:R-:W-:Y:S01]  /*a050*/  SHF.L.U32 R3, R128.reuse, 0x10, RZ ;  /* 0x0000001080037819 */ /* 0x040fe200000006ff */
[----:B------:R-:W-:Y:S01]  /*a060*/  FFMA R45, R73, R2, R45 ;  /* 0x00000002492d7223 */ /* 0x000fe2000000002d */
[----:B------:R-:W-:Y:S01]  /*a070*/  F2FP.BF16.F32.PACK_AB R25, R31, R26 ;  /* 0x0000001a1f19723e */ /* 0x000fe200000010ff */
[----:B------:R-:W-:Y:S01]  /*a080*/  FFMA R46, R73, R5, R46 ;  /* 0x00000005492e7223 */ /* 0x000fe2000000002e */
[----:B------:R-:W-:Y:S01]  /*a090*/  SHF.L.U32 R5, R129, 0x10, RZ ;  /* 0x0000001081057819 */ /* 0x000fe200000006ff */
[----:B------:R1:W-:Y:S01]  /*a0a0*/  STS.128 [R167+0x8400], R16 ;  /* 0x00840010a7007388 */ /* 0x0003e20000000c00 */
[----:B------:R-:W-:Y:S01]  /*a0b0*/  F2FP.BF16.F32.PACK_AB R26, R29, R28 ;  /* 0x0000001c1d1a723e */ /* 0x000fe200000010ff */
[C---:B------:R-:W-:Y:S01]  /*a0c0*/  FFMA R51, R73.reuse, R0, R51 ;  /* 0x0000000049337223 */ /* 0x040fe20000000033 */
[----:B------:R-:W-:Y:S01]  /*a0d0*/  LOP3.LUT R0, R128, 0xffff0000, RZ, 0xc0, !PT ;  /* 0xffff000080007812 */ /* 0x000fe200078ec0ff */
[----:B------:R-:W-:Y:S01]  /*a0e0*/  FFMA R48, R73, R3, R48 ;  /* 0x0000000349307223 */ /* 0x000fe20000000030 */
[----:B------:R-:W-:Y:S01]  /*a0f0*/  F2FP.BF16.F32.PACK_AB R27, R35, R30 ;  /* 0x0000001e231b723e */ /* 0x000fe200000010ff */
[----:B------:R-:W-:Y:S01]  /*a100*/  FMUL R55, R70, R55 ;  /* 0x0000003746377220 */ /* 0x000fe20000400000 */
[----:B------:R-:W-:Y:S01]  /*a110*/  LOP3.LUT R2, R129, 0xffff0000, RZ, 0xc0, !PT ;  /* 0xffff000081027812 */ /* 0x000fe200078ec0ff */
[C---:B------:R-:W-:Y:S01]  /*a120*/  FFMA R49, R73.reuse, R0, R49 ;  /* 0x0000000049317223 */ /* 0x040fe20000000031 */
[C---:B------:R-:W-:Y:S01]  /*a130*/  SHF.L.U32 R0, R130.reuse, 0x10, RZ ;  /* 0x0000001082007819 */ /* 0x040fe200000006ff */
[----:B------:R-:W-:Y:S01]  /*a140*/  FFMA R50, R73, R5, R50 ;  /* 0x0000000549327223 */ /* 0x000fe20000000032 */
[----:B------:R-:W-:Y:S01]  /*a150*/  F2FP.BF16.F32.PACK_AB R32, R33, R32 ;  /* 0x000000202120723e */ /* 0x000fe200000010ff */
[----:B------:R1:W-:Y:S01]  /*a160*/  STS.128 [R157+0x8400], R24 ;  /* 0x008400189d007388 */ /* 0x0003e20000000c00 */
[----:B------:R-:W-:Y:S01]  /*a170*/  F2FP.BF16.F32.PACK_AB R33, R39, R34 ;  /* 0x000000222721723e */ /* 0x000fe200000010ff */
[C---:B------:R-:W-:Y:S01]  /*a180*/  FFMA R55, R73.reuse, R2, R55 ;  /* 0x0000000249377223 */ /* 0x040fe20000000037 */
[----:B------:R-:W-:Y:S01]  /*a190*/  LOP3.LUT R2, R130, 0xffff0000, RZ, 0xc0, !PT ;  /* 0xffff000082027812 */ /* 0x000fe200078ec0ff */
[----:B------:R-:W-:Y:S01]  /*a1a0*/  FFMA R52, R73, R0, R52 ;  /* 0x0000000049347223 */ /* 0x000fe20000000034 */
[----:B------:R-:W-:Y:S01]  /*a1b0*/  SHF.L.U32 R3, R131, 0x10, RZ ;  /* 0x0000001083037819 */ /* 0x000fe200000006ff */
[C---:B------:R-:W-:Y:S01]  /*a1c0*/  FMUL R59, R70.reuse, R59 ;  /* 0x0000003b463b7220 */ /* 0x040fe20000400000 */
[----:B------:R-:W-:Y:S01]  /*a1d0*/  F2FP.BF16.F32.PACK_AB R34, R37, R36 ;  /* 0x000000242522723e */ /* 0x000fe200000010ff */
[----:B------:R-:W-:Y:S01]  /*a1e0*/  FFMA R53, R73, R2, R53 ;  /* 0x0000000249357223 */ /* 0x000fe20000000035 */
[----:B------:R-:W-:Y:S01]  /*a1f0*/  F2FP.BF16.F32.PACK_AB R35, R43, R38 ;  /* 0x000000262b23723e */ /* 0x000fe200000010ff */
[----:B------:R-:W-:Y:S01]  /*a200*/  FFMA R54, R73, R3, R54 ;  /* 0x0000000349367223 */ /* 0x000fe20000000036 */
[----:B------:R-:W-:Y:S01]  /*a210*/  LOP3.LUT R0, R131, 0xffff0000, RZ, 0xc0, !PT ;  /* 0xffff000083007812 */ /* 0x000fe200078ec0ff */
[----:B------:R-:W-:Y:S01]  /*a220*/  FMUL R63, R70, R63 ;  /* 0x0000003f463f7220 */ /* 0x000fe20000400000 */
[----:B------:R-:W-:Y:S01]  /*a230*/  F2FP.BF16.F32.PACK_AB R40, R41, R40 ;  /* 0x000000282928723e */ /* 0x000fe200000010ff */
[----:B------:R1:W-:Y:S01]  /*a240*/  STS.128 [R156+0x8400], R32 ;  /* 0x008400209c007388 */ /* 0x0003e20000000c00 */
[C---:B------:R-:W-:Y:S01]  /*a250*/  SHF.L.U32 R3, R136.reuse, 0x10, RZ ;  /* 0x0000001088037819 */ /* 0x040fe200000006ff */
[----:B------:R-:W-:Y:S01]  /*a260*/  FFMA R59, R73, R0, R59 ;  /* 0x00000000493b7223 */ /* 0x000fe2000000003b */
[----:B------:R-:W-:Y:S01]  /*a270*/  LOP3.LUT R2, R136, 0xffff0000, RZ, 0xc0, !PT ;  /* 0xffff000088027812 */ /* 0x000fe200078ec0ff */
[----:B------:R-:W-:Y:S01]  /*a280*/  FMUL R67, R70, R67 ;  /* 0x0000004346437220 */ /* 0x000fe20000400000 */
[----:B------:R-:W-:Y:S01]  /*a290*/  F2FP.BF16.F32.PACK_AB R41, R47, R42 ;  /* 0x0000002a2f29723e */ /* 0x000fe200000010ff */
[----:B------:R-:W-:Y:S01]  /*a2a0*/  FFMA R56, R73, R3, R56 ;  /* 0x0000000349387223 */ /* 0x000fe20000000038 */
[----:B------:R-:W-:Y:S01]  /*a2b0*/  SHF.L.U32 R5, R137, 0x10, RZ ;  /* 0x0000001089057819 */ /* 0x000fe200000006ff */
[----:B------:R-:W-:Y:S01]  /*a2c0*/  FFMA R57, R73, R2, R57 ;  /* 0x0000000249397223 */ /* 0x000fe20000000039 */
[----:B------:R-:W-:Y:S02]  /*a2d0*/  F2FP.BF16.F32.PACK_AB R42, R45, R44 ;  /* 0x0000002c2d2a723e */ /* 0x000fe400000010ff */
[----:B------:R-:W-:Y:S01]  /*a2e0*/  F2FP.BF16.F32.PACK_AB R43, R51, R46 ;  /* 0x0000002e332b723e */ /* 0x000fe200000010ff */
[----:B------:R-:W-:Y:S01]  /*a2f0*/  FFMA R58, R73, R5, R58 ;  /* 0x00000005493a7223 */ /* 0x000fe2000000003a */
[----:B------:R-:W-:Y:S02]  /*a300*/  LOP3.LUT R0, R137, 0xffff0000, RZ, 0xc0, !PT ;  /* 0xffff000089007812 */ /* 0x000fe400078ec0ff */
[C---:B------:R-:W-:Y:S01]  /*a310*/  SHF.L.U32 R3, R138.reuse, 0x10, RZ ;  /* 0x000000108a037819 */ /* 0x040fe200000006ff */
[----:B------:R1:W-:Y:S01]  /*a320*/  STS.128 [R155+0x8400], R40 ;  /* 0x008400289b007388 */ /* 0x0003e20000000c00 */
        /* <DEDUP_REMOVED lines=8> */
[----:B------:R-:W-:Y:S02]  /*a3b0*/  F2FP.BF16.F32.PACK_AB R49, R55, R50 ;  /* 0x000000323731723e */ /* 0x000fe400000010ff */
[----:B------:R-:W-:Y:S01]  /*a3c0*/  F2FP.BF16.F32.PACK_AB R50, R53, R52 ;  /* 0x000000343532723e */ /* 0x000fe200000010ff */
[----:B------:R-:W-:Y:S01]  /*a3d0*/  FFMA R67, R73, R4, R67 ;  /* 0x0000000449437223 */ /* 0x000fe20000000043 */
[----:B------:R-:W-:Y:S02]  /*a3e0*/  F2FP.BF16.F32.PACK_AB R51, R59, R54 ;  /* 0x000000363b33723e */ /* 0x000fe400000010ff */
[----:B------:R-:W-:Y:S02]  /*a3f0*/  F2FP.BF16.F32.PACK_AB R56, R57, R56 ;  /* 0x000000383938723e */ /* 0x000fe400000010ff */
        /* <DEDUP_REMOVED lines=12> */
[----:B--2---:R-:W2:Y:S02]  /*a4c0*/  FENCE.VIEW.ASYNC.S ;  /* 0x00000000000073c6 */ /* 0x004ea40000000000 */
[----:B--2---:R-:W-:Y:S06]  /*a4d0*/  BAR.SYNC.DEFER_BLOCKING 0x1, 0x80 ;  /* 0x0042000000007b1d */ /* 0x004fec0000010000 */
[----:B------:R-:W-:Y:S05]  /*a4e0*/  @P0 BRA `(.L_x_139) ;  /* 0x0000000000280947 */ /* 0x000fea0003800000 */
[----:B------:R-:W2:Y:S01]  /*a4f0*/  LDCU.64 UR6, c[0x0][0x348] ;  /* 0x00006900ff0677ac */ /* 0x000ea20008000a00 */
[----:B------:R-:W-:Y:S02]  /*a500*/  UIADD3 UR9, UPT, UPT, UR49, 0x80, URZ ;  /* 0x0000008031097890 */ /* 0x000fe4000fffe0ff */
[----:B------:R-:W-:Y:S01]  /*a510*/  UIADD3 UR8, UPT, UPT, UR44, 0x8400, URZ ;  /* 0x000084002c087890 */ /* 0x000fe2000fffe0ff */
[----:B------:R-:W-:Y:S01]  /*a520*/  UMOV UR10, UR50 ;  /* 0x00000032000a7c82 */ /* 0x000fe20008000000 */
[----:B------:R-:W-:Y:S01]  /*a530*/  UMOV UR11, UR36 ;  /* 0x00000024000b7c82 */ /* 0x000fe20008000000 */
[----:B--2---:R-:W-:Y:S04]  /*a540*/  UIADD3 UR4, UP0, UPT, UR6, 0x680, URZ ;  /* 0x0000068006047890 */ /* 0x004fe8000ff1e0ff */
[----:B------:R-:W-:Y:S09]  /*a550*/  UIADD3.X UR5, UPT, UPT, URZ, UR7, URZ, UP0, !UPT ;  /* 0x00000007ff057290 */ /* 0x000ff200087fe4ff */
[----:B------:R2:W-:Y:S01]  /*a560*/  UTMASTG.3D [UR8], [UR4] ;  /* 0x00000008040073b5 */ /* 0x0005e20008010000 */
[----:B------:R0:W-:Y:S01]  /*a570*/  UTMACMDFLUSH ;  /* 0x00000000000079b7 */ /* 0x0001e20000000000 */
[----:B--2---:R-:W-:Y:S04]  /*a580*/  DEPBAR.LE SB0, 0x1 ;  /* 0x000080400000791a */ /* 0x004fe80000000000 */
.L_x_139:
[----:B------:R-:W-:Y:S05]  /*a590*/  BSYNC.RECONVERGENT B0 ;  /* 0x0000000000007941 */ /* 0x000fea0003800200 */
.L_x_138:
[----:B------:R-:W-:Y:S01]  /*a5a0*/  BAR.SYNC.DEFER_BLOCKING 0x1, 0x80 ;  /* 0x0042000000007b1d */ /* 0x000fe20000010000 */
[----:B------:R-:W-:Y:S04]  /*a5b0*/  UIADD3 UR4, UPT, UPT, UR45, 0x1, URZ ;  /* 0x000000012d047890 */ /* 0x000fe8000fffe0ff */
[----:B------:R-:W-:Y:S04]  /*a5c0*/  UISETP.NE.AND UP0, UPT, UR4, 0x4, UPT ;  /* 0x000000040400788c */ /* 0x000fe8000bf05270 */
[----:B------:R-:W-:Y:S01]  /*a5d0*/  USEL UR46, UR4, URZ, UP0 ;  /* 0x000000ff042e7287 */ /* 0x000fe20008000000 */
[----:B------:R2:W-:Y:S01]  /*a5e0*/  @P6 SYNCS.ARRIVE.TRANS64.RED.A1T0 RZ, [R74+URZ], RZ ;  /* 0x000000ff4aff69a7 */ /* 0x0005e200081004ff */
[----:B------:R-:W-:Y:S01]  /*a5f0*/  BSSY B1, `(.L_x_140) ;  /* 0x000001f000017945 */ /* 0x000fe20003800000 */
[----:B------:R-:W3:Y:S02]  /*a600*/  @P6 SYNCS.PHASECHK.TRANS64.TRYWAIT P0, [R3+URZ+0xa0], R0 ;  /* 0x0000a000030065a7 */ /* 0x000ee400080011ff */
[----:B---3--:R-:W-:Y:S01]  /*a610*/  @P6 SEL R84, RZ, 0x1, !P0 ;  /* 0x00000001ff546807 */ /* 0x008fe20004000000 */
[----:B--2---:R-:W-:Y:S06]  /*a620*/  @!P6 BRA `(.L_x_141) ;  /* 0x00000000006ce947 */ /* 0x004fec0003800000 */
        /* <DEDUP_REMOVED lines=10> */
[----:B------:R-:W2:Y:S02]  /*a6d0*/  SYNCS.PHASECHK.TRANS64.TRYWAIT P0, [R3+URZ+0xa0], R0 ;  /* 0x0000a000030075a7 */ /* 0x000ea400080011ff */
[----:B--2---:R-:W-:Y:S05]  /*a6e0*/  @!P0 BRA `(.L_x_144) ;  /* 0x00000024000c8947 */ /* 0x004fea0003800000 */
.L_x_143:
[----:B------:R-:W-:Y:S05]  /*a6f0*/  BSYNC B0 ;  /* 0x0000000000007941 */ /* 0x000fea0003800000 */
.L_x_142:
[----:B------:R-:W-:Y:S11]  /*a700*/  ISETP.NE.AND P0, PT, R86, RZ, PT ;  /* 0x000000ff5600720c */ /* 0x000ff60003f05270 */
[----:B------:R-:W-:Y:S02]  /*a710*/  @!UPT UIADD3 URZ, UPT, UPT, URZ, URZ, URZ ;  /* 0x000000fffffff290 */ /* 0x000fe4000fffe0ff */
[----:B------:R3:W4:Y:S01]  /*a720*/  @P0 LDS.128 R80, [R78+UR44+0x400] ;  /* 0x0004002c4e500984 */ /* 0x0007220008000c00 */
[----:B--2---:R-:W-:Y:S01]  /*a730*/  @P0 IMAD.IADD R0, R85, 0x1, R2 ;  /* 0x0000000155000824 */ /* 0x004fe200078e0202 */
[C---:B------:R-:W-:Y:S01]  /*a740*/  @P0 IADD3 R6, PT, PT, R87.reuse, R2, RZ ;  /* 0x0000000257060210 */ /* 0x040fe20007ffe0ff */
[C---:B------:R-:W-:Y:S01]  /*a750*/  @P0 IMAD.IADD R3, R87.reuse, 0x1, R4 ;  /* 0x0000000157030824 */ /* 0x040fe200078e0204 */
[----:B------:R3:W2:Y:S02]  /*a760*/  @P0 LDS.128 R88, [R5+0x400] ;  /* 0x0004000005580984 */ /* 0x0006a40000000c00 */
[----:B------:R-:W-:Y:S02]  /*a770*/  @P0 IADD3 R87, PT, PT, R87, R0, RZ ;  /* 0x0000000057570210 */ /* 0x000fe40007ffe0ff */
[----:B------:R3:W1:Y:S04]  /*a780*/  @P0 LDS.128 R96, [R4+0x400] ;  /* 0x0004000004600984 */ /* 0x0006680000000c00 */
[----:B------:R3:W1:Y:S04]  /*a790*/  @P0 LDS.128 R104, [R3+0x400] ;  /* 0x0004000003680984 */ /* 0x0006680000000c00 */
[----:B------:R3:W1:Y:S04]  /*a7a0*/  @P0 LDS.128 R112, [R2+0x400] ;  /* 0x0004000002700984 */ /* 0x0006680000000c00 */
[----:B------:R3:W1:Y:S04]  /*a7b0*/  @P0 LDS.128 R120, [R6+0x400] ;  /* 0x0004000006780984 */ /* 0x0006680000000c00 */
[----:B------:R3:W1:Y:S04]  /*a7c0*/  @P0 LDS.128 R128, [R0+0x400] ;  /* 0x0004000000800984 */ /* 0x0006680000000c00 */
[----:B------:R3:W1:Y:S02]  /*a7d0*/  @P0 LDS.128 R136, [R87+0x400] ;  /* 0x0004000057880984 */ /* 0x0006640000000c00 */
.L_x_141:
[----:B------:R-:W-:Y:S05]  /*a7e0*/  BSYNC B1 ;  /* 0x0000000000017941 */ /* 0x000fea0003800000 */
.L_x_140:
[----:B---3--:R-:W-:Y:S05]  /*a7f0*/  VIADD R0, R71, 0xc0 ;  /* 0x000000c047007836 */ /* 0x008fea0000000000 */
[----:B------:R-:W-:Y:S04]  /*a800*/  SHF.R.U32.HI R0, RZ, 0x15, R0 ;  /* 0x00000015ff007819 */ /* 0x000fe80000011600 */
[----:B------:R-:W-:Y:S11]  /*a810*/  LOP3.LUT P0, RZ, R0, 0x3, R147, 0x48, !PT ;  /* 0x0000000300ff7812 */ /* 0x000ff60007804893 */
[----:B------:R-:W-:Y:S02]  /*a820*/  @!UPT UIADD3 URZ, UPT, UPT, URZ, URZ, URZ ;  /* 0x000000fffffff290 */ /* 0x000fe4000fffe0ff */
[----:B------:R-:W-:Y:S05]  /*a830*/  @!P0 BRA `(.L_x_145) ;  /* 0x0000000000408947 */ /* 0x000fea0003800000 */
[----:B------:R-:W3:Y:S01]  /*a840*/  LDCU.64 UR8, c[0x4][0x70] ;  /* 0x01000e00ff0877ac */ /* 0x000ee20008000a00 */
[----:B------:R-:W-:Y:S01]  /*a850*/  MOV R3, 0x0 ;  /* 0x0000000000037802 */ /* 0x000fe20000000f00 */
[----:B------:R-:W-:Y:S02]  /*a860*/  HFMA2 R12, -RZ, RZ, 0, 5.9604644775390625e-08 ;  /* 0x00000001ff0c7431 */ /* 0x000fe400000001ff */
[----:B-1----:R-:W-:Y:S02]  /*a870*/  IMAD.MOV.U32 R8, RZ, RZ, 0x192 ;  /* 0x00000192ff087424 */ /* 0x002fe400078e00ff */
[----:B------:R-:W-:Y:S01]  /*a880*/  IMAD.MOV.U32 R13, RZ, RZ, RZ ;  /* 0x000000ffff0d7224 */ /* 0x000fe200078e00ff */
[----:B------:R-:W1:Y:S01]  /*a890*/  LDCU.64 UR6, c[0x4][0x78] ;  /* 0x01000f00ff0677ac */ /* 0x000e620008000a00 */
[----:B------:R-:W2:Y:S01]  /*a8a0*/  LDC.64 R2, c[0x4][R3] ;  /* 0x0100000003027b82 */ /* 0x000ea20000000a00 */
[----:B------:R-:W5:Y:S01]  /*a8b0*/  LDCU.64 UR4, c[0x4][0x10] ;  /* 0x01000200ff0477ac */ /* 0x000f620008000a00 */
[----:B---3--:R-:W-:Y:S01]  /*a8c0*/  MOV R5, UR9 ;  /* 0x0000000900057c02 */ /* 0x008fe20008000f00 */
[----:B------:R-:W-:Y:S01]  /*a8d0*/  IMAD.U32 R4, RZ, RZ, UR8 ;  /* 0x00000008ff047e24 */ /* 0x000fe2000f8e00ff */
[----:B-1----:R-:W-:Y:S01]  /*a8e0*/  MOV R7, UR7 ;  /* 0x0000000700077c02 */ /* 0x002fe20008000f00 */
[----:B------:R-:W-:Y:S01]  /*a8f0*/  IMAD.U32 R6, RZ, RZ, UR6 ;  /* 0x00000006ff067e24 */ /* 0x000fe2000f8e00ff */
[----:B-----5:R-:W-:Y:S01]  /*a900*/  MOV R11, UR5 ;  /* 0x00000005000b7c02 */ /* 0x020fe20008000f00 */
[----:B------:R-:W-:Y:S02]  /*a910*/  IMAD.U32 R10, RZ, RZ, UR4 ;  /* 0x00000004ff0a7e24 */ /* 0x000fe4000f8e00ff */
[----:B------:R-:W-:Y:S07]  /*a920*/  LEPC R20, `(.L_x_145) ;  /* 0x000000001014794e */ /* 0x000fee0000000000 */
[----:B--2-4-:R-:W-:Y:S05]  /*a930*/  CALL.ABS.NOINC R2 ;  /* 0x0000000002007343 */ /* 0x014fea0003c00000 */
.L_x_145:
[----:B------:R-:W-:Y:S01]  /*a940*/  ISETP.NE.AND P0, PT, R163, RZ, PT ;  /* 0x000000ffa300720c */ /* 0x000fe20003f05270 */
[----:B------:R-:W-:Y:S05]  /*a950*/  WARPSYNC.ALL ;  /* 0x0000000000007948 */ /* 0x000fea0003800000 */
[----:B------:R-:W-:Y:S01]  /*a960*/  R2UR UR4, R71 ;  /* 0x00000000470472ca */ /* 0x000fe200000e0000 */
[----:B------:R-:W-:Y:S01]  /*a970*/  BSSY.RECONVERGENT B0, `(.L_x_146) ;  /* 0x0000100000007945 */ /* 0x000fe20003800200 */
[C---:B----4-:R-:W-:Y:S02]  /*a980*/  SHF.L.U32 R72, R80.reuse, 0x10, RZ ;  /* 0x0000001050487819 */ /* 0x050fe400000006ff */
[----:B------:R-:W-:Y:S02]  /*a990*/  LOP3.LUT R74, R80, 0xffff0000, RZ, 0xc0, !PT ;  /* 0xffff0000504a7812 */ /* 0x000fe400078ec0ff */
[C---:B------:R-:W-:Y:S02]  /*a9a0*/  SHF.L.U32 R75, R81.reuse, 0x10, RZ ;  /* 0x00000010514b7819 */ /* 0x040fe400000006ff */
[----:B------:R-:W-:Y:S02]  /*a9b0*/  LOP3.LUT R76, R81, 0xffff0000, RZ, 0xc0, !PT ;  /* 0xffff0000514c7812 */ /* 0x000fe400078ec0ff */
[C---:B------:R-:W-:Y:S02]  /*a9c0*/  SHF.L.U32 R77, R82.reuse, 0x10, RZ ;  /* 0x00000010524d7819 */ /* 0x040fe400000006ff */
[----:B------:R-:W-:Y:S01]  /*a9d0*/  LOP3.LUT R78, R82, 0xffff0000, RZ, 0xc0, !PT ;  /* 0xffff0000524e7812 */ /* 0x000fe200078ec0ff */
[----:B-1----:R-:W1:Y:S01]  /*a9e0*/  LDTM.x64 R4, tmem[UR4+0xc0] ;  /* 0x0000c004000479ee */ /* 0x002e620008340000 */
[C---:B------:R-:W-:Y:S01]  /*a9f0*/  SHF.L.U32 R79, R83.reuse, 0x10, RZ ;  /* 0x00000010534f7819 */ /* 0x040fe200000006ff */
[----:B------:R-:W-:Y:S01]  /*aa00*/  NOP ;  /* 0x0000000000007918 */ /* 0x000fe20000000000 */
[----:B------:R-:W-:Y:S02]  /*aa10*/  LOP3.LUT R80, R83, 0xffff0000, RZ, 0xc0, !PT ;  /* 0xffff000053507812 */ /* 0x000fe400078ec0ff */
[C---:B--2---:R-:W-:Y:S02]  /*aa20*/  SHF.L.U32 R81, R88.reuse, 0x10, RZ ;  /* 0x0000001058517819 */ /* 0x044fe400000006ff */
[----:B------:R-:W-:Y:S02]  /*aa30*/  LOP3.LUT R83, R88, 0xffff0000, RZ, 0xc0, !PT ;  /* 0xffff000058537812 */ /* 0x000fe400078ec0ff */
[C---:B------:R-:W-:Y:S02]  /*aa40*/  SHF.L.U32 R82, R89.reuse, 0x10, RZ ;  /* 0x0000001059527819 */ /* 0x040fe400000006ff */
[----:B------:R-:W-:Y:S02]  /*aa50*/  LOP3.LUT R84, R89, 0xffff0000, RZ, 0xc0, !PT ;  /* 0xffff000059547812 */ /* 0x000fe400078ec0ff */
[C---:B------:R-:W-:Y:S02]  /*aa60*/  SHF.L.U32 R85, R90.reuse, 0x10, RZ ;  /* 0x000000105a557819 */ /* 0x040fe400000006ff */
[----:B------:R-:W-:Y:S02]  /*aa70*/  LOP3.LUT R86, R90, 0xffff0000, RZ, 0xc0, !PT ;  /* 0xffff00005a567812 */ /* 0x000fe400078ec0ff */
[C---:B------:R-:W-:Y:S02]  /*aa80*/  SHF.L.U32 R87, R91.reuse, 0x10, RZ ;  /* 0x000000105b577819 */ /* 0x040fe400000006ff */
[----:B------:R-:W-:Y:S02]  /*aa90*/  IADD3 R170, PT, PT, R170, 0x120, RZ ;  /* 0x00000120aaaa7810 */ /* 0x000fe40007ffe0ff */
[----:B------:R-:W-:Y:S02]  /*aaa0*/  LOP3.LUT R88, R91, 0xffff0000, RZ, 0xc0, !PT ;  /* 0xffff00005b587812 */ /* 0x000fe400078ec0ff */
[----:B------:R-:W-:Y:S01]  /*aab0*/  SHF.L.U32 R89, R96, 0x10, RZ ;  /* 0x0000001060597819 */ /* 0x000fe200000006ff */
[----:B-1----:R-:W-:Y:S01]  /*aac0*/  FMUL R4, R70, R4 ;  /* 0x0000000446047220 */ /* 0x002fe20000400000 */
[----:B------:R-:W-:Y:S01]  /*aad0*/  LOP3.LUT R90, R96, 0xffff0000, RZ, 0xc0, !PT ;  /* 0xffff0000605a7812 */ /* 0x000fe200078ec0ff */
[----:B------:R-:W-:Y:S01]  /*aae0*/  FMUL R5, R70, R5 ;  /* 0x0000000546057220 */ /* 0x000fe20000400000 */
[----:B------:R-:W-:Y:S01]  /*aaf0*/  SHF.L.U32 R91, R97, 0x10, RZ ;  /* 0x00000010615b7819 */ /* 0x000fe200000006ff */
[C---:B------:R-:W-:Y:S01]  /*ab00*/  FFMA R4, R73.reuse, R72, R4 ;  /* 0x0000004849047223 */ /* 0x040fe20000000004 */
[----:B------:R-:W-:Y:S01]  /*ab10*/  LOP3.LUT R170, R170, 0xfefffff8, RZ, 0xc0, !PT ;  /* 0xfefffff8aaaa7812 */ /* 0x000fe200078ec0ff */
[----:B------:R-:W-:Y:S01]  /*ab20*/  FFMA R5, R73, R74, R5 ;  /* 0x0000004a49057223 */ /* 0x000fe20000000005 */
[----:B------:R-:W-:Y:S01]  /*ab30*/  LOP3.LUT R92, R97, 0xffff0000, RZ, 0xc0, !PT ;  /* 0xffff0000615c7812 */ /* 0x000fe200078ec0ff */
[----:B------:R-:W-:Y:S01]  /*ab40*/  FMUL R6, R70, R6 ;  /* 0x0000000646067220 */ /* 0x000fe20000400000 */
[C---:B------:R-:W-:Y:S01]  /*ab50*/  SHF.L.U32 R93, R98.reuse, 0x10, RZ ;  /* 0x00000010625d7819 */ /* 0x040fe200000006ff */
[----:B------:R1:W-:Y:S01]  /*ab60*/  SYNCS.ARRIVE.TRANS64.RED.A1T0 RZ, [R170+URZ], RZ ;  /* 0x000000ffaaff79a7 */ /* 0x0003e200081004ff */
[----:B------:R-:W-:Y:S01]  /*ab70*/  F2FP.BF16.F32.PACK_AB R4, R5, R4 ;  /* 0x000000040504723e */ /* 0x000fe200000010ff */
[----:B------:R-:W-:Y:S01]  /*ab80*/  FFMA R6, R73, R75, R6 ;  /* 0x0000004b49067223 */ /* 0x000fe20000000006 */
[----:B------:R-:W-:Y:S01]  /*ab90*/  LOP3.LUT R94, R98, 0xffff0000, RZ, 0xc0, !PT ;  /* 0xffff0000625e7812 */ /* 0x000fe200078ec0ff */
[C---:B------:R-:W-:Y:S01]  /*aba0*/  FMUL R7, R70.reuse, R7 ;  /* 0x0000000746077220 */ /* 0x040fe20000400000 */
[C---:B------:R-:W-:Y:S01]  /*abb0*/  SHF.L.U32 R95, R99.reuse, 0x10, RZ ;  /* 0x00000010635f7819 */ /* 0x040fe200000006ff */
[----:B------:R-:W-:Y:S01]  /*abc0*/  FMUL R8, R70, R8 ;  /* 0x0000000846087220 */ /* 0x000fe20000400000 */
[----:B------:R-:W-:Y:S01]  /*abd0*/  LOP3.LUT R96, R99, 0xffff0000, RZ, 0xc0, !PT ;  /* 0xffff000063607812 */ /* 0x000fe200078ec0ff */
[C---:B------:R-:W-:Y:S01]  /*abe0*/  FFMA R7, R73.reuse, R76, R7 ;  /* 0x0000004c49077223 */ /* 0x040fe20000000007 */
[C---:B------:R-:W-:Y:S01]  /*abf0*/  SHF.L.U32 R97, R104.reuse, 0x10, RZ ;  /* 0x0000001068617819 */ /* 0x040fe200000006ff */
[----:B------:R-:W-:Y:S01]  /*ac00*/  FFMA R8, R73, R77, R8 ;  /* 0x0000004d49087223 */ /* 0x000fe20000000008 */
[----:B------:R-:W-:Y:S01]  /*ac10*/  LOP3.LUT R98, R104, 0xffff0000, RZ, 0xc0, !PT ;  /* 0xffff000068627812 */ /* 0x000fe200078ec0ff */
[C---:B------:R-:W-:Y:S01]  /*ac20*/  FMUL R9, R70.reuse, R9 ;  /* 0x0000000946097220 */ /* 0x040fe20000400000 */
[----:B------:R-:W-:Y:S01]  /*ac30*/  F2FP.BF16.F32.PACK_AB R5, R7, R6 ;  /* 0x000000060705723e */ /* 0x000fe200000010ff */
[----:B------:R-:W-:Y:S01]  /*ac40*/  FMUL R10, R70, R10 ;  /* 0x0000000a460a7220 */ /* 0x000fe20000400000 */
        /* <DEDUP_REMOVED lines=8> */
[----:B------:R-:W-:Y:S01]  /*acd0*/  LOP3.LUT R102, R106, 0xffff0000, RZ, 0xc0, !PT ;  /* 0xffff00006a667812 */ /* 0x000fe200078ec0ff */
[----:B------:R-:W-:Y:S01]  /*ace0*/  FFMA R11, R73, R80, R11 ;  /* 0x00000050490b7223 */ /* 0x000fe2000000000b */
[----:B------:R-:W-:Y:S01]  /*acf0*/  SHF.L.U32 R103, R107, 0x10, RZ ;  /* 0x000000106b677819 */ /* 0x000fe200000006ff */
[----:B------:R-:W-:Y:S01]  /*ad00*/  FFMA R0, R73, R81, R0 ;  /* 0x0000005149007223 */ /* 0x000fe20000000000 */
[----:B------:R-:W-:Y:S01]  /*ad10*/  LOP3.LUT R104, R107, 0xffff0000, RZ, 0xc0, !PT ;  /* 0xffff00006b687812 */ /* 0x000fe200078ec0ff */
[C---:B------:R-:W-:Y:S01]  /*ad20*/  FMUL R2, R70.reuse, R13 ;  /* 0x0000000d46027220 */ /* 0x040fe20000400000 */
[----:B------:R-:W-:Y:S01]  /*ad30*/  F2FP.BF16.F32.PACK_AB R7, R11, R10 ;  /* 0x0000000a0b07723e */ /* 0x000fe200000010ff */
[----:B------:R-:W-:Y:S01]  /*ad40*/  FMUL R3, R70, R14 ;  /* 0x0000000e46037220 */ /* 0x000fe20000400000 */
[----:B------:R-:W-:Y:S01]  /*ad50*/  SHF.L.U32 R105, R112, 0x10, RZ ;  /* 0x0000001070697819 */ /* 0x000fe200000006ff */
[----:B------:R-:W-:Y:S01]  /*ad60*/  FMUL R15, R70, R15 ;  /* 0x0000000f460f7220 */ /* 0x000fe20000400000 */
[----:B------:R-:W-:Y:S01]  /*ad70*/  LOP3.LUT R106, R112, 0xffff0000, RZ, 0xc0, !PT ;  /* 0xffff0000706a7812 */ /* 0x000fe200078ec0ff */
[C---:B------:R-:W-:Y:S01]  /*ad80*/  FMUL R12, R70.reuse, R16 ;  /* 0x00000010460c7220 */ /* 0x040fe20000400000 */
[----:B------:R-:W-:Y:S01]  /*ad90*/  SHF.L.U32 R107, R113, 0x10, RZ ;  /* 0x00000010716b7819 */ /* 0x000fe200000006ff */
[----:B------:R-:W-:Y:S01]  /*ada0*/  FFMA R2, R73, R83, R2 ;  /* 0x0000005349027223 */ /* 0x000fe20000000002 */
[----:B------:R-:W-:Y:S01]  /*adb0*/  LOP3.LUT R108, R113, 0xffff0000, RZ, 0xc0, !PT ;  /* 0xffff0000716c7812 */ /* 0x000fe200078ec0ff */
[----:B------:R-:W-:Y:S01]  /*adc0*/  FMUL R13, R70, R17 ;  /* 0x00000011460d7220 */ /* 0x000fe20000400000 */
[----:B------:R-:W-:Y:S01]  /*add0*/  SHF.L.U32 R109, R114, 0x10, RZ ;  /* 0x00000010726d7819 */ /* 0x000fe200000006ff */
[C---:B------:R-:W-:Y:S01]  /*ade0*/  FFMA R3, R73.reuse, R82, R3 ;  /* 0x0000005249037223 */ /* 0x040fe20000000003 */
[----:B------:R-:W-:Y:S01]  /*adf0*/  F2FP.BF16.F32.PACK_AB R8, R2, R0 ;  /* 0x000000000208723e */ /* 0x000fe200000010ff */
[----:B------:R-:W-:Y:S01]  /*ae00*/  FMUL R14, R70, R18 ;  /* 0x00000012460e7220 */ /* 0x000fe20000400000 */
[----:B------:R-:W-:Y:S01]  /*ae10*/  LOP3.LUT R110, R114, 0xffff0000, RZ, 0xc0, !PT ;  /* 0xffff0000726e7812 */ /* 0x000fe200078ec0ff */
[----:B------:R-:W-:Y:S01]  /*ae20*/  FFMA R15, R73, R84, R15 ;  /* 0x00000054490f7223 */ /* 0x000fe2000000000f */
[C---:B------:R-:W-:Y:S01]  /*ae30*/  SHF.L.U32 R111, R115.reuse, 0x10, RZ ;  /* 0x00000010736f7819 */ /* 0x040fe200000006ff */
[C---:B------:R-:W-:Y:S01]  /*ae40*/  FMUL R19, R70.reuse, R19 ;  /* 0x0000001346137220 */ /* 0x040fe20000400000 */
[----:B------:R-:W-:Y:S01]  /*ae50*/  LOP3.LUT R112, R115, 0xffff0000, RZ, 0xc0, !PT ;  /* 0xffff000073707812 */ /* 0x000fe200078ec0ff */
[----:B------:R-:W-:Y:S01]  /*ae60*/  FFMA R12, R73, R85, R12 ;  /* 0x00000055490c7223 */ /* 0x000fe2000000000c */
[----:B------:R-:W-:Y:S01]  /*ae70*/  F2FP.BF16.F32.PACK_AB R9, R15, R3 ;  /* 0x000000030f09723e */ /* 0x000fe200000010ff */
[----:B------:R-:W-:Y:S01]  /*ae80*/  FMUL R16, R70, R20 ;  /* 0x0000001446107220 */ /* 0x000fe20000400000 */
[C---:B------:R-:W-:Y:S01]  /*ae90*/  SHF.L.U32 R113, R120.reuse, 0x10, RZ ;  /* 0x0000001078717819 */ /* 0x040fe200000006ff */
[----:B------:R1:W-:Y:S01]  /*aea0*/  STS.128 [R169+UR44+0xc400], R4 ;  /* 0x00c40004a9007988 */ /* 0x0003e20008000c2c */
[C---:B------:R-:W-:Y:S01]  /*aeb0*/  FFMA R13, R73.reuse, R86, R13 ;  /* 0x00000056490d7223 */ /* 0x040fe2000000000d */
[----:B------:R-:W-:Y:S01]  /*aec0*/  LOP3.LUT R114, R120, 0xffff0000, RZ, 0xc0, !PT ;  /* 0xffff000078727812 */ /* 0x000fe200078ec0ff */
[C---:B------:R-:W-:Y:S01]  /*aed0*/  FFMA R14, R73.reuse, R87, R14 ;  /* 0x00000057490e7223 */ /* 0x040fe2000000000e */
[----:B------:R-:W-:Y:S01]  /*aee0*/  FFMA R19, R73, R88, R19 ;  /* 0x0000005849137223 */ /* 0x000fe20000000013 */
[----:B------:R-:W-:Y:S01]  /*aef0*/  SHF.L.U32 R115, R121, 0x10, RZ ;  /* 0x0000001079737819 */ /* 0x000fe200000006ff */
[----:B------:R-:W-:Y:S01]  /*af00*/  FFMA R16, R73, R89, R16 ;  /* 0x0000005949107223 */ /* 0x000fe20000000010 */
[----:B------:R-:W-:Y:S01]  /*af10*/  F2FP.BF16.F32.PACK_AB R10, R13, R12 ;  /* 0x0000000c0d0a723e */ /* 0x000fe200000010ff */
[C---:B------:R-:W-:Y:S01]  /*af20*/  FMUL R17, R70.reuse, R21 ;  /* 0x0000001546117220 */ /* 0x040fe20000400000 */
[----:B------:R-:W-:Y:S01]  /*af30*/  F2FP.BF16.F32.PACK_AB R11, R19, R14 ;  /* 0x0000000e130b723e */ /* 0x000fe200000010ff */
[C---:B------:R-:W-:Y:S01]  /*af40*/  FMUL R18, R70.reuse, R22 ;  /* 0x0000001646127220 */ /* 0x040fe20000400000 */
[C---:B------:R-:W-:Y:S01]  /*af50*/  FMUL R23, R70.reuse, R23 ;  /* 0x0000001746177220 */ /* 0x040fe20000400000 */
[----:B------:R-:W-:Y:S01]  /*af60*/  FFMA R17, R73, R90, R17 ;  /* 0x0000005a49117223 */ /* 0x000fe20000000011 */
[C---:B------:R-:W-:Y:S01]  /*af70*/  FMUL R20, R70.reuse, R24 ;  /* 0x0000001846147220 */ /* 0x040fe20000400000 */
[----:B------:R-:W-:Y:S01]  /*af80*/  LOP3.LUT R116, R121, 0xffff0000, RZ, 0xc0, !PT ;  /* 0xffff000079747812 */ /* 0x000fe200078ec0ff */
[----:B------:R1:W-:Y:S01]  /*af90*/  STS.128 [R168+0xc400], R8 ;  /* 0x00c40008a8007388 */ /* 0x0003e20000000c00 */
[----:B------:R-:W-:Y:S01]  /*afa0*/  FFMA R18, R73, R91, R18 ;  /* 0x0000005b49127223 */ /* 0x000fe20000000012 */
[----:B------:R-:W-:Y:S01]  /*afb0*/  F2FP.BF16.F32.PACK_AB R16, R17, R16 ;  /* 0x000000101110723e */ /* 0x000fe200000010ff */
[C---:B------:R-:W-:Y:S01]  /*afc0*/  FFMA R23, R73.reuse, R92, R23 ;  /* 0x0000005c49177223 */ /* 0x040fe20000000017 */
[----:B------:R-:W-:Y:S01]  /*afd0*/  FFMA R20, R73, R93, R20 ;  /* 0x0000005d49147223 */ /* 0x000fe20000000014 */
[----:B------:R-:W-:Y:S01]  /*afe0*/  FMUL R21, R70, R25 ;  /* 0x0000001946157220 */ /* 0x000fe20000400000 */
[----:B------:R-:W-:Y:S01]  /*aff0*/  SHF.L.U32 R117, R122, 0x10, RZ ;  /* 0x000000107a757819 */ /* 0x000fe200000006ff */
[C---:B------:R-:W-:Y:S01]  /*b000*/  FMUL R22, R70.reuse, R26 ;  /* 0x0000001a46167220 */ /* 0x040fe20000400000 */
[----:B------:R-:W-:Y:S01]  /*b010*/  F2FP.BF16.F32.PACK_AB R17, R23, R18 ;  /* 0x000000121711723e */ /* 0x000fe200000010ff */
[C---:B------:R-:W-:Y:S01]  /*b020*/  FFMA R21, R73.reuse, R94, R21 ;  /* 0x0000005e49157223 */ /* 0x040fe20000000015 */
[----:B------:R-:W-:Y:S01]  /*b030*/  FMUL R27, R70, R27 ;  /* 0x0000001b461b7220 */ /* 0x000fe20000400000 */
[----:B------:R-:W-:Y:S01]  /*b040*/  FFMA R22, R73, R95, R22 ;  /* 0x0000005f49167223 */ /* 0x000fe20000000016 */
[----:B------:R-:W-:Y:S01]  /*b050*/  LOP3.LUT R118, R122, 0xffff0000, RZ, 0xc0, !PT ;  /* 0xffff00007a767812 */ /* 0x000fe200078ec0ff */
[C---:B------:R-:W-:Y:S01]  /*b060*/  FMUL R24, R70.reuse, R28 ;  /* 0x0000001c46187220 */ /* 0x040fe20000400000 */
[----:B------:R-:W-:Y:S01]  /*b070*/  F2FP.BF16.F32.PACK_AB R18, R21, R20 ;  /* 0x000000141512723e */ /* 0x000fe200000010ff */
[C---:B------:R-:W-:Y:S01]  /*b080*/  FFMA R27, R73.reuse, R96, R27 ;  /* 0x00000060491b7223 */ /* 0x040fe2000000001b */
[C---:B------:R-:W-:Y:S01]  /*b090*/  FMUL R25, R70.reuse, R29 ;  /* 0x0000001d46197220 */ /* 0x040fe20000400000 */
[----:B------:R-:W-:Y:S01]  /*b0a0*/  FFMA R24, R73, R97, R24 ;  /* 0x0000006149187223 */ /* 0x000fe20000000018 */
[----:B------:R-:W-:Y:S01]  /*b0b0*/  SHF.L.U32 R119, R123, 0x10, RZ ;  /* 0x000000107b777819 */ /* 0x000fe200000006ff */
[C---:B------:R-:W-:Y:S01]  /*b0c0*/  FMUL R26, R70.reuse, R30 ;  /* 0x0000001e461a7220 */ /* 0x040fe20000400000 */
[----:B------:R-:W-:Y:S01]  /*b0d0*/  F2FP.BF16.F32.PACK_AB R19, R27, R22 ;  /* 0x000000161b13723e */ /* 0x000fe200000010ff */
[C---:B------:R-:W-:Y:S01]  /*b0e0*/  FFMA R25, R73.reuse, R98, R25 ;  /* 0x0000006249197223 */ /* 0x040fe20000000019 */
[C---:B------:R-:W-:Y:S01]  /*b0f0*/  FMUL R31, R70.reuse, R31 ;  /* 0x0000001f461f7220 */ /* 0x040fe20000400000 */
[----:B------:R-:W-:Y:S01]  /*b100*/  FFMA R26, R73, R99, R26 ;  /* 0x00000063491a7223 */ /* 0x000fe2000000001a */
[----:B------:R-:W-:Y:S01]  /*b110*/  LOP3.LUT R120, R123, 0xffff0000, RZ, 0xc0, !PT ;  /* 0xffff00007b787812 */ /* 0x000fe200078ec0ff */
[----:B------:R1:W-:Y:S01]  /*b120*/  STS.128 [R167+0xc400], R16 ;  /* 0x00c40010a7007388 */ /* 0x0003e20000000c00 */
[----:B------:R-:W-:Y:S01]  /*b130*/  F2FP.BF16.F32.PACK_AB R24, R25, R24 ;  /* 0x000000181918723e */ /* 0x000fe200000010ff */
[C---:B------:R-:W-:Y:S01]  /*b140*/  FFMA R31, R73.reuse, R100, R31 ;  /* 0x00000064491f7223 */ /* 0x040fe2000000001f */
[C---:B------:R-:W-:Y:S01]  /*b150*/  FMUL R28, R70.reuse, R32 ;  /* 0x00000020461c7220 */ /* 0x040fe20000400000 */
[C---:B------:R-:W-:Y:S01]  /*b160*/  FMUL R29, R70.reuse, R33 ;  /* 0x00000021461d7220 */ /* 0x040fe20000400000 */
[----:B------:R-:W-:Y:S01]  /*b170*/  FMUL R30, R70, R34 ;  /* 0x00000022461e7220 */ /* 0x000fe20000400000 */
[----:B------:R-:W-:Y:S01]  /*b180*/  SHF.L.U32 R121, R128, 0x10, RZ ;  /* 0x0000001080797819 */ /* 0x000fe200000006ff */
[----:B------:R-:W-:Y:S01]  /*b190*/  FFMA R28, R73, R101, R28 ;  /* 0x00000065491c7223 */ /* 0x000fe2000000001c */
[----:B------:R-:W-:Y:S01]  /*b1a0*/  F2FP.BF16.F32.PACK_AB R25, R31, R26 ;  /* 0x0000001a1f19723e */ /* 0x000fe200000010ff */
[C---:B------:R-:W-:Y:S01]  /*b1b0*/  FFMA R29, R73.reuse, R102, R29 ;  /* 0x00000066491d7223 */ /* 0x040fe2000000001d */
[----:B------:R-:W-:Y:S01]  /*b1c0*/  FFMA R30, R73, R103, R30 ;  /* 0x00000067491e7223 */ /* 0x000fe2000000001e */
[----:B------:R-:W-:Y:S01]  /*b1d0*/  FMUL R35, R70, R35 ;  /* 0x0000002346237220 */ /* 0x000fe20000400000 */
        /* <DEDUP_REMOVED lines=34> */
[----:B------:R-:W-:Y:S01]  /*b400*/  FFMA R41, R73, R114, R41 ;  /* 0x0000007249297223 */ /* 0x000fe20000000029 */
[C---:B------:R-:W-:Y:S01]  /*b410*/  FMUL R47, R70.reuse, R47 ;  /* 0x0000002f462f7220 */ /* 0x040fe20000400000 */
[C---:B------:R-:W-:Y:S01]  /*b420*/  FMUL R44, R70.reuse, R48 ;  /* 0x00000030462c7220 */ /* 0x040fe20000400000 */
[----:B------:R-:W-:Y:S01]  /*b430*/  FMUL R45, R70, R49 ;  /* 0x00000031462d7220 */ /* 0x000fe20000400000 */
[----:B------:R1:W-:Y:S01]  /*b440*/  STS.128 [R156+0xc400], R32 ;  /* 0x00c400209c007388 */ /* 0x0003e20000000c00 */
[----:B------:R-:W-:Y:S01]  /*b450*/  LOP3.LUT R128, R131, 0xffff0000, RZ, 0xc0, !PT ;  /* 0xffff000083807812 */ /* 0x000fe200078ec0ff */
[----:B------:R-:W-:Y:S01]  /*b460*/  FFMA R42, R73, R115, R42 ;  /* 0x00000073492a7223 */ /* 0x000fe2000000002a */
[----:B------:R-:W-:Y:S01]  /*b470*/  F2FP.BF16.F32.PACK_AB R40, R41, R40 ;  /* 0x000000282928723e */ /* 0x000fe200000010ff */
[C---:B------:R-:W-:Y:S01]  /*b480*/  FFMA R47, R73.reuse, R116, R47 ;  /* 0x00000074492f7223 */ /* 0x040fe2000000002f */
[C---:B------:R-:W-:Y:S01]  /*b490*/  FFMA R44, R73.reuse, R117, R44 ;  /* 0x00000075492c7223 */ /* 0x040fe2000000002c */
[----:B------:R-:W-:Y:S01]  /*b4a0*/  SHF.L.U32 R129, R136, 0x10, RZ ;  /* 0x0000001088817819 */ /* 0x000fe200000006ff */
[C---:B------:R-:W-:Y:S01]  /*b4b0*/  FFMA R45, R73.reuse, R118, R45 ;  /* 0x00000076492d7223 */ /* 0x040fe2000000002d */
[C---:B------:R-:W-:Y:S01]  /*b4c0*/  FMUL R46, R70.reuse, R50 ;  /* 0x00000032462e7220 */ /* 0x040fe20000400000 */
[C---:B------:R-:W-:Y:S01]  /*b4d0*/  FMUL R51, R70.reuse, R51 ;  /* 0x0000003346337220 */ /* 0x040fe20000400000 */
[C---:B------:R-:W-:Y:S01]  /*b4e0*/  FMUL R48, R70.reuse, R52 ;  /* 0x0000003446307220 */ /* 0x040fe20000400000 */
[C---:B------:R-:W-:Y:S01]  /*b4f0*/  FMUL R49, R70.reuse, R53 ;  /* 0x0000003546317220 */ /* 0x040fe20000400000 */
[C---:B------:R-:W-:Y:S01]  /*b500*/  FFMA R46, R73.reuse, R119, R46 ;  /* 0x00000077492e7223 */ /* 0x040fe2000000002e */
[C---:B------:R-:W-:Y:S01]  /*b510*/  FMUL R50, R70.reuse, R54 ;  /* 0x0000003646327220 */ /* 0x040fe20000400000 */
[C---:B------:R-:W-:Y:S01]  /*b520*/  FFMA R51, R73.reuse, R120, R51 ;  /* 0x0000007849337223 */ /* 0x040fe20000000033 */
[C---:B------:R-:W-:Y:S01]  /*b530*/  FMUL R55, R70.reuse, R55 ;  /* 0x0000003746377220 */ /* 0x040fe20000400000 */
[C---:B------:R-:W-:Y:S01]  /*b540*/  FFMA R48, R73.reuse, R121, R48 ;  /* 0x0000007949307223 */ /* 0x040fe20000000030 */
[C---:B------:R-:W-:Y:S01]  /*b550*/  FMUL R52, R70.reuse, R56 ;  /* 0x0000003846347220 */ /* 0x040fe20000400000 */
[C---:B------:R-:W-:Y:S01]  /*b560*/  FFMA R49, R73.reuse, R122, R49 ;  /* 0x0000007a49317223 */ /* 0x040fe20000000031 */
[C---:B------:R-:W-:Y:S01]  /*b570*/  FMUL R53, R70.reuse, R57 ;  /* 0x0000003946357220 */ /* 0x040fe20000400000 */
[----:B------:R-:W-:Y:S01]  /*b580*/  FFMA R50, R73, R123, R50 ;  /* 0x0000007b49327223 */ /* 0x000fe20000000032 */
[C---:B------:R-:W-:Y:S01]  /*b590*/  FMUL R54, R70.reuse, R58 ;  /* 0x0000003a46367220 */ /* 0x040fe20000400000 */
[----:B------:R-:W-:Y:S01]  /*b5a0*/  F2FP.BF16.F32.PACK_AB R41, R47, R42 ;  /* 0x0000002a2f29723e */ /* 0x000fe200000010ff */
[----:B------:R-:W-:Y:S01]  /*b5b0*/  FFMA R55, R73, R124, R55 ;  /* 0x0000007c49377223 */ /* 0x000fe20000000037 */
[C---:B------:R-:W-:Y:S01]  /*b5c0*/  FMUL R59, R70.reuse, R59 ;  /* 0x0000003b463b7220 */ /* 0x040fe20000400000 */
[----:B------:R-:W-:Y:S01]  /*b5d0*/  F2FP.BF16.F32.PACK_AB R42, R45, R44 ;  /* 0x0000002c2d2a723e */ /* 0x000fe200000010ff */
[----:B------:R-:W-:Y:S01]  /*b5e0*/  FFMA R52, R73, R125, R52 ;  /* 0x0000007d49347223 */ /* 0x000fe20000000034 */
[----:B------:R-:W-:Y:S01]  /*b5f0*/  F2FP.BF16.F32.PACK_AB R43, R51, R46 ;  /* 0x0000002e332b723e */ /* 0x000fe200000010ff */
[----:B------:R-:W-:Y:S01]  /*b600*/  FMUL R56, R70, R60 ;  /* 0x0000003c46387220 */ /* 0x000fe20000400000 */
[----:B------:R-:W-:Y:S01]  /*b610*/  LOP3.LUT R130, R136, 0xffff0000, RZ, 0xc0, !PT ;  /* 0xffff000088827812 */ /* 0x000fe200078ec0ff */
[----:B------:R-:W-:Y:S01]  /*b620*/  FFMA R53, R73, R126, R53 ;  /* 0x0000007e49357223 */ /* 0x000fe20000000035 */
[----:B------:R-:W-:Y:S01]  /*b630*/  SHF.L.U32 R131, R137, 0x10, RZ ;  /* 0x0000001089837819 */ /* 0x000fe200000006ff */
[----:B------:R1:W-:Y:S01]  /*b640*/  STS.128 [R155+0xc400], R40 ;  /* 0x00c400289b007388 */ /* 0x0003e20000000c00 */
[C---:B------:R-:W-:Y:S01]  /*b650*/  FMUL R57, R70.reuse, R61 ;  /* 0x0000003d46397220 */ /* 0x040fe20000400000 */
[----:B------:R-:W-:Y:S01]  /*b660*/  FFMA R54, R73, R127, R54 ;  /* 0x0000007f49367223 */ /* 0x000fe20000000036 */
[----:B------:R-:W-:Y:S01]  /*b670*/  LOP3.LUT R132, R137, 0xffff0000, RZ, 0xc0, !PT ;  /* 0xffff000089847812 */ /* 0x000fe200078ec0ff */
[----:B------:R-:W-:Y:S01]  /*b680*/  FMUL R58, R70, R62 ;  /* 0x0000003e463a7220 */ /* 0x000fe20000400000 */
[C---:B------:R-:W-:Y:S01]  /*b690*/  FFMA R59, R73.reuse, R128, R59 ;  /* 0x00000080493b7223 */ /* 0x040fe2000000003b */
[----:B------:R-:W-:Y:S01]  /*b6a0*/  SHF.L.U32 R133, R138, 0x10, RZ ;  /* 0x000000108a857819 */ /* 0x000fe200000006ff */
[----:B------:R-:W-:Y:S01]  /*b6b0*/  FMUL R63, R70, R63 ;  /* 0x0000003f463f7220 */ /* 0x000fe20000400000 */
        /* <DEDUP_REMOVED lines=9> */
[C---:B------:R-:W-:Y:S01]  /*b750*/  FMUL R62, R70.reuse, R66 ;  /* 0x00000042463e7220 */ /* 0x040fe20000400000 */
[----:B------:R-:W-:Y:S01]  /*b760*/  F2FP.BF16.F32.PACK_AB R49, R55, R50 ;  /* 0x000000323731723e */ /* 0x000fe200000010ff */
[----:B------:R-:W-:Y:S01]  /*b770*/  FFMA R63, R73, R132, R63 ;  /* 0x00000084493f7223 */ /* 0x000fe2000000003f */
[----:B------:R-:W-:Y:S01]  /*b780*/  FMUL R67, R70, R67 ;  /* 0x0000004346437220 */ /* 0x000fe20000400000 */
[----:B------:R-:W-:Y:S01]  /*b790*/  F2FP.BF16.F32.PACK_AB R50, R53, R52 ;  /* 0x000000343532723e */ /* 0x000fe200000010ff */
[----:B------:R-:W-:Y:S01]  /*b7a0*/  FFMA R60, R73, R133, R60 ;  /* 0x00000085493c7223 */ /* 0x000fe2000000003c */
[----:B------:R-:W-:Y:S01]  /*b7b0*/  F2FP.BF16.F32.PACK_AB R51, R59, R54 ;  /* 0x000000363b33723e */ /* 0x000fe200000010ff */
[C---:B------:R-:W-:Y:S01]  /*b7c0*/  FFMA R61, R73.reuse, R134, R61 ;  /* 0x00000086493d7223 */ /* 0x040fe2000000003d */
[C---:B------:R-:W-:Y:S01]  /*b7d0*/  FFMA R62, R73.reuse, R135, R62 ;  /* 0x00000087493e7223 */ /* 0x040fe2000000003e */
[----:B------:R-:W-:Y:S01]  /*b7e0*/  FFMA R67, R73, R136, R67 ;  /* 0x0000008849437223 */ /* 0x000fe20000000043 */
[----:B------:R-:W-:Y:S01]  /*b7f0*/  F2FP.BF16.F32.PACK_AB R56, R57, R56 ;  /* 0x000000383938723e */ /* 0x000fe200000010ff */
[----:B------:R1:W-:Y:S01]  /*b800*/  STS.128 [R154+0xc400], R48 ;  /* 0x00c400309a007388 */ /* 0x0003e20000000c00 */
[----:B------:R-:W-:Y:S02]  /*b810*/  F2FP.BF16.F32.PACK_AB R57, R63, R58 ;  /* 0x0000003a3f39723e */ /* 0x000fe400000010ff */
        /* <DEDUP_REMOVED lines=21> */
.L_x_147:
[----:B------:R-:W-:Y:S05]  /*b970*/  BSYNC.RECONVERGENT B0 ;  /* 0x0000000000007941 */ /* 0x000fea0003800200 */
.L_x_146:
[----:B------:R-:W-:Y:S01]  /*b980*/  BAR.SYNC.DEFER_BLOCKING 0x1, 0x80 ;  /* 0x0042000000007b1d */ /* 0x000fe20000010000 */
[----:B------:R-:W-:Y:S01]  /*b990*/  UISETP.NE.AND UP0, UPT, UR52, -0x4, UPT ;  /* 0xfffffffc3400788c */ /* 0x000fe2000bf05270 */
[----:B------:R-:W-:Y:S08]  /*b9a0*/  IADD3 R68, PT, PT, R68, 0x1, RZ ;  /* 0x0000000144447810 */ /* 0x000ff00007ffe0ff */
[----:B------:R-:W-:Y:S05]  /*b9b0*/  BRA.U !UP0, `(.L_x_148) ;  /* 0x0000000108287547 */ /* 0x000fea000b800000 */
[----:B------:R-:W-:Y:S01]  /*b9c0*/  ISETP.NE.AND P0, PT, R166, RZ, PT ;  /* 0x000000ffa600720c */ /* 0x000fe20003f05270 */
[----:B------:R-:W-:Y:S01]  /*b9d0*/  IMAD.U32 R3, RZ, RZ, UR46 ;  /* 0x0000002eff037e24 */ /* 0x000fe2000f8e00ff */
[----:B------:R-:W-:Y:S01]  /*b9e0*/  UIADD3 UR4, UPT, UPT, UR46, 0x1, URZ ;  /* 0x000000012e047890 */ /* 0x000fe2000fffe0ff */
[----:B------:R-:W-:Y:S03]  /*b9f0*/  IMAD.U32 R0, RZ, RZ, UR47 ;  /* 0x0000002fff007e24 */ /* 0x000fe6000f8e00ff */
[----:B------:R-:W-:Y:S04]  /*ba00*/  UISETP.NE.AND UP0, UPT, UR4, 0x4, UPT ;  /* 0x000000040400788c */ /* 0x000fe8000bf05270 */
[----:B------:R-:W-:Y:S03]  /*ba10*/  USEL UR46, UR4, URZ, UP0 ;  /* 0x000000ff042e7287 */ /* 0x000fe60008000000 */
[----:B------:R-:W-:Y:S05]  /*ba20*/  @P0 LEA R3, R3, UR44, 0x3 ;  /* 0x0000002c03030c11 */ /* 0x000fea000f8e18ff */
[----:B------:R-:W-:Y:S05]  /*ba30*/  @P0 VIADD R3, R3, 0xc0 ;  /* 0x000000c003030836 */ /* 0x000fea0000000000 */
[----:B------:R-:W-:Y:S04]  /*ba40*/  @P0 PRMT R0, R0, 0x654, R3 ;  /* 0x0000065400000816 */ /* 0x000fe80000000003 */
[----:B------:R2:W-:Y:S03]  /*ba50*/  @P0 SYNCS.ARRIVE.TRANS64.RED.A1T0 RZ, [R0+URZ], RZ ;  /* 0x000000ff00ff09a7 */ /* 0x0005e600081004ff */
.L_x_148:
[----:B------:R-:W-:Y:S01]  /*ba60*/  R2UR UR4, R148 ;  /* 0x00000000940472ca */ /* 0x000fe200000e0000 */
[----:B------:R-:W-:Y:S01]  /*ba70*/  UISETP.NE.AND UP0, UPT, UR62, URZ, UPT ;  /* 0x000000ff3e00728c */ /* 0x000fe2000bf05270 */
[----:B------:R-:W-:Y:S01]  /*ba80*/  ISETP.NE.AND P0, PT, R152, 0x2, PT ;  /* 0x000000029800780c */ /* 0x000fe20003f05270 */
[----:B------:R-:W-:Y:S01]  /*ba90*/  UIADD3 UR20, UPT, UPT, UR37, UR63, URZ ;  /* 0x0000003f25147290 */ /* 0x000fe2000fffe0ff */
[----:B------:R-:W-:Y:S01]  /*baa0*/  ISETP.NE.AND P1, PT, R68, 0x2, PT ;  /* 0x000000024400780c */ /* 0x000fe20003f25270 */
[----:B------:R-:W-:Y:S01]  /*bab0*/  UIADD3 UR52, UPT, UPT, UR52, 0x4, URZ ;  /* 0x0000000434347890 */ /* 0x000fe2000fffe0ff */
[----:B------:R-:W-:Y:S01]  /*bac0*/  SEL R3, RZ, 0x1, P0 ;  /* 0x00000001ff037807 */ /* 0x000fe20000000000 */
[----:B------:R-:W-:Y:S01]  /*bad0*/  UMOV UR36, UR61 ;  /* 0x0000003d00247c82 */ /* 0x000fe20008000000 */
[----:B--2---:R-:W-:Y:S02]  /*bae0*/  SEL R0, RZ, 0x1, P1 ;  /* 0x00000001ff007807 */ /* 0x004fe40000800000 */
[----:B------:R-:W-:Y:S02]  /*baf0*/  LOP3.LUT R158, R158, R3, RZ, 0x3c, !PT ;  /* 0x000000039e9e7212 */ /* 0x000fe400078e3cff */
[----:B------:R-:W-:Y:S01]  /*bb00*/  LOP3.LUT R159, R159, R0, RZ, 0x3c, !PT ;  /* 0x000000009f9f7212 */ /* 0x000fe200078e3cff */
[----:B------:R-:W-:Y:S01]  /*bb10*/  UIADD3 UR16, UPT, UPT, UR38, UR4, URZ ;  /* 0x0000000426107290 */ /* 0x000fe2000fffe0ff */
[----:B------:R-:W-:Y:S02]  /*bb20*/  SEL R152, R152, RZ, P0 ;  /* 0x000000ff98987207 */ /* 0x000fe40000000000 */
[----:B------:R-:W-:Y:S01]  /*bb30*/  SEL R68, R68, RZ, P1 ;  /* 0x000000ff44447207 */ /* 0x000fe20000800000 */
[----:B------:R-:W-:Y:S08]  /*bb40*/  BRA.U UP0, `(.L_x_149) ;  /* 0xffffff9d00b47547 */ /* 0x000ff0000b83ffff */
[----:B------:R-:W-:-:S13]  /*bb50*/  R2UR UR4, R149 ;  /* 0x00000000950472ca */ /* 0x000fda00000e0000 */
[----:B------:R-:W-:-:S09]  /*bb60*/  UISETP.NE.AND UP0, UPT, UR4, URZ, UPT ;  /* 0x000000ff0400728c */ /* 0x000fd2000bf05270 */
[----:B------:R-:W-:Y:S05]  /*bb70*/  BRA.U !UP0, `(.L_x_150) ;  /* 0x0000000108487547 */ /* 0x000fea000b800000 */
[----:B------:R-:W2:Y:S02]  /*bb80*/  LDCU.64 UR4, c[0x0][0x890] ;  /* 0x00011200ff0477ac */ /* 0x000ea40008000a00 */
[----:B--2---:R-:W-:-:S04]  /*bb90*/  UISETP.NE.U32.AND UP0, UPT, UR4, URZ, UPT ;  /* 0x000000ff0400728c */ /* 0x004fc8000bf05070 */
[----:B------:R-:W-:-:S09]  /*bba0*/  UISETP.NE.AND.EX UP0, UPT, UR5, URZ, UPT, UP0 ;  /* 0x000000ff0500728c */ /* 0x000fd2000bf05300 */
[----:B------:R-:W-:Y:S05]  /*bbb0*/  BRA.U UP0, `(.L_x_151) ;  /* 0x00000001000c7547 */ /* 0x000fea000b800000 */
[----:B------:R-:W-:-:S13]  /*bbc0*/  FSETP.NEU.AND P0, PT, R73, RZ, PT ;  /* 0x000000ff4900720b */ /* 0x000fda0003f0d000 */
[----:B------:R-:W-:Y:S05]  /*bbd0*/  @!P0 EXIT ;  /* 0x000000000000894d */ /* 0x000fea0003800000 */
[----:B------:R-:W-:Y:S05]  /*bbe0*/  BRA `(.L_x_150) ;  /* 0x00000000002c7947 */ /* 0x000fea0003800000 */
.L_x_151:
[----:B------:R-:W-:Y:S01]  /*bbf0*/  ISETP.NE.AND P0, PT, R151, RZ, PT ;  /* 0x000000ff9700720c */ /* 0x000fe20003f05270 */
[----:B------:R-:W-:-:S12]  /*bc00*/  BSSY.RECONVERGENT B0, `(.L_x_150) ;  /* 0x0000009000007945 */ /* 0x000fd80003800200 */
[----:B------:R-:W-:Y:S05]  /*bc10*/  @P0 BRA `(.L_x_152) ;  /* 0x0000000000140947 */ /* 0x000fea0003800000 */
[----:B------:R-:W2:Y:S02]  /*bc20*/  LDCU.64 UR4, c[0x0][0x888] ;  /* 0x00011100ff0477ac */ /* 0x000ea40008000a00 */
[----:B--2---:R-:W-:-:S04]  /*bc30*/  ISETP.NE.U32.AND P0, PT, RZ, UR4, PT ;  /* 0x00000004ff007c0c */ /* 0x004fc8000bf05070 */
[----:B------:R-:W-:-:S13]  /*bc40*/  ISETP.NE.AND.EX P0, PT, RZ, UR5, PT, P0 ;  /* 0x00000005ff007c0c */ /* 0x000fda000bf05300 */
[----:B------:R-:W-:Y:S05]  /*bc50*/  @!P0 EXIT ;  /* 0x000000000000894d */ /* 0x000fea0003800000 */
[----:B------:R-:W-:Y:S05]  /*bc60*/  BRA `(.L_x_153) ;  /* 0x0000000000087947 */ /* 0x000fea0003800000 */
.L_x_152:
[----:B------:R-:W-:-:S13]  /*bc70*/  FSETP.NEU.AND P0, PT, R73, RZ, PT ;  /* 0x000000ff4900720b */ /* 0x000fda0003f0d000 */
[----:B------:R-:W-:Y:S05]  /*bc80*/  @!P0 EXIT ;  /* 0x000000000000894d */ /* 0x000fea0003800000 */
.L_x_153:
[----:B------:R-:W-:Y:S05]  /*bc90*/  BSYNC.RECONVERGENT B0 ;  /* 0x0000000000007941 */ /* 0x000fea0003800200 */
.L_x_150:
[----:B------:R-:W-:Y:S01]  /*bca0*/  ULEA UR4, UR46, UR44, 0x3 ;  /* 0x0000002c2e047291 */ /* 0x000fe2000f8e18ff */
[----:B------:R-:W-:-:S04]  /*bcb0*/  DEPBAR.LE SB0, 0x0 ;  /* 0x000080000000791a */ /* 0x000fc80000000000 */
[----:B------:R-:W-:-:S04]  /*bcc0*/  UIADD3 UR4, UPT, UPT, UR4, 0xc0, URZ ;  /* 0x000000c004047890 */ /* 0x000fc8000fffe0ff */
[----:B------:R-:W-:-:S09]  /*bcd0*/  UPRMT UR4, UR47, 0x654, UR4 ;  /* 0x000006542f047896 */ /* 0x000fd20008000004 */
[----:B------:R-:W-:Y:S01]  /*bce0*/  SYNCS.ARRIVE.TRANS64.RED.A1T0 RZ, [UR4], RZ ;  /* 0x000000ffffff79a7 */ /* 0x000fe20008100404 */
[----:B------:R-:W-:Y:S05]  /*bcf0*/  EXIT ;  /* 0x000000000000794d */ /* 0x000fea0003800000 */
.L_x_25:
[----:B--2---:R2:W3:Y:S02]  /*bd00*/  SYNCS.PHASECHK.TRANS64.TRYWAIT P0, [R3+URZ+0x140], R2 ;  /* 0x00014002030075a7 */ /* 0x0044e400080011ff */
[----:B---3--:R-:W-:Y:S05]  /*bd10*/  @!P0 NANOSLEEP.SYNCS 0x989680 ;  /* 0x009896800000895d */ /* 0x008fea0003900000 */
[----:B------:R-:W3:Y:S02]  /*bd20*/  @!P0 SYNCS.PHASECHK.TRANS64 P0, [R3+URZ+0x140], R2 ;  /* 0x00014002030085a7 */ /* 0x000ee400080010ff */
[----:B---3--:R-:W-:Y:S05]  /*bd30*/  @!P0 BRA `(.L_x_25) ;  /* 0xfffffffc00f08947 */ /* 0x008fea000383ffff */
[----:B------:R-:W-:Y:S05]  /*bd40*/  BRA `(.L_x_154) ;  /* 0xffffff5c00607947 */ /* 0x000fea000383ffff */
.L_x_28:
[----:B-1----:R-:W-:-:S07]  /*bd50*/  MOV R0, UR33 ;  /* 0x0000002100007c02 */ /* 0x002fce0008000f00 */
.L_x_155:
[----:B-1----:R1:W2:Y:S02]  /*bd60*/  SYNCS.PHASECHK.TRANS64.TRYWAIT P0, [R0+URZ+0x50], R3 ;  /* 0x00005003000075a7 */ /* 0x0022a400080011ff */
[----:B--2---:R-:W-:Y:S05]  /*bd70*/  @!P0 NANOSLEEP.SYNCS 0x989680 ;  /* 0x009896800000895d */ /* 0x004fea0003900000 */
[----:B------:R-:W2:Y:S02]  /*bd80*/  @!P0 SYNCS.PHASECHK.TRANS64 P0, [R0+URZ+0x50], R3 ;  /* 0x00005003000085a7 */ /* 0x000ea400080010ff */
[----:B--2---:R-:W-:Y:S05]  /*bd90*/  @!P0 BRA `(.L_x_155) ;  /* 0xfffffffc00f08947 */ /* 0x004fea000383ffff */
[----:B------:R-:W-:Y:S05]  /*bda0*/  BRA `(.L_x_27) ;  /* 0xffffff5c00b87947 */ /* 0x000fea000383ffff */
.L_x_35:
[----:B-1----:R-:W-:-:S07]  /*bdb0*/  MOV R0, UR17 ;  /* 0x0000001100007c02 */ /* 0x002fce0008000f00 */
.L_x_156:
[----:B-1----:R1:W2:Y:S02]  /*bdc0*/  SYNCS.PHASECHK.TRANS64.TRYWAIT P0, [R0+URZ+0x50], R3 ;  /* 0x00005003000075a7 */ /* 0x0022a400080011ff */
[----:B--2---:R-:W-:Y:S05]  /*bdd0*/  @!P0 NANOSLEEP.SYNCS 0x989680 ;  /* 0x009896800000895d */ /* 0x004fea0003900000 */
[----:B------:R-:W2:Y:S02]  /*bde0*/  @!P0 SYNCS.PHASECHK.TRANS64 P0, [R0+URZ+0x50], R3 ;  /* 0x00005003000085a7 */ /* 0x000ea400080010ff */
[----:B--2---:R-:W-:Y:S05]  /*bdf0*/  @!P0 BRA `(.L_x_156) ;  /* 0xfffffffc00f08947 */ /* 0x004fea000383ffff */
[----:B------:R-:W-:Y:S05]  /*be00*/  BRA `(.L_x_34) ;  /* 0xffffff6000787947 */ /* 0x000fea000383ffff */
.L_x_40:
[----:B-1----:R1:W2:Y:S02]  /*be10*/  SYNCS.PHASECHK.TRANS64.TRYWAIT P0, [R3+URZ+0xf0], R0 ;  /* 0x0000f000030075a7 */ /* 0x0022a400080011ff */
[----:B--2---:R-:W-:Y:S05]  /*be20*/  @!P0 NANOSLEEP.SYNCS 0x989680 ;  /* 0x009896800000895d */ /* 0x004fea0003900000 */
[----:B------:R-:W2:Y:S02]  /*be30*/  @!P0 SYNCS.PHASECHK.TRANS64 P0, [R3+URZ+0xf0], R0 ;  /* 0x0000f000030085a7 */ /* 0x000ea400080010ff */
[----:B--2---:R-:W-:Y:S05]  /*be40*/  @!P0 BRA `(.L_x_40) ;  /* 0xfffffffc00f08947 */ /* 0x004fea000383ffff */
[----:B------:R-:W-:Y:S05]  /*be50*/  BRA `(.L_x_157) ;  /* 0xffffff6400207947 */ /* 0x000fea000383ffff */
.L_x_44:
[----:B-1----:R-:W-:-:S07]  /*be60*/  MOV R0, UR4 ;  /* 0x0000000400007c02 */ /* 0x002fce0008000f00 */
.L_x_158:
[----:B-1----:R1:W2:Y:S02]  /*be70*/  SYNCS.PHASECHK.TRANS64.TRYWAIT P0, [R0+URZ], R3 ;  /* 0x00000003000075a7 */ /* 0x0022a400080011ff */
[----:B--2---:R-:W-:Y:S05]  /*be80*/  @!P0 NANOSLEEP.SYNCS 0x989680 ;  /* 0x009896800000895d */ /* 0x004fea0003900000 */
[----:B------:R-:W2:Y:S02]  /*be90*/  @!P0 SYNCS.PHASECHK.TRANS64 P0, [R0+URZ], R3 ;  /* 0x00000003000085a7 */ /* 0x000ea400080010ff */
[----:B--2---:R-:W-:Y:S05]  /*bea0*/  @!P0 BRA `(.L_x_158) ;  /* 0xfffffffc00f08947 */ /* 0x004fea000383ffff */
[----:B------:R-:W-:Y:S05]  /*beb0*/  BRA `(.L_x_159) ;  /* 0xffffff6800c87947 */ /* 0x000fea000383ffff */
.L_x_45:
[----:B------:R-:W-:-:S07]  /*bec0*/  MOV R0, UR5 ;  /* 0x0000000500007c02 */ /* 0x000fce0008000f00 */
.L_x_160:
[----:B-1----:R1:W2:Y:S02]  /*bed0*/  SYNCS.PHASECHK.TRANS64.TRYWAIT P0, [R0+URZ], R3 ;  /* 0x00000003000075a7 */ /* 0x0022a400080011ff */
[----:B--2---:R-:W-:Y:S05]  /*bee0*/  @!P0 NANOSLEEP.SYNCS 0x989680 ;  /* 0x009896800000895d */ /* 0x004fea0003900000 */
[----:B------:R-:W2:Y:S02]  /*bef0*/  @!P0 SYNCS.PHASECHK.TRANS64 P0, [R0+URZ], R3 ;  /* 0x00000003000085a7 */ /* 0x000ea400080010ff */
[----:B--2---:R-:W-:Y:S05]  /*bf00*/  @!P0 BRA `(.L_x_160) ;  /* 0xfffffffc00f08947 */ /* 0x004fea000383ffff */
[----:B------:R-:W-:Y:S05]  /*bf10*/  BRA `(.L_x_161) ;  /* 0xffffff6800d47947 */ /* 0x000fea000383ffff */
.L_x_46:
[----:B------:R-:W-:-:S07]  /*bf20*/  MOV R0, UR5 ;  /* 0x0000000500007c02 */ /* 0x000fce0008000f00 */
.L_x_162:
[----:B-1----:R1:W2:Y:S02]  /*bf30*/  SYNCS.PHASECHK.TRANS64.TRYWAIT P0, [R0+URZ], R3 ;  /* 0x00000003000075a7 */ /* 0x0022a400080011ff */
[----:B--2---:R-:W-:Y:S05]  /*bf40*/  @!P0 NANOSLEEP.SYNCS 0x989680 ;  /* 0x009896800000895d */ /* 0x004fea0003900000 */
[----:B------:R-:W2:Y:S02]  /*bf50*/  @!P0 SYNCS.PHASECHK.TRANS64 P0, [R0+URZ], R3 ;  /* 0x00000003000085a7 */ /* 0x000ea400080010ff */
[----:B--2---:R-:W-:Y:S05]  /*bf60*/  @!P0 BRA `(.L_x_162) ;  /* 0xfffffffc00f08947 */ /* 0x004fea000383ffff */
[----:B------:R-:W-:Y:S05]  /*bf70*/  BRA `(.L_x_163) ;  /* 0xffffff6800e07947 */ /* 0x000fea000383ffff */
.L_x_47:
[----:B------:R-:W-:-:S07]  /*bf80*/  MOV R0, UR5 ;  /* 0x0000000500007c02 */ /* 0x000fce0008000f00 */
.L_x_164:
[----:B-1----:R1:W2:Y:S02]  /*bf90*/  SYNCS.PHASECHK.TRANS64.TRYWAIT P0, [R0+URZ], R3 ;  /* 0x00000003000075a7 */ /* 0x0022a400080011ff */
[----:B--2---:R-:W-:Y:S05]  /*bfa0*/  @!P0 NANOSLEEP.SYNCS 0x989680 ;  /* 0x009896800000895d */ /* 0x004fea0003900000 */
[----:B------:R-:W2:Y:S02]  /*bfb0*/  @!P0 SYNCS.PHASECHK.TRANS64 P0, [R0+URZ], R3 ;  /* 0x00000003000085a7 */ /* 0x000ea400080010ff */
[----:B--2---:R-:W-:Y:S05]  /*bfc0*/  @!P0 BRA `(.L_x_164) ;  /* 0xfffffffc00f08947 */ /* 0x004fea000383ffff */
[----:B------:R-:W-:Y:S05]  /*bfd0*/  BRA `(.L_x_165) ;  /* 0xffffff6800ec7947 */ /* 0x000fea000383ffff */
.L_x_48:
[----:B------:R-:W-:-:S07]  /*bfe0*/  MOV R0, UR5 ;  /* 0x0000000500007c02 */ /* 0x000fce0008000f00 */
.L_x_166:
[----:B-1----:R1:W2:Y:S02]  /*bff0*/  SYNCS.PHASECHK.TRANS64.TRYWAIT P0, [R0+URZ], R3 ;  /* 0x00000003000075a7 */ /* 0x0022a400080011ff */
[----:B--2---:R-:W-:Y:S05]  /*c000*/  @!P0 NANOSLEEP.SYNCS 0x989680 ;  /* 0x009896800000895d */ /* 0x004fea0003900000 */
[----:B------:R-:W2:Y:S02]  /*c010*/  @!P0 SYNCS.PHASECHK.TRANS64 P0, [R0+URZ], R3 ;  /* 0x00000003000085a7 */ /* 0x000ea400080010ff */
[----:B--2---:R-:W-:Y:S05]  /*c020*/  @!P0 BRA `(.L_x_166) ;  /* 0xfffffffc00f08947 */ /* 0x004fea000383ffff */
[----:B------:R-:W-:Y:S05]  /*c030*/  BRA `(.L_x_167) ;  /* 0xffffff6800f87947 */ /* 0x000fea000383ffff */
.L_x_49:
[----:B------:R-:W-:-:S07]  /*c040*/  MOV R0, UR5 ;  /* 0x0000000500007c02 */ /* 0x000fce0008000f00 */
.L_x_168:
[----:B-1----:R1:W2:Y:S02]  /*c050*/  SYNCS.PHASECHK.TRANS64.TRYWAIT P0, [R0+URZ], R3 ;  /* 0x00000003000075a7 */ /* 0x0022a400080011ff */
[----:B--2---:R-:W-:Y:S05]  /*c060*/  @!P0 NANOSLEEP.SYNCS 0x989680 ;  /* 0x009896800000895d */ /* 0x004fea0003900000 */
[----:B------:R-:W2:Y:S02]  /*c070*/  @!P0 SYNCS.PHASECHK.TRANS64 P0, [R0+URZ], R3 ;  /* 0x00000003000085a7 */ /* 0x000ea400080010ff */
[----:B--2---:R-:W-:Y:S05]  /*c080*/  @!P0 BRA `(.L_x_168) ;  /* 0xfffffffc00f08947 */ /* 0x004fea000383ffff */
[----:B------:R-:W-:Y:S05]  /*c090*/  BRA `(.L_x_169) ;  /* 0xffffff6c00047947 */ /* 0x000fea000383ffff */
.L_x_50:
[----:B------:R-:W-:-:S07]  /*c0a0*/  MOV R0, UR5 ;  /* 0x0000000500007c02 */ /* 0x000fce0008000f00 */
.L_x_170:
[----:B-1----:R1:W2:Y:S02]  /*c0b0*/  SYNCS.PHASECHK.TRANS64.TRYWAIT P0, [R0+URZ], R3 ;  /* 0x00000003000075a7 */ /* 0x0022a400080011ff */
[----:B--2---:R-:W-:Y:S05]  /*c0c0*/  @!P0 NANOSLEEP.SYNCS 0x989680 ;  /* 0x009896800000895d */ /* 0x004fea0003900000 */
[----:B------:R-:W2:Y:S02]  /*c0d0*/  @!P0 SYNCS.PHASECHK.TRANS64 P0, [R0+URZ], R3 ;  /* 0x00000003000085a7 */ /* 0x000ea400080010ff */
[----:B--2---:R-:W-:Y:S05]  /*c0e0*/  @!P0 BRA `(.L_x_170) ;  /* 0xfffffffc00f08947 */ /* 0x004fea000383ffff */
[----:B------:R-:W-:Y:S05]  /*c0f0*/  BRA `(.L_x_171) ;  /* 0xffffff6c00107947 */ /* 0x000fea000383ffff */
.L_x_51:
[----:B------:R-:W-:-:S07]  /*c100*/  MOV R0, UR5 ;  /* 0x0000000500007c02 */ /* 0x000fce0008000f00 */
.L_x_172:
[----:B-1----:R1:W2:Y:S02]  /*c110*/  SYNCS.PHASECHK.TRANS64.TRYWAIT P0, [R0+URZ], R3 ;  /* 0x00000003000075a7 */ /* 0x0022a400080011ff */
[----:B--2---:R-:W-:Y:S05]  /*c120*/  @!P0 NANOSLEEP.SYNCS 0x989680 ;  /* 0x009896800000895d */ /* 0x004fea0003900000 */
[----:B------:R-:W2:Y:S02]  /*c130*/  @!P0 SYNCS.PHASECHK.TRANS64 P0, [R0+URZ], R3 ;  /* 0x00000003000085a7 */ /* 0x000ea400080010ff */
[----:B--2---:R-:W-:Y:S05]  /*c140*/  @!P0 BRA `(.L_x_172) ;  /* 0xfffffffc00f08947 */ /* 0x004fea000383ffff */
[----:B------:R-:W-:Y:S05]  /*c150*/  BRA `(.L_x_173) ;  /* 0xffffff6c001c7947 */ /* 0x000fea000383ffff */
.L_x_52:
[----:B------:R-:W-:-:S07]  /*c160*/  MOV R0, UR5 ;  /* 0x0000000500007c02 */ /* 0x000fce0008000f00 */
.L_x_174:
[----:B-1----:R1:W2:Y:S02]  /*c170*/  SYNCS.PHASECHK.TRANS64.TRYWAIT P0, [R0+URZ], R3 ;  /* 0x00000003000075a7 */ /* 0x0022a400080011ff */
[----:B--2---:R-:W-:Y:S05]  /*c180*/  @!P0 NANOSLEEP.SYNCS 0x989680 ;  /* 0x009896800000895d */ /* 0x004fea0003900000 */
[----:B------:R-:W2:Y:S02]  /*c190*/  @!P0 SYNCS.PHASECHK.TRANS64 P0, [R0+URZ], R3 ;  /* 0x00000003000085a7 */ /* 0x000ea400080010ff */
[----:B--2---:R-:W-:Y:S05]  /*c1a0*/  @!P0 BRA `(.L_x_174) ;  /* 0xfffffffc00f08947 */ /* 0x004fea000383ffff */
[----:B------:R-:W-:Y:S05]  /*c1b0*/  BRA `(.L_x_175) ;  /* 0xffffff6c00287947 */ /* 0x000fea000383ffff */
.L_x_55:
[----:B-1----:R1:W2:Y:S02]  /*c1c0*/  SYNCS.PHASECHK.TRANS64.TRYWAIT P0, [R2+URZ+0x130], R5 ;  /* 0x00013005020075a7 */ /* 0x0022a400080011ff */
[----:B--2---:R-:W-:Y:S05]  /*c1d0*/  @!P0 NANOSLEEP.SYNCS 0x989680 ;  /* 0x009896800000895d */ /* 0x004fea0003900000 */
[----:B------:R-:W2:Y:S02]  /*c1e0*/  @!P0 SYNCS.PHASECHK.TRANS64 P0, [R2+URZ+0x130], R5 ;  /* 0x00013005020085a7 */ /* 0x000ea400080010ff */
[----:B--2---:R-:W-:Y:S05]  /*c1f0*/  @!P0 BRA `(.L_x_55) ;  /* 0xfffffffc00f08947 */ /* 0x004fea000383ffff */
[----:B------:R-:W-:Y:S05]  /*c200*/  BRA `(.L_x_176) ;  /* 0xffffff6c00847947 */ /* 0x000fea000383ffff */
.L_x_56:
[----:B------:R-:W-:-:S07]  /*c210*/  MOV R2, UR4 ;  /* 0x0000000400027c02 */ /* 0x000fce0008000f00 */
.L_x_177:
[----:B-1----:R1:W2:Y:S02]  /*c220*/  SYNCS.PHASECHK.TRANS64.TRYWAIT P0, [R2+URZ+0x100], R5 ;  /* 0x00010005020075a7 */ /* 0x0022a400080011ff */
[----:B--2---:R-:W-:Y:S05]  /*c230*/  @!P0 NANOSLEEP.SYNCS 0x989680 ;  /* 0x009896800000895d */ /* 0x004fea0003900000 */
[----:B------:R-:W2:Y:S02]  /*c240*/  @!P0 SYNCS.PHASECHK.TRANS64 P0, [R2+URZ+0x100], R5 ;  /* 0x00010005020085a7 */ /* 0x000ea400080010ff */
[----:B--2---:R-:W-:Y:S05]  /*c250*/  @!P0 BRA `(.L_x_177) ;  /* 0xfffffffc00f08947 */ /* 0x004fea000383ffff */
[----:B------:R-:W-:Y:S05]  /*c260*/  BRA `(.L_x_178) ;  /* 0xffffff6c00947947 */ /* 0x000fea000383ffff */
.L_x_57:
[----:B-1----:R1:W2:Y:S02]  /*c270*/  SYNCS.PHASECHK.TRANS64.TRYWAIT P1, [R2+URZ+0xf0], R5 ;  /* 0x0000f005020075a7 */ /* 0x0022a400080211ff */
[----:B--2---:R-:W-:Y:S05]  /*c280*/  @!P1 NANOSLEEP.SYNCS 0x989680 ;  /* 0x009896800000995d */ /* 0x004fea0003900000 */
[----:B------:R-:W2:Y:S02]  /*c290*/  @!P1 SYNCS.PHASECHK.TRANS64 P1, [R2+URZ+0xf0], R5 ;  /* 0x0000f005020095a7 */ /* 0x000ea400080210ff */
[----:B--2---:R-:W-:Y:S05]  /*c2a0*/  @!P1 BRA `(.L_x_57) ;  /* 0xfffffffc00f09947 */ /* 0x004fea000383ffff */
[----:B------:R-:W-:Y:S05]  /*c2b0*/  BRA `(.L_x_179) ;  /* 0xffffff6c00c47947 */ /* 0x000fea000383ffff */
.L_x_60:
[----:B------:R-:W-:-:S07]  /*c2c0*/  MOV R0, UR4 ;  /* 0x0000000400007c02 */ /* 0x000fce0008000f00 */
.L_x_180:
[----:B-1----:R1:W2:Y:S02]  /*c2d0*/  SYNCS.PHASECHK.TRANS64.TRYWAIT P0, [R0+URZ+0x100], R3 ;  /* 0x00010003000075a7 */ /* 0x0022a400080011ff */
[----:B--2---:R-:W-:Y:S05]  /*c2e0*/  @!P0 NANOSLEEP.SYNCS 0x989680 ;  /* 0x009896800000895d */ /* 0x004fea0003900000 */
[----:B------:R-:W2:Y:S02]  /*c2f0*/  @!P0 SYNCS.PHASECHK.TRANS64 P0, [R0+URZ+0x100], R3 ;  /* 0x00010003000085a7 */ /* 0x000ea400080010ff */
[----:B--2---:R-:W-:Y:S05]  /*c300*/  @!P0 BRA `(.L_x_180) ;  /* 0xfffffffc00f08947 */ /* 0x004fea000383ffff */
[----:B------:R-:W-:Y:S05]  /*c310*/  BRA `(.L_x_59) ;  /* 0xffffff7000187947 */ /* 0x000fea000383ffff */
.L_x_69:
[----:B-1----:R-:W-:-:S04]  /*c320*/  MOV R0, UR5 ;  /* 0x0000000500007c02 */ /* 0x002fc80008000f00 */
[----:B------:R1:W2:Y:S03]  /*c330*/  SYNCS.PHASECHK.TRANS64.TRYWAIT P0, [R0+URZ+0x8], R7 ;  /* 0x00000807000075a7 */ /* 0x0002a600080011ff */
[----:B--2---:R-:W-:Y:S05]  /*c340*/  @!P0 NANOSLEEP.SYNCS 0x989680 ;  /* 0x009896800000895d */ /* 0x004fea0003900000 */
[----:B------:R-:W2:Y:S02]  /*c350*/  @!P0 SYNCS.PHASECHK.TRANS64 P0, [R0+URZ+0x8], R7 ;  /* 0x00000807000085a7 */ /* 0x000ea400080010ff */
[----:B--2---:R-:W-:Y:S05]  /*c360*/  @!P0 BRA `(.L_x_69) ;  /* 0xfffffffc00ec8947 */ /* 0x004fea000383ffff */
[----:B------:R-:W-:Y:S05]  /*c370*/  BRA `(.L_x_68) ;  /* 0xffffff7000cc7947 */ /* 0x000fea000383ffff */
.L_x_71:
[----:B------:R-:W-:Y:S01]  /*c380*/  BSSY B0, `(.L_x_181) ;  /* 0x0000006000007945 */ /* 0x000fe20003800000 */
[----:B------:R-:W-:-:S07]  /*c390*/  MOV R15, 0xffffffff ;  /* 0xffffffff000f7802 */ /* 0x000fce0000000f00 */
[----:B-1---5:R-:W-:Y:S05]  /*c3a0*/  WARPSYNC.COLLECTIVE R15, `(.L_x_182) ;  /* 0x000000000f0c7348 */ /* 0x022fea0003c00000 */
[----:B------:R-:W-:Y:S02]  /*c3b0*/  ELECT P6, UR79, PT ;  /* 0x00000000004f782f */ /* 0x000fe400038c0000 */
[----:B------:R-:W-:Y:S01]  /*c3c0*/  MOV R14, UR79 ;  /* 0x0000004f000e7c02 */ /* 0x000fe20008000f00 */
[----:B-1---5:R-:W-:Y:S10]  /*c3d0*/  ENDCOLLECTIVE ;  /* 0x000000000000791b */ /* 0x022ff40003800000 */
.L_x_182:
[----:B------:R-:W-:Y:S05]  /*c3e0*/  BSYNC B0 ;  /* 0x0000000000007941 */ /* 0x000fea0003800000 */
.L_x_181:
[----:B------:R-:W-:Y:S05]  /*c3f0*/  BRA `(.L_x_183) ;  /* 0xffffff7000fc7947 */ /* 0x000fea000383ffff */
.L_x_73:
[----:B-1----:R-:W-:-:S04]  /*c400*/  MOV R0, UR5 ;  /* 0x0000000500007c02 */ /* 0x002fc80008000f00 */
[----:B------:R1:W2:Y:S03]  /*c410*/  SYNCS.PHASECHK.TRANS64.TRYWAIT P0, [R0+URZ+0x8], R5 ;  /* 0x00000805000075a7 */ /* 0x0002a600080011ff */
[----:B--2---:R-:W-:Y:S05]  /*c420*/  @!P0 NANOSLEEP.SYNCS 0x989680 ;  /* 0x009896800000895d */ /* 0x004fea0003900000 */
[----:B------:R-:W2:Y:S02]  /*c430*/  @!P0 SYNCS.PHASECHK.TRANS64 P0, [R0+URZ+0x8], R5 ;  /* 0x00000805000085a7 */ /* 0x000ea400080010ff */
[----:B--2---:R-:W-:Y:S05]  /*c440*/  @!P0 BRA `(.L_x_73) ;  /* 0xfffffffc00ec8947 */ /* 0x004fea000383ffff */
[----:B------:R-:W-:Y:S05]  /*c450*/  BRA `(.L_x_72) ;  /* 0xffffff7400007947 */ /* 0x000fea000383ffff */
.L_x_74:
[----:B-1----:R1:W2:Y:S02]  /*c460*/  SYNCS.PHASECHK.TRANS64.TRYWAIT P0, [R0+URZ+0xf0], R5 ;  /* 0x0000f005000075a7 */ /* 0x0022a400080011ff */
[----:B--2---:R-:W-:Y:S05]  /*c470*/  @!P0 NANOSLEEP.SYNCS 0x989680 ;  /* 0x009896800000895d */ /* 0x004fea0003900000 */
[----:B------:R-:W2:Y:S02]  /*c480*/  @!P0 SYNCS.PHASECHK.TRANS64 P0, [R0+URZ+0xf0], R5 ;  /* 0x0000f005000085a7 */ /* 0x000ea400080010ff */
[----:B--2---:R-:W-:Y:S05]  /*c490*/  @!P0 BRA `(.L_x_74) ;  /* 0xfffffffc00f08947 */ /* 0x004fea000383ffff */
[----:B------:R-:W-:Y:S05]  /*c4a0*/  BRA `(.L_x_184) ;  /* 0xffffff7400dc7947 */ /* 0x000fea000383ffff */
.L_x_76:
[----:B------:R-:W-:-:S07]  /*c4b0*/  MOV R0, UR23 ;  /* 0x0000001700007c02 */ /* 0x000fce0008000f00 */
.L_x_185:
[----:B-1----:R1:W2:Y:S02]  /*c4c0*/  SYNCS.PHASECHK.TRANS64.TRYWAIT P0, [R0+URZ+0x120], R5 ;  /* 0x00012005000075a7 */ /* 0x0022a400080011ff */
[----:B--2---:R-:W-:Y:S05]  /*c4d0*/  @!P0 NANOSLEEP.SYNCS 0x989680 ;  /* 0x009896800000895d */ /* 0x004fea0003900000 */
[----:B------:R-:W2:Y:S02]  /*c4e0*/  @!P0 SYNCS.PHASECHK.TRANS64 P0, [R0+URZ+0x120], R5 ;  /* 0x00012005000085a7 */ /* 0x000ea400080010ff */
[----:B--2---:R-:W-:Y:S05]  /*c4f0*/  @!P0 BRA `(.L_x_185) ;  /* 0xfffffffc00f08947 */ /* 0x004fea000383ffff */
[----:B------:R-:W-:Y:S05]  /*c500*/  BRA `(.L_x_186) ;  /* 0xffffff7800287947 */ /* 0x000fea000383ffff */
.L_x_79:
[----:B------:R-:W-:Y:S07]  /*c510*/  MOV R0, UR5 ;  /* 0x0000000500007c02 */ /* 0x000fee0008000f00 */
.L_x_187:
[----:B-1----:R1:W2:Y:S02]  /*c520*/  SYNCS.PHASECHK.TRANS64.TRYWAIT P0, [R0+URZ], R5 ;  /* 0x00000005000075a7 */ /* 0x0022a400080011ff */
[----:B--2---:R-:W-:Y:S05]  /*c530*/  @!P0 NANOSLEEP.SYNCS 0x989680 ;  /* 0x009896800000895d */ /* 0x004fea0003900000 */
[----:B------:R-:W2:Y:S02]  /*c540*/  @!P0 SYNCS.PHASECHK.TRANS64 P0, [R0+URZ], R5 ;  /* 0x00000005000085a7 */ /* 0x000ea400080010ff */
[----:B--2---:R-:W-:Y:S05]  /*c550*/  @!P0 BRA `(.L_x_187) ;  /* 0xfffffffc00f08947 */ /* 0x004fea000383ffff */
[----:B------:R-:W-:Y:S05]  /*c560*/  BRA `(.L_x_78) ;  /* 0xffffff78003c7947 */ /* 0x000fea000383ffff */
.L_x_83:
[----:B-1----:R-:W-:-:S07]  /*c570*/  MOV R0, UR4 ;  /* 0x0000000400007c02 */ /* 0x002fce0008000f00 */
.L_x_188:
[----:B-1----:R1:W2:Y:S02]  /*c580*/  SYNCS.PHASECHK.TRANS64.TRYWAIT P0, [R0+URZ], R3 ;  /* 0x00000003000075a7 */ /* 0x0022a400080011ff */
[----:B--2---:R-:W-:Y:S05]  /*c590*/  @!P0 NANOSLEEP.SYNCS 0x989680 ;  /* 0x009896800000895d */ /* 0x004fea0003900000 */
[----:B------:R-:W2:Y:S02]  /*c5a0*/  @!P0 SYNCS.PHASECHK.TRANS64 P0, [R0+URZ], R3 ;  /* 0x00000003000085a7 */ /* 0x000ea400080010ff */
[----:B--2---:R-:W-:Y:S05]  /*c5b0*/  @!P0 BRA `(.L_x_188) ;  /* 0xfffffffc00f08947 */ /* 0x004fea000383ffff */
[----:B------:R-:W-:Y:S05]  /*c5c0*/  BRA `(.L_x_189) ;  /* 0xffffff7c00087947 */ /* 0x000fea000383ffff */
.L_x_86:
[----:B------:R-:W-:-:S07]  /*c5d0*/  MOV R0, UR17 ;  /* 0x0000001100007c02 */ /* 0x000fce0008000f00 */
.L_x_190:
[----:B-1----:R1:W2:Y:S02]  /*c5e0*/  SYNCS.PHASECHK.TRANS64.TRYWAIT P1, [R0+URZ+0x150], R3 ;  /* 0x00015003000075a7 */ /* 0x0022a400080211ff */
[----:B--2---:R-:W-:Y:S05]  /*c5f0*/  @!P1 NANOSLEEP.SYNCS 0x989680 ;  /* 0x009896800000995d */ /* 0x004fea0003900000 */
[----:B------:R-:W2:Y:S02]  /*c600*/  @!P1 SYNCS.PHASECHK.TRANS64 P1, [R0+URZ+0x150], R3 ;  /* 0x00015003000095a7 */ /* 0x000ea400080210ff */
[----:B--2---:R-:W-:Y:S05]  /*c610*/  @!P1 BRA `(.L_x_190) ;  /* 0xfffffffc00f09947 */ /* 0x004fea000383ffff */
[----:B------:R-:W-:Y:S05]  /*c620*/  BRA `(.L_x_191) ;  /* 0xffffff7c00547947 */ /* 0x000fea000383ffff */
.L_x_91:
[----:B--2---:R2:W3:Y:S02]  /*c630*/  SYNCS.PHASECHK.TRANS64.TRYWAIT P0, [R12+URZ+0xf0], R9 ;  /* 0x0000f0090c0075a7 */ /* 0x0044e400080011ff */
[----:B---3--:R-:W-:Y:S05]  /*c640*/  @!P0 NANOSLEEP.SYNCS 0x989680 ;  /* 0x009896800000895d */ /* 0x008fea0003900000 */
[----:B------:R-:W3:Y:S02]  /*c650*/  @!P0 SYNCS.PHASECHK.TRANS64 P0, [R12+URZ+0xf0], R9 ;  /* 0x0000f0090c0085a7 */ /* 0x000ee400080010ff */
[----:B---3--:R-:W-:Y:S05]  /*c660*/  @!P0 BRA `(.L_x_91) ;  /* 0xfffffffc00f08947 */ /* 0x008fea000383ffff */
[----:B------:R-:W-:Y:S05]  /*c670*/  BRA `(.L_x_192) ;  /* 0xffffff80007c7947 */ /* 0x000fea000383ffff */
.L_x_94:
[----:B------:R-:W-:Y:S07]  /*c680*/  MOV R0, UR21 ;  /* 0x0000001500007c02 */ /* 0x000fee0008000f00 */
.L_x_193:
[----:B--2---:R2:W3:Y:S02]  /*c690*/  SYNCS.PHASECHK.TRANS64.TRYWAIT P2, [R0+URZ+0xe8], R11 ;  /* 0x0000e80b000075a7 */ /* 0x0044e400080411ff */
[----:B---3--:R-:W-:Y:S05]  /*c6a0*/  @!P2 NANOSLEEP.SYNCS 0x989680 ;  /* 0x009896800000a95d */ /* 0x008fea0003900000 */
[----:B------:R-:W3:Y:S02]  /*c6b0*/  @!P2 SYNCS.PHASECHK.TRANS64 P2, [R0+URZ+0xe8], R11 ;  /* 0x0000e80b0000a5a7 */ /* 0x000ee400080410ff */
[----:B---3--:R-:W-:Y:S05]  /*c6c0*/  @!P2 BRA `(.L_x_193) ;  /* 0xfffffffc00f0a947 */ /* 0x008fea000383ffff */
[----:B------:R-:W-:Y:S05]  /*c6d0*/  BRA `(.L_x_93) ;  /* 0xffffff8400e47947 */ /* 0x000fea000383ffff */
.L_x_97:
[----:B--2---:R-:W-:Y:S07]  /*c6e0*/  MOV R0, UR21 ;  /* 0x0000001500007c02 */ /* 0x004fee0008000f00 */
.L_x_194:
[----:B--2---:R2:W3:Y:S02]  /*c6f0*/  SYNCS.PHASECHK.TRANS64.TRYWAIT P0, [R0+URZ+0xc0], R9 ;  /* 0x0000c009000075a7 */ /* 0x0044e400080011ff */
[----:B---3--:R-:W-:Y:S05]  /*c700*/  @!P0 NANOSLEEP.SYNCS 0x989680 ;  /* 0x009896800000895d */ /* 0x008fea0003900000 */
[----:B------:R-:W3:Y:S02]  /*c710*/  @!P0 SYNCS.PHASECHK.TRANS64 P0, [R0+URZ+0xc0], R9 ;  /* 0x0000c009000085a7 */ /* 0x000ee400080010ff */
[----:B---3--:R-:W-:Y:S05]  /*c720*/  @!P0 BRA `(.L_x_194) ;  /* 0xfffffffc00f08947 */ /* 0x008fea000383ffff */
[----:B------:R-:W-:Y:S05]  /*c730*/  BRA `(.L_x_195) ;  /* 0xffffff8800407947 */ /* 0x000fea000383ffff */
.L_x_98:
[----:B------:R-:W-:Y:S07]  /*c740*/  MOV R0, UR21 ;  /* 0x0000001500007c02 */ /* 0x000fee0008000f00 */
.L_x_196:
[----:B--2---:R2:W3:Y:S02]  /*c750*/  SYNCS.PHASECHK.TRANS64.TRYWAIT P0, [R0+URZ+0xc8], R9 ;  /* 0x0000c809000075a7 */ /* 0x0044e400080011ff */
[----:B---3--:R-:W-:Y:S05]  /*c760*/  @!P0 NANOSLEEP.SYNCS 0x989680 ;  /* 0x009896800000895d */ /* 0x008fea0003900000 */
[----:B------:R-:W3:Y:S02]  /*c770*/  @!P0 SYNCS.PHASECHK.TRANS64 P0, [R0+URZ+0xc8], R9 ;  /* 0x0000c809000085a7 */ /* 0x000ee400080010ff */
[----:B---3--:R-:W-:Y:S05]  /*c780*/  @!P0 BRA `(.L_x_196) ;  /* 0xfffffffc00f08947 */ /* 0x008fea000383ffff */
[----:B------:R-:W-:Y:S05]  /*c790*/  BRA `(.L_x_197) ;  /* 0xffffff88007c7947 */ /* 0x000fea000383ffff */
.L_x_99:
[----:B------:R-:W-:Y:S07]  /*c7a0*/  MOV R0, UR21 ;  /* 0x0000001500007c02 */ /* 0x000fee0008000f00 */
.L_x_198:
[----:B--2---:R2:W3:Y:S02]  /*c7b0*/  SYNCS.PHASECHK.TRANS64.TRYWAIT P0, [R0+URZ+0xd0], R9 ;  /* 0x0000d009000075a7 */ /* 0x0044e400080011ff */
[----:B---3--:R-:W-:Y:S05]  /*c7c0*/  @!P0 NANOSLEEP.SYNCS 0x989680 ;  /* 0x009896800000895d */ /* 0x008fea0003900000 */
[----:B------:R-:W3:Y:S02]  /*c7d0*/  @!P0 SYNCS.PHASECHK.TRANS64 P0, [R0+URZ+0xd0], R9 ;  /* 0x0000d009000085a7 */ /* 0x000ee400080010ff */
[----:B---3--:R-:W-:Y:S05]  /*c7e0*/  @!P0 BRA `(.L_x_198) ;  /* 0xfffffffc00f08947 */ /* 0x008fea000383ffff */
[----:B------:R-:W-:Y:S05]  /*c7f0*/  BRA `(.L_x_199) ;  /* 0xffffff8800c47947 */ /* 0x000fea000383ffff */
.L_x_100:
[----:B------:R-:W-:Y:S07]  /*c800*/  MOV R0, UR21 ;  /* 0x0000001500007c02 */ /* 0x000fee0008000f00 */
.L_x_200:
[----:B--2---:R2:W3:Y:S02]  /*c810*/  SYNCS.PHASECHK.TRANS64.TRYWAIT P0, [R0+URZ+0xd8], R9 ;  /* 0x0000d809000075a7 */ /* 0x0044e400080011ff */
[----:B---3--:R-:W-:Y:S05]  /*c820*/  @!P0 NANOSLEEP.SYNCS 0x989680 ;  /* 0x009896800000895d */ /* 0x008fea0003900000 */
[----:B------:R-:W3:Y:S02]  /*c830*/  @!P0 SYNCS.PHASECHK.TRANS64 P0, [R0+URZ+0xd8], R9 ;  /* 0x0000d809000085a7 */ /* 0x000ee400080010ff */
[----:B---3--:R-:W-:Y:S05]  /*c840*/  @!P0 BRA `(.L_x_200) ;  /* 0xfffffffc00f08947 */ /* 0x008fea000383ffff */
[----:B------:R-:W-:Y:S05]  /*c850*/  BRA `(.L_x_201) ;  /* 0xffffff8c00087947 */ /* 0x000fea000383ffff */
.L_x_102:
[----:B------:R-:W-:-:S07]  /*c860*/  MOV R0, UR21 ;  /* 0x0000001500007c02 */ /* 0x000fce0008000f00 */
.L_x_202:
[----:B---3--:R3:W4:Y:S02]  /*c870*/  SYNCS.PHASECHK.TRANS64.TRYWAIT P0, [R0+URZ+0xc0], R3 ;  /* 0x0000c003000075a7 */ /* 0x00872400080011ff */
[----:B----4-:R-:W-:Y:S05]  /*c880*/  @!P0 NANOSLEEP.SYNCS 0x989680 ;  /* 0x009896800000895d */ /* 0x010fea0003900000 */
[----:B------:R-:W4:Y:S02]  /*c890*/  @!P0 SYNCS.PHASECHK.TRANS64 P0, [R0+URZ+0xc0], R3 ;  /* 0x0000c003000085a7 */ /* 0x000f2400080010ff */
[----:B----4-:R-:W-:Y:S05]  /*c8a0*/  @!P0 BRA `(.L_x_202) ;  /* 0xfffffffc00f08947 */ /* 0x010fea000383ffff */
[----:B------:R-:W-:Y:S05]  /*c8b0*/  BRA `(.L_x_203) ;  /* 0xffffff8c007c7947 */ /* 0x000fea000383ffff */
.L_x_103:
[----:B---3--:R-:W-:-:S07]  /*c8c0*/  MOV R0, UR21 ;  /* 0x0000001500007c02 */ /* 0x008fce0008000f00 */
.L_x_204:
[----:B---3--:R3:W4:Y:S02]  /*c8d0*/  SYNCS.PHASECHK.TRANS64.TRYWAIT P0, [R0+URZ+0xc8], R3 ;  /* 0x0000c803000075a7 */ /* 0x00872400080011ff */
[----:B----4-:R-:W-:Y:S05]  /*c8e0*/  @!P0 NANOSLEEP.SYNCS 0x989680 ;  /* 0x009896800000895d */ /* 0x010fea0003900000 */
[----:B------:R-:W4:Y:S02]  /*c8f0*/  @!P0 SYNCS.PHASECHK.TRANS64 P0, [R0+URZ+0xc8], R3 ;  /* 0x0000c803000085a7 */ /* 0x000f2400080010ff */
[----:B----4-:R-:W-:Y:S05]  /*c900*/  @!P0 BRA `(.L_x_204) ;  /* 0xfffffffc00f08947 */ /* 0x010fea000383ffff */
[----:B------:R-:W-:Y:S05]  /*c910*/  BRA `(.L_x_205) ;  /* 0xffffff8c006c7947 */ /* 0x000fea000383ffff */
.L_x_104:
[----:B---3--:R-:W-:-:S07]  /*c920*/  MOV R0, UR21 ;  /* 0x0000001500007c02 */ /* 0x008fce0008000f00 */
.L_x_206:
[----:B---3--:R3:W4:Y:S02]  /*c930*/  SYNCS.PHASECHK.TRANS64.TRYWAIT P0, [R0+URZ+0xd0], R3 ;  /* 0x0000d003000075a7 */ /* 0x00872400080011ff */
[----:B----4-:R-:W-:Y:S05]  /*c940*/  @!P0 NANOSLEEP.SYNCS 0x989680 ;  /* 0x009896800000895d */ /* 0x010fea0003900000 */
[----:B------:R-:W4:Y:S02]  /*c950*/  @!P0 SYNCS.PHASECHK.TRANS64 P0, [R0+URZ+0xd0], R3 ;  /* 0x0000d003000085a7 */ /* 0x000f2400080010ff */
[----:B----4-:R-:W-:Y:S05]  /*c960*/  @!P0 BRA `(.L_x_206) ;  /* 0xfffffffc00f08947 */ /* 0x010fea000383ffff */
[----:B------:R-:W-:Y:S05]  /*c970*/  BRA `(.L_x_207) ;  /* 0xffffff8c005c7947 */ /* 0x000fea000383ffff */
.L_x_106:
[----:B-1----:R1:W2:Y:S02]  /*c980*/  SYNCS.PHASECHK.TRANS64.TRYWAIT P0, [R3+URZ+0xf0], R0 ;  /* 0x0000f000030075a7 */ /* 0x0022a400080011ff */
[----:B--2---:R-:W-:Y:S05]  /*c990*/  @!P0 NANOSLEEP.SYNCS 0x989680 ;  /* 0x009896800000895d */ /* 0x004fea0003900000 */
[----:B------:R-:W2:Y:S02]  /*c9a0*/  @!P0 SYNCS.PHASECHK.TRANS64 P0, [R3+URZ+0xf0], R0 ;  /* 0x0000f000030085a7 */ /* 0x000ea400080010ff */
[----:B--2---:R-:W-:Y:S05]  /*c9b0*/  @!P0 BRA `(.L_x_106) ;  /* 0xfffffffc00f08947 */ /* 0x004fea000383ffff */
[----:B------:R-:W-:Y:S05]  /*c9c0*/  BRA `(.L_x_208) ;  /* 0xffffff9000287947 */ /* 0x000fea000383ffff */
.L_x_117:
[----:B-1----:R-:W-:Y:S04]  /*c9d0*/  MOV R0, UR44 ;  /* 0x0000002c00007c02 */ /* 0x002fe80008000f00 */
[----:B------:R1:W2:Y:S03]  /*c9e0*/  SYNCS.PHASECHK.TRANS64.TRYWAIT P1, [R0+URZ+0xa0], R5 ;  /* 0x0000a005000075a7 */ /* 0x0002a600080211ff */
[----:B--2---:R-:W-:Y:S05]  /*c9f0*/  @!P1 NANOSLEEP.SYNCS 0x989680 ;  /* 0x009896800000995d */ /* 0x004fea0003900000 */
[----:B------:R-:W2:Y:S02]  /*ca00*/  @!P1 SYNCS.PHASECHK.TRANS64 P1, [R0+URZ+0xa0], R5 ;  /* 0x0000a005000095a7 */ /* 0x000ea400080210ff */
[----:B--2---:R-:W-:Y:S05]  /*ca10*/  @!P1 BRA `(.L_x_117) ;  /* 0xfffffffc00ec9947 */ /* 0x004fea000383ffff */
[----:B------:R-:W-:Y:S05]  /*ca20*/  BRA `(.L_x_116) ;  /* 0xffffffa0000c7947 */ /* 0x000fea000383ffff */
.L_x_119:
[----:B-1----:R1:W4:Y:S02]  /*ca30*/  SYNCS.PHASECHK.TRANS64.TRYWAIT P0, [R170+URZ+0x110], R3 ;  /* 0x00011003aa0075a7 */ /* 0x00232400080011ff */
[----:B----4-:R-:W-:Y:S05]  /*ca40*/  @!P0 NANOSLEEP.SYNCS 0x989680 ;  /* 0x009896800000895d */ /* 0x010fea0003900000 */
[----:B------:R-:W4:Y:S02]  /*ca50*/  @!P0 SYNCS.PHASECHK.TRANS64 P0, [R170+URZ+0x110], R3 ;  /* 0x00011003aa0085a7 */ /* 0x000f2400080010ff */
[----:B----4-:R-:W-:Y:S05]  /*ca60*/  @!P0 BRA `(.L_x_119) ;  /* 0xfffffffc00f08947 */ /* 0x010fea000383ffff */
[----:B------:R-:W-:Y:S05]  /*ca70*/  BRA `(.L_x_118) ;  /* 0xffffffa000447947 */ /* 0x000fea000383ffff */
.L_x_128:
[----:B---3--:R3:W4:Y:S02]  /*ca80*/  SYNCS.PHASECHK.TRANS64.TRYWAIT P0, [R3+URZ+0xa0], R0 ;  /* 0x0000a000030075a7 */ /* 0x00872400080011ff */
[----:B----4-:R-:W-:Y:S05]  /*ca90*/  @!P0 NANOSLEEP.SYNCS 0x989680 ;  /* 0x009896800000895d */ /* 0x010fea0003900000 */
[----:B------:R-:W4:Y:S02]  /*caa0*/  @!P0 SYNCS.PHASECHK.TRANS64 P0, [R3+URZ+0xa0], R0 ;  /* 0x0000a000030085a7 */ /* 0x000f2400080010ff */
[----:B----4-:R-:W-:Y:S05]  /*cab0*/  @!P0 BRA `(.L_x_128) ;  /* 0xfffffffc00f08947 */ /* 0x010fea000383ffff */
[----:B------:R-:W-:Y:S05]  /*cac0*/  BRA `(.L_x_127) ;  /* 0xffffffb000f07947 */ /* 0x000fea000383ffff */
.L_x_136:
[----:B-1----:R1:W4:Y:S02]  /*cad0*/  SYNCS.PHASECHK.TRANS64.TRYWAIT P0, [R0+URZ+0xa0], R7 ;  /* 0x0000a007000075a7 */ /* 0x00232400080011ff */
[----:B----4-:R-:W-:Y:S05]  /*cae0*/  @!P0 NANOSLEEP.SYNCS 0x989680 ;  /* 0x009896800000895d */ /* 0x010fea0003900000 */
[----:B------:R-:W4:Y:S02]  /*caf0*/  @!P0 SYNCS.PHASECHK.TRANS64 P0, [R0+URZ+0xa0], R7 ;  /* 0x0000a007000085a7 */ /* 0x000f2400080010ff */
[----:B----4-:R-:W-:Y:S05]  /*cb00*/  @!P0 BRA `(.L_x_136) ;  /* 0xfffffffc00f08947 */ /* 0x010fea000383ffff */
[----:B------:R-:W-:Y:S05]  /*cb10*/  BRA `(.L_x_135) ;  /* 0xffffffc400e87947 */ /* 0x000fea000383ffff */
.L_x_144:
[----:B--2---:R2:W3:Y:S02]  /*cb20*/  SYNCS.PHASECHK.TRANS64.TRYWAIT P0, [R3+URZ+0xa0], R0 ;  /* 0x0000a000030075a7 */ /* 0x0044e400080011ff */
[----:B---3--:R-:W-:Y:S05]  /*cb30*/  @!P0 NANOSLEEP.SYNCS 0x989680 ;  /* 0x009896800000895d */ /* 0x008fea0003900000 */
[----:B------:R-:W3:Y:S02]  /*cb40*/  @!P0 SYNCS.PHASECHK.TRANS64 P0, [R3+URZ+0xa0], R0 ;  /* 0x0000a000030085a7 */ /* 0x000ee400080010ff */
[----:B---3--:R-:W-:Y:S05]  /*cb50*/  @!P0 BRA `(.L_x_144) ;  /* 0xfffffffc00f08947 */ /* 0x008fea000383ffff */
[----:B------:R-:W-:Y:S05]  /*cb60*/  BRA `(.L_x_143) ;  /* 0xffffffd800e07947 */ /* 0x000fea000383ffff */
        .weak           $__internal_0_$__cuda_sm10x_tcgen05_guardrail_trap_col_being_dealloced_not_returned_by_alloc
        .type           $__internal_0_$__cuda_sm10x_tcgen05_guardrail_trap_col_being_dealloced_not_returned_by_alloc,@function
        .size           $__internal_0_$__cuda_sm10x_tcgen05_guardrail_trap_col_being_dealloced_not_returned_by_alloc,($__internal_1_$__cuda_sm10x_tcgen05_guardrail_trap_phase_invalid_during_alloc - $__internal_0_$__cuda_sm10x_tcgen05_guardrail_trap_col_being_dealloced_not_returned_by_alloc)
$__internal_0_$__cuda_sm10x_tcgen05_guardrail_trap_col_being_dealloced_not_returned_by_alloc:
[----:B------:R-:W-:Y:S05]  /*cb70*/  BPT.TRAP 0x1 ;  /* 0x000000040000795c */ /* 0x000fea0000300000 */
[----:B------:R-:W-:-:S04]  /*cb80*/  HFMA2 R3, -RZ, RZ, 0, 0 ;  /* 0x00000000ff037431 */ /* 0x000fc800000001ff */
[----:B------:R-:W-:Y:S05]  /*cb90*/  RET.REL.NODEC R2 `(_ZN7cutlass13device_kernelINS_4gemm6kernel13GemmUniversalIN4cute5tupleIJiiiiEEENS1_10collective13CollectiveMmaINS1_35MainloopSm100TmaUmmaWarpSpecializedILi10ELi2ELi2ENS5_IJNS4_1CILi2EEESB_NSA_ILi1EEEEEEEENS5_IJNSA_ILi256EEESF_NSA_ILi32EEEEEENS_10bfloat16_tENS5_IJlSC_lEEESI_SJ_NS4_8TiledMMAINS4_8MMA_AtomIJNS4_26SM100_MMA_F16BF16_2x1SM_SSISI_SI_fLi256ELi256ELNS4_4UMMA5MajorE0ELSO_0ELNSN_7ScaleInE0ELSP_0EEEEEENS4_6LayoutINS5_IJSC_SC_SC_EEENS5_IJNSA_ILi0EEESU_SU_EEEEENS5_IJNS4_10UnderscoreESX_SX_EEEEENS4_28SM100_TMA_2SM_LOAD_MULTICASTENS4_14ComposedLayoutINS4_7SwizzleILi2ELi4ELi3EEENS4_18smem_ptr_flag_bitsILi16EEENSS_INS5_IJNSA_ILi8EEESG_EEENS5_IJSG_SC_EEEEEEEvNS4_8identityENS4_18SM100_TMA_2SM_LOADES1A_vS1B_EENS_8epilogue10collective18CollectiveEpilogueINS1E_23Sm100TmaWarpSpecializedILi4ELi2ELi64ELb1ELb0EEEJNS5_IJNSA_ILi128EEESF_SG_EEENS5_IJNSS_IS1J_SC_EENSS_INSA_ILi64EEESC_EEEEESI_SJ_SI_SJ_NS1E_6fusion15FusionCallbacksIS1I_NS1P_17LinearCombinationISI_fSI_fLNS_15FloatRoundStyleE2EEES1K_S1O_JEEENS4_5SM1004TMEM4LOAD26SM100_TMEM_LOAD_32dp32b64xENS4_13SM90_TMA_LOADENS11_INS12_ILi3ELi4ELi3EEES15_NSS_INS5_IJS16_S1M_EEENS5_IJS1M_SC_EEEEEEENS4_39AutoVectorizingCopyWithAssumedAlignmentILi128EEENS4_14SM90_TMA_STOREES24_S26_S26_EEEvvEEEEvNT_6ParamsE) ;  /* 0xffffff3402187950 */ /* 0x000fea0003c3ffff */
        .weak           $__internal_1_$__cuda_sm10x_tcgen05_guardrail_trap_phase_invalid_during_alloc
        .type           $__internal_1_$__cuda_sm10x_tcgen05_guardrail_trap_phase_invalid_during_alloc,@function
        .size           $__internal_1_$__cuda_sm10x_tcgen05_guardrail_trap_phase_invalid_during_alloc,($__internal_2_$__cuda_sm10x_tcgen05_guardrail_trap_unallocated_columns_being_dealloced - $__internal_1_$__cuda_sm10x_tcgen05_guardrail_trap_phase_invalid_during_alloc)
$__internal_1_$__cuda_sm10x_tcgen05_guardrail_trap_phase_invalid_during_alloc:
[----:B------:R-:W-:Y:S05]  /*cba0*/  BPT.TRAP 0x1 ;  /* 0x000000040000795c */ /* 0x000fea0000300000 */
[----:B------:R-:W-:-:S04]  /*cbb0*/  MOV R5, 0x0 ;  /* 0x0000000000057802 */ /* 0x000fc80000000f00 */
[----:B------:R-:W-:Y:S05]  /*cbc0*/  RET.REL.NODEC R4 `(_ZN7cutlass13device_kernelINS_4gemm6kernel13GemmUniversalIN4cute5tupleIJiiiiEEENS1_10collective13CollectiveMmaINS1_35MainloopSm100TmaUmmaWarpSpecializedILi10ELi2ELi2ENS5_IJNS4_1CILi2EEESB_NSA_ILi1EEEEEEEENS5_IJNSA_ILi256EEESF_NSA_ILi32EEEEEENS_10bfloat16_tENS5_IJlSC_lEEESI_SJ_NS4_8TiledMMAINS4_8MMA_AtomIJNS4_26SM100_MMA_F16BF16_2x1SM_SSISI_SI_fLi256ELi256ELNS4_4UMMA5MajorE0ELSO_0ELNSN_7ScaleInE0ELSP_0EEEEEENS4_6LayoutINS5_IJSC_SC_SC_EEENS5_IJNSA_ILi0EEESU_SU_EEEEENS5_IJNS4_10UnderscoreESX_SX_EEEEENS4_28SM100_TMA_2SM_LOAD_MULTICASTENS4_14ComposedLayoutINS4_7SwizzleILi2ELi4ELi3EEENS4_18smem_ptr_flag_bitsILi16EEENSS_INS5_IJNSA_ILi8EEESG_EEENS5_IJSG_SC_EEEEEEEvNS4_8identityENS4_18SM100_TMA_2SM_LOADES1A_vS1B_EENS_8epilogue10collective18CollectiveEpilogueINS1E_23Sm100TmaWarpSpecializedILi4ELi2ELi64ELb1ELb0EEEJNS5_IJNSA_ILi128EEESF_SG_EEENS5_IJNSS_IS1J_SC_EENSS_INSA_ILi64EEESC_EEEEESI_SJ_SI_SJ_NS1E_6fusion15FusionCallbacksIS1I_NS1P_17LinearCombinationISI_fSI_fLNS_15FloatRoundStyleE2EEES1K_S1O_JEEENS4_5SM1004TMEM4LOAD26SM100_TMEM_LOAD_32dp32b64xENS4_13SM90_TMA_LOADENS11_INS12_ILi3ELi4ELi3EEES15_NSS_INS5_IJS16_S1M_EEENS5_IJS1M_SC_EEEEEEENS4_39AutoVectorizingCopyWithAssumedAlignmentILi128EEENS4_14SM90_TMA_STOREES24_S26_S26_EEEvvEEEEvNT_6ParamsE) ;  /* 0xffffff34040c7950 */ /* 0x000fea0003c3ffff */
        .weak           $__internal_2_$__cuda_sm10x_tcgen05_guardrail_trap_unallocated_columns_being_dealloced
        .type           $__internal_2_$__cuda_sm10x_tcgen05_guardrail_trap_unallocated_columns_being_dealloced,@function
        .size           $__internal_2_$__cuda_sm10x_tcgen05_guardrail_trap_unallocated_columns_being_dealloced,(.L_x_210 - $__internal_2_$__cuda_sm10x_tcgen05_guardrail_trap_unallocated_columns_being_dealloced)
$__internal_2_$__cuda_sm10x_tcgen05_guardrail_trap_unallocated_columns_being_dealloced:
[----:B------:R-:W-:Y:S05]  /*cbd0*/  BPT.TRAP 0x1 ;  /* 0x000000040000795c */ /* 0x000fea0000300000 */
[----:B------:R-:W-:-:S04]  /*cbe0*/  HFMA2 R3, -RZ, RZ, 0, 0 ;  /* 0x00000000ff037431 */ /* 0x000fc800000001ff */
[----:B------:R-:W-:Y:S05]  /*cbf0*/  RET.REL.NODEC R2 `(_ZN7cutlass13device_kernelINS_4gemm6kernel13GemmUniversalIN4cute5tupleIJiiiiEEENS1_10collective13CollectiveMmaINS1_35MainloopSm100TmaUmmaWarpSpecializedILi10ELi2ELi2ENS5_IJNS4_1CILi2EEESB_NSA_ILi1EEEEEEEENS5_IJNSA_ILi256EEESF_NSA_ILi32EEEEEENS_10bfloat16_tENS5_IJlSC_lEEESI_SJ_NS4_8TiledMMAINS4_8MMA_AtomIJNS4_26SM100_MMA_F16BF16_2x1SM_SSISI_SI_fLi256ELi256ELNS4_4UMMA5MajorE0ELSO_0ELNSN_7ScaleInE0ELSP_0EEEEEENS4_6LayoutINS5_IJSC_SC_SC_EEENS5_IJNSA_ILi0EEESU_SU_EEEEENS5_IJNS4_10UnderscoreESX_SX_EEEEENS4_28SM100_TMA_2SM_LOAD_MULTICASTENS4_14ComposedLayoutINS4_7SwizzleILi2ELi4ELi3EEENS4_18smem_ptr_flag_bitsILi16EEENSS_INS5_IJNSA_ILi8EEESG_EEENS5_IJSG_SC_EEEEEEEvNS4_8identityENS4_18SM100_TMA_2SM_LOADES1A_vS1B_EENS_8epilogue10collective18CollectiveEpilogueINS1E_23Sm100TmaWarpSpecializedILi4ELi2ELi64ELb1ELb0EEEJNS5_IJNSA_ILi128EEESF_SG_EEENS5_IJNSS_IS1J_SC_EENSS_INSA_ILi64EEESC_EEEEESI_SJ_SI_SJ_NS1E_6fusion15FusionCallbacksIS1I_NS1P_17LinearCombinationISI_fSI_fLNS_15FloatRoundStyleE2EEES1K_S1O_JEEENS4_5SM1004TMEM4LOAD26SM100_TMEM_LOAD_32dp32b64xENS4_13SM90_TMA_LOADENS11_INS12_ILi3ELi4ELi3EEES15_NSS_INS5_IJS16_S1M_EEENS5_IJS1M_SC_EEEEEEENS4_39AutoVectorizingCopyWithAssumedAlignmentILi128EEENS4_14SM90_TMA_STOREES24_S26_S26_EEEvvEEEEvNT_6ParamsE) ;  /* 0xffffff3402007950 */ /* 0x000fea0003c3ffff */
.L_x_209:
[----:B------:R-:W-:-:S00]  /*cc00*/  BRA `(.L_x_209) ;  /* 0xfffffffc00fc7947 */ /* 0x000fc0000383ffff */
[----:B------:R-:W-:-:S00]  /*cc10*/  NOP ;  /* 0x0000000000007918 */ /* 0x000fc00000000000 */
        /* <DEDUP_REMOVED lines=14> */
.L_x_210:


//--------------------- .nv.global.init           --------------------------
	.section	.nv.global.init,"aw",@progbits
.nv.global.init:
	.type		$str$27,@object
	.size		$str$27,($str$28 - $str$27)
$str$27:
        /*0000*/ 	.byte	0x28, 0x61, 0x64, 0x64, 0x72, 0x65, 0x73, 0x73, 0x20, 0x26, 0x20, 0x6d, 0x61, 0x73, 0x6b, 0x29
        /*0010*/ 	.byte	0x20, 0x3d, 0x3d, 0x20, 0x30, 0x00
	.type		$str$28,@object
	.size		$str$28,($str$26 - $str$28)
$str$28:
        /*0016*/ 	.byte	0x2f, 0x74, 0x6d, 0x70, 0x2f, 0x63, 0x75, 0x74, 0x6c, 0x61, 0x73, 0x73, 0x5f, 0x73, 0x77, 0x65
        /*0026*/ 	.byte	0x65, 0x70, 0x5f, 0x73, 0x72, 0x63, 0x2f, 0x69, 0x6e, 0x63, 0x6c, 0x75, 0x64, 0x65, 0x2f, 0x63
        /*0036*/ 	.byte	0x75, 0x74, 0x65, 0x2f, 0x70, 0x6f, 0x69, 0x6e, 0x74, 0x65, 0x72, 0x5f, 0x66, 0x6c, 0x61, 0x67
        /*0046*/ 	.byte	0x67, 0x65, 0x64, 0x2e, 0x68, 0x70, 0x70, 0x00
	.type		$str$26,@object
	.size		$str$26,($str$25 - $str$26)
$str$26:
        /*004e*/ 	.byte	0x2f, 0x74, 0x6d, 0x70, 0x2f, 0x63, 0x75, 0x74, 0x6c, 0x61, 0x73, 0x73, 0x5f, 0x73, 0x77, 0x65
        /*005e*/ 	.byte	0x65, 0x70, 0x5f, 0x73, 0x72, 0x63, 0x2f, 0x69, 0x6e, 0x63, 0x6c, 0x75, 0x64, 0x65, 0x2f, 0x63
        /*006e*/ 	.byte	0x75, 0x74, 0x65, 0x2f, 0x61, 0x74, 0x6f, 0x6d, 0x2f, 0x63, 0x6f, 0x70, 0x79, 0x5f, 0x74, 0x72
        /*007e*/ 	.byte	0x61, 0x69, 0x74, 0x73, 0x5f, 0x73, 0x6d, 0x31, 0x30, 0x30, 0x2e, 0x68, 0x70, 0x70, 0x00
	.type		$str$25,@object
	.size		$str$25,(__unnamed_1 - $str$25)
$str$25:
        /*008d*/ 	.byte	0x28, 0x28, 0x75, 0x69, 0x6e, 0x74, 0x33, 0x32, 0x5f, 0x74, 0x28, 0x74, 0x68, 0x72, 0x65, 0x61
        /*009d*/ 	.byte	0x64, 0x49, 0x64, 0x78, 0x2e, 0x78, 0x29, 0x20, 0x2f, 0x20, 0x33, 0x32, 0x29, 0x20, 0x25, 0x20
        /*00ad*/ 	.byte	0x34, 0x29, 0x20, 0x3d, 0x3d, 0x20, 0x28, 0x28, 0x28, 0x74, 0x6d, 0x65, 0x6d, 0x5f, 0x61, 0x64
        /*00bd*/ 	.byte	0x64, 0x72, 0x20, 0x3e, 0x3e, 0x20, 0x31, 0x36, 0x29, 0x20, 0x2f, 0x20, 0x33, 0x32, 0x29, 0x20
        /*00cd*/ 	.byte	0x25, 0x20, 0x34, 0x29, 0x00
	.type		__unnamed_1,@object
	.size		__unnamed_1,(__unnamed_2 - __unnamed_1)
__unnamed_1:
        /*00d2*/ 	.byte	0x61, 0x75, 0x74, 0x6f, 0x20, 0x63, 0x75, 0x74, 0x65, 0x3a, 0x3a, 0x61, 0x73, 0x5f, 0x70, 0x6f
        /* <DEDUP_REMOVED lines=24> */
        /*0262*/ 	.byte	0x38, 0x31, 0x39, 0x32, 0x3e, 0x3e, 0x3e, 0x3e, 0x5d, 0x00
	.type		__unnamed_2,@object
	.size		__unnamed_2,(.L_2 - __unnamed_2)
__unnamed_2:
        /* <DEDUP_REMOVED lines=43> */
        /*051c*/ 	.byte	0x74, 0x65, 0x3a, 0x3a, 0x43, 0x3c, 0x30, 0x3e, 0x3e, 0x3e, 0x3e, 0x5d, 0x00
.L_2:


//--------------------- .nv.shared._ZN7cutlass13device_kernelINS_4gemm6kernel13GemmUniversalIN4cute5tupleIJiiiiEEENS1_10collective13CollectiveMmaINS1_35MainloopSm100TmaUmmaWarpSpecializedILi10ELi2ELi2ENS5_IJNS4_1CILi2EEESB_NSA_ILi1EEEEEEEENS5_IJNSA_ILi256EEESF_NSA_ILi32EEEEEENS_10bfloat16_tENS5_IJlSC_lEEESI_SJ_NS4_8TiledMMAINS4_8MMA_AtomIJNS4_26SM100_MMA_F16BF16_2x1SM_SSISI_SI_fLi256ELi256ELNS4_4UMMA5MajorE0ELSO_0ELNSN_7ScaleInE0ELSP_0EEEEEENS4_6LayoutINS5_IJSC_SC_SC_EEENS5_IJNSA_ILi0EEESU_SU_EEEEENS5_IJNS4_10UnderscoreESX_SX_EEEEENS4_28SM100_TMA_2SM_LOAD_MULTICASTENS4_14ComposedLayoutINS4_7SwizzleILi2ELi4ELi3EEENS4_18smem_ptr_flag_bitsILi16EEENSS_INS5_IJNSA_ILi8EEESG_EEENS5_IJSG_SC_EEEEEEEvNS4_8identityENS4_18SM100_TMA_2SM_LOADES1A_vS1B_EENS_8epilogue10collective18CollectiveEpilogueINS1E_23Sm100TmaWarpSpecializedILi4ELi2ELi64ELb1ELb0EEEJNS5_IJNSA_ILi128EEESF_SG_EEENS5_IJNSS_IS1J_SC_EENSS_INSA_ILi64EEESC_EEEEESI_SJ_SI_SJ_NS1E_6fusion15FusionCallbacksIS1I_NS1P_17LinearCombinationISI_fSI_fLNS_15FloatRoundStyleE2EEES1K_S1O_JEEENS4_5SM1004TMEM4LOAD26SM100_TMEM_LOAD_32dp32b64xENS4_13SM90_TMA_LOADENS11_INS12_ILi3ELi4ELi3EEES15_NSS_INS5_IJS16_S1M_EEENS5_IJS1M_SC_EEEEEEENS4_39AutoVectorizingCopyWithAssumedAlignmentILi128EEENS4_14SM90_TMA_STOREES24_S26_S26_EEEvvEEEEvNT_6ParamsE --------------------------
	.section	.nv.shared._ZN7cutlass13device_kernelINS_4gemm6kernel13GemmUniversalIN4cute5tupleIJiiiiEEENS1_10collective13CollectiveMmaINS1_35MainloopSm100TmaUmmaWarpSpecializedILi10ELi2ELi2ENS5_IJNS4_1CILi2EEESB_NSA_ILi1EEEEEEEENS5_IJNSA_ILi256EEESF_NSA_ILi32EEEEEENS_10bfloat16_tENS5_IJlSC_lEEESI_SJ_NS4_8TiledMMAINS4_8MMA_AtomIJNS4_26SM100_MMA_F16BF16_2x1SM_SSISI_SI_fLi256ELi256ELNS4_4UMMA5MajorE0ELSO_0ELNSN_7ScaleInE0ELSP_0EEEEEENS4_6LayoutINS5_IJSC_SC_SC_EEENS5_IJNSA_ILi0EEESU_SU_EEEEENS5_IJNS4_10UnderscoreESX_SX_EEEEENS4_28SM100_TMA_2SM_LOAD_MULTICASTENS4_14ComposedLayoutINS4_7SwizzleILi2ELi4ELi3EEENS4_18smem_ptr_flag_bitsILi16EEENSS_INS5_IJNSA_ILi8EEESG_EEENS5_IJSG_SC_EEEEEEEvNS4_8identityENS4_18SM100_TMA_2SM_LOADES1A_vS1B_EENS_8epilogue10collective18CollectiveEpilogueINS1E_23Sm100TmaWarpSpecializedILi4ELi2ELi64ELb1ELb0EEEJNS5_IJNSA_ILi128EEESF_SG_EEENS5_IJNSS_IS1J_SC_EENSS_INSA_ILi64EEESC_EEEEESI_SJ_SI_SJ_NS1E_6fusion15FusionCallbacksIS1I_NS1P_17LinearCombinationISI_fSI_fLNS_15FloatRoundStyleE2EEES1K_S1O_JEEENS4_5SM1004TMEM4LOAD26SM100_TMEM_LOAD_32dp32b64xENS4_13SM90_TMA_LOADENS11_INS12_ILi3ELi4ELi3EEES15_NSS_INS5_IJS16_S1M_EEENS5_IJS1M_SC_EEEEEEENS4_39AutoVectorizingCopyWithAssumedAlignmentILi128EEENS4_14SM90_TMA_STOREES24_S26_S26_EEEvvEEEEvNT_6ParamsE,"aw",@nobits
	.sectionflags	@""
	.align	16
	.zero		1024


//--------------------- .nv.shared.reserved.0     --------------------------
	.section	.nv.shared.reserved.0,"aw",@nobits
	.weak		__nv_reservedSMEM_offset_0_alias
	.size		__nv_reservedSMEM_offset_0_alias, 0, 64
	.other		__nv_reservedSMEM_offset_0_alias,@"STO_CUDA_RESERVED_SHARED STV_DEFAULT"
__nv_reservedSMEM_offset_0_alias:
	.zero		0
.nv.shared.reserved.0:
	.zero		64
	.weak		__nv_reservedSMEM_tcgen05_partition
	.type		__nv_reservedSMEM_tcgen05_partition,@object
	.size		__nv_reservedSMEM_tcgen05_partition,(.L_0 - __nv_reservedSMEM_tcgen05_partition)
__nv_reservedSMEM_tcgen05_partition:
	.zero		32
.L_0:


//--------------------- .nv.global                --------------------------
	.section	.nv.global,"aw",@nobits
.nv.global:
	.type		_ZN40_INTERNAL_13fe23f1_4_k_cu_e857604f_223884cute1_E,@object
	.size		_ZN40_INTERNAL_13fe23f1_4_k_cu_e857604f_223884cute1_E,(_ZN40_INTERNAL_13fe23f1_4_k_cu_e857604f_223884cuda3std3__45__cpo6cbeginE - _ZN40_INTERNAL_13fe23f1_4_k_cu_e857604f_223884cute1_E)
_ZN40_INTERNAL_13fe23f1_4_k_cu_e857604f_223884cute1_E:
	.zero		1
	.type		_ZN40_INTERNAL_13fe23f1_4_k_cu_e857604f_223884cuda3std3__45__cpo6cbeginE,@object
	.size		_ZN40_INTERNAL_13fe23f1_4_k_cu_e857604f_223884cuda3std3__45__cpo6cbeginE,(_ZN40_INTERNAL_13fe23f1_4_k_cu_e857604f_223884cuda3std3__48in_placeE - _ZN40_INTERNAL_13fe23f1_4_k_cu_e857604f_223884cuda3std3__45__cpo6cbeginE)
_ZN40_INTERNAL_13fe23f1_4_k_cu_e857604f_223884cuda3std3__45__cpo6cbeginE:
	.zero		1
	.type		_ZN40_INTERNAL_13fe23f1_4_k_cu_e857604f_223884cuda3std3__48in_placeE,@object
	.size		_ZN40_INTERNAL_13fe23f1_4_k_cu_e857604f_223884cuda3std3__48in_placeE,(_ZN40_INTERNAL_13fe23f1_4_k_cu_e857604f_223884cuda3std6ranges3__45__cpo9iter_moveE - _ZN40_INTERNAL_13fe23f1_4_k_cu_e857604f_223884cuda3std3__48in_placeE)
_ZN40_INTERNAL_13fe23f1_4_k_cu_e857604f_223884cuda3std3__48in_placeE:
	.zero		1
	.type		_ZN40_INTERNAL_13fe23f1_4_k_cu_e857604f_223884cuda3std6ranges3__45__cpo9iter_moveE,@object
	.size		_ZN40_INTERNAL_13fe23f1_4_k_cu_e857604f_223884cuda3std6ranges3__45__cpo9iter_moveE,(_ZN40_INTERNAL_13fe23f1_4_k_cu_e857604f_223884cuda3std3__45__cpo5beginE - _ZN40_INTERNAL_13fe23f1_4_k_cu_e857604f_223884cuda3std6ranges3__45__cpo9iter_moveE)
_ZN40_INTERNAL_13fe23f1_4_k_cu_e857604f_223884cuda3std6ranges3__45__cpo9iter_moveE:
	.zero		1
	.type		_ZN40_INTERNAL_13fe23f1_4_k_cu_e857604f_223884cuda3std3__45__cpo5beginE,@object
	.size		_ZN40_INTERNAL_13fe23f1_4_k_cu_e857604f_223884cuda3std3__45__cpo5beginE,(_ZN40_INTERNAL_13fe23f1_4_k_cu_e857604f_223884cuda3std3__442_GLOBAL__N__13fe23f1_4_k_cu_e857604f_223886ignoreE - _ZN40_INTERNAL_13fe23f1_4_k_cu_e857604f_223884cuda3std3__45__cpo5beginE)
_ZN40_INTERNAL_13fe23f1_4_k_cu_e857604f_223884cuda3std3__45__cpo5beginE:
	.zero		1
	.type		_ZN40_INTERNAL_13fe23f1_4_k_cu_e857604f_223884cuda3std3__442_GLOBAL__N__13fe23f1_4_k_cu_e857604f_223886ignoreE,@object
	.size		_ZN40_INTERNAL_13fe23f1_4_k_cu_e857604f_223884cuda3std3__442_GLOBAL__N__13fe23f1_4_k_cu_e857604f_223886ignoreE,(_ZN40_INTERNAL_13fe23f1_4_k_cu_e857604f_223884cute7productE - _ZN40_INTERNAL_13fe23f1_4_k_cu_e857604f_223884cuda3std3__442_GLOBAL__N__13fe23f1_4_k_cu_e857604f_223886ignoreE)
_ZN40_INTERNAL_13fe23f1_4_k_cu_e857604f_223884cuda3std3__442_GLOBAL__N__13fe23f1_4_k_cu_e857604f_223886ignoreE:
	.zero		1
	.type		_ZN40_INTERNAL_13fe23f1_4_k_cu_e857604f_223884cute7productE,@object
	.size		_ZN40_INTERNAL_13fe23f1_4_k_cu_e857604f_223884cute7productE,(_ZN40_INTERNAL_13fe23f1_4_k_cu_e857604f_223884cuda3std3__45__cpo3endE - _ZN40_INTERNAL_13fe23f1_4_k_cu_e857604f_223884cute7productE)
_ZN40_INTERNAL_13fe23f1_4_k_cu_e857604f_223884cute7productE:
	.zero		1
	.type		_ZN40_INTERNAL_13fe23f1_4_k_cu_e857604f_223884cuda3std3__45__cpo3endE,@object
	.size		_ZN40_INTERNAL_13fe23f1_4_k_cu_e857604f_223884cuda3std3__45__cpo3endE,(_ZN40_INTERNAL_13fe23f1_4_k_cu_e857604f_223884cuda3std3__419piecewise_constructE - _ZN40_INTERNAL_13fe23f1_4_k_cu_e857604f_223884cuda3std3__45__cpo3endE)
_ZN40_INTERNAL_13fe23f1_4_k_cu_e857604f_223884cuda3std3__45__cpo3endE:
	.zero		1
	.type		_ZN40_INTERNAL_13fe23f1_4_k_cu_e857604f_223884cuda3std3__419piecewise_constructE,@object
	.size		_ZN40_INTERNAL_13fe23f1_4_k_cu_e857604f_223884cuda3std3__419piecewise_constructE,(_ZN40_INTERNAL_13fe23f1_4_k_cu_e857604f_223884cuda3std3__45__cpo4cendE - _ZN40_INTERNAL_13fe23f1_4_k_cu_e857604f_223884cuda3std3__419piecewise_constructE)
_ZN40_INTERNAL_13fe23f1_4_k_cu_e857604f_223884cuda3std3__419piecewise_constructE:
	.zero		1
	.type		_ZN40_INTERNAL_13fe23f1_4_k_cu_e857604f_223884cuda3std3__45__cpo4cendE,@object
	.size		_ZN40_INTERNAL_13fe23f1_4_k_cu_e857604f_223884cuda3std3__45__cpo4cendE,(_ZN40_INTERNAL_13fe23f1_4_k_cu_e857604f_223884cuda3std6ranges3__45__cpo4swapE - _ZN40_INTERNAL_13fe23f1_4_k_cu_e857604f_223884cuda3std3__45__cpo4cendE)
_ZN40_INTERNAL_13fe23f1_4_k_cu_e857604f_223884cuda3std3__45__cpo4cendE:
	.zero		1
	.type		_ZN40_INTERNAL_13fe23f1_4_k_cu_e857604f_223884cuda3std6ranges3__45__cpo4swapE,@object
	.size		_ZN40_INTERNAL_13fe23f1_4_k_cu_e857604f_223884cuda3std6ranges3__45__cpo4swapE,(.L_10 - _ZN40_INTERNAL_13fe23f1_4_k_cu_e857604f_223884cuda3std6ranges3__45__cpo4swapE)
_ZN40_INTERNAL_13fe23f1_4_k_cu_e857604f_223884cuda3std6ranges3__45__cpo4swapE:
	.zero		1
.L_10:


//--------------------- .nv.constant0._ZN7cutlass13device_kernelINS_4gemm6kernel13GemmUniversalIN4cute5tupleIJiiiiEEENS1_10collective13CollectiveMmaINS1_35MainloopSm100TmaUmmaWarpSpecializedILi10ELi2ELi2ENS5_IJNS4_1CILi2EEESB_NSA_ILi1EEEEEEEENS5_IJNSA_ILi256EEESF_NSA_ILi32EEEEEENS_10bfloat16_tENS5_IJlSC_lEEESI_SJ_NS4_8TiledMMAINS4_8MMA_AtomIJNS4_26SM100_MMA_F16BF16_2x1SM_SSISI_SI_fLi256ELi256ELNS4_4UMMA5MajorE0ELSO_0ELNSN_7ScaleInE0ELSP_0EEEEEENS4_6LayoutINS5_IJSC_SC_SC_EEENS5_IJNSA_ILi0EEESU_SU_EEEEENS5_IJNS4_10UnderscoreESX_SX_EEEEENS4_28SM100_TMA_2SM_LOAD_MULTICASTENS4_14ComposedLayoutINS4_7SwizzleILi2ELi4ELi3EEENS4_18smem_ptr_flag_bitsILi16EEENSS_INS5_IJNSA_ILi8EEESG_EEENS5_IJSG_SC_EEEEEEEvNS4_8identityENS4_18SM100_TMA_2SM_LOADES1A_vS1B_EENS_8epilogue10collective18CollectiveEpilogueINS1E_23Sm100TmaWarpSpecializedILi4ELi2ELi64ELb1ELb0EEEJNS5_IJNSA_ILi128EEESF_SG_EEENS5_IJNSS_IS1J_SC_EENSS_INSA_ILi64EEESC_EEEEESI_SJ_SI_SJ_NS1E_6fusion15FusionCallbacksIS1I_NS1P_17LinearCombinationISI_fSI_fLNS_15FloatRoundStyleE2EEES1K_S1O_JEEENS4_5SM1004TMEM4LOAD26SM100_TMEM_LOAD_32dp32b64xENS4_13SM90_TMA_LOADENS11_INS12_ILi3ELi4ELi3EEES15_NSS_INS5_IJS16_S1M_EEENS5_IJS1M_SC_EEEEEEENS4_39AutoVectorizingCopyWithAssumedAlignmentILi128EEENS4_14SM90_TMA_STOREES24_S26_S26_EEEvvEEEEvNT_6ParamsE --------------------------
	.section	.nv.constant0._ZN7cutlass13device_kernelINS_4gemm6kernel13GemmUniversalIN4cute5tupleIJiiiiEEENS1_10collective13CollectiveMmaINS1_35MainloopSm100TmaUmmaWarpSpecializedILi10ELi2ELi2ENS5_IJNS4_1CILi2EEESB_NSA_ILi1EEEEEEEENS5_IJNSA_ILi256EEESF_NSA_ILi32EEEEEENS_10bfloat16_tENS5_IJlSC_lEEESI_SJ_NS4_8TiledMMAINS4_8MMA_AtomIJNS4_26SM100_MMA_F16BF16_2x1SM_SSISI_SI_fLi256ELi256ELNS4_4UMMA5MajorE0ELSO_0ELNSN_7ScaleInE0ELSP_0EEEEEENS4_6LayoutINS5_IJSC_SC_SC_EEENS5_IJNSA_ILi0EEESU_SU_EEEEENS5_IJNS4_10UnderscoreESX_SX_EEEEENS4_28SM100_TMA_2SM_LOAD_MULTICASTENS4_14ComposedLayoutINS4_7SwizzleILi2ELi4ELi3EEENS4_18smem_ptr_flag_bitsILi16EEENSS_INS5_IJNSA_ILi8EEESG_EEENS5_IJSG_SC_EEEEEEEvNS4_8identityENS4_18SM100_TMA_2SM_LOADES1A_vS1B_EENS_8epilogue10collective18CollectiveEpilogueINS1E_23Sm100TmaWarpSpecializedILi4ELi2ELi64ELb1ELb0EEEJNS5_IJNSA_ILi128EEESF_SG_EEENS5_IJNSS_IS1J_SC_EENSS_INSA_ILi64EEESC_EEEEESI_SJ_SI_SJ_NS1E_6fusion15FusionCallbacksIS1I_NS1P_17LinearCombinationISI_fSI_fLNS_15FloatRoundStyleE2EEES1K_S1O_JEEENS4_5SM1004TMEM4LOAD26SM100_TMEM_LOAD_32dp32b64xENS4_13SM90_TMA_LOADENS11_INS12_ILi3ELi4ELi3EEES15_NSS_INS5_IJS16_S1M_EEENS5_IJS1M_SC_EEEEEEENS4_39AutoVectorizingCopyWithAssumedAlignmentILi128EEENS4_14SM90_TMA_STOREES24_S26_S26_EEEvvEEEEvNT_6ParamsE,"a",@progbits
	.sectionflags	@""
	.align	4
.nv.constant0._ZN7cutlass13device_kernelINS_4gemm6kernel13GemmUniversalIN4cute5tupleIJiiiiEEENS1_10collective13CollectiveMmaINS1_35MainloopSm100TmaUmmaWarpSpecializedILi10ELi2ELi2ENS5_IJNS4_1CILi2EEESB_NSA_ILi1EEEEEEEENS5_IJNSA_ILi256EEESF_NSA_ILi32EEEEEENS_10bfloat16_tENS5_IJlSC_lEEESI_SJ_NS4_8TiledMMAINS4_8MMA_AtomIJNS4_26SM100_MMA_F16BF16_2x1SM_SSISI_SI_fLi256ELi256ELNS4_4UMMA5MajorE0ELSO_0ELNSN_7ScaleInE0ELSP_0EEEEEENS4_6LayoutINS5_IJSC_SC_SC_EEENS5_IJNSA_ILi0EEESU_SU_EEEEENS5_IJNS4_10UnderscoreESX_SX_EEEEENS4_28SM100_TMA_2SM_LOAD_MULTICASTENS4_14ComposedLayoutINS4_7SwizzleILi2ELi4ELi3EEENS4_18smem_ptr_flag_bitsILi16EEENSS_INS5_IJNSA_ILi8EEESG_EEENS5_IJSG_SC_EEEEEEEvNS4_8identityENS4_18SM100_TMA_2SM_LOADES1A_vS1B_EENS_8epilogue10collective18CollectiveEpilogueINS1E_23Sm100TmaWarpSpecializedILi4ELi2ELi64ELb1ELb0EEEJNS5_IJNSA_ILi128EEESF_SG_EEENS5_IJNSS_IS1J_SC_EENSS_INSA_ILi64EEESC_EEEEESI_SJ_SI_SJ_NS1E_6fusion15FusionCallbacksIS1I_NS1P_17LinearCombinationISI_fSI_fLNS_15FloatRoundStyleE2EEES1K_S1O_JEEENS4_5SM1004TMEM4LOAD26SM100_TMEM_LOAD_32dp32b64xENS4_13SM90_TMA_LOADENS11_INS12_ILi3ELi4ELi3EEES15_NSS_INS5_IJS16_S1M_EEENS5_IJS1M_SC_EEEEEEENS4_39AutoVectorizingCopyWithAssumedAlignmentILi128EEENS4_14SM90_TMA_STOREES24_S26_S26_EEEvvEEEEvNT_6ParamsE:
	.zero		2944


//--------------------- SYMBOLS --------------------------

	.type		.nv.reservedSmem.offset0,@object
	.size		.nv.reservedSmem.offset0,0x4
	.type		.nv.reservedSmem.cap,@object
	.size		.nv.reservedSmem.cap,0x4
	.type		__assertfail,@function
